//
// Generated by NVIDIA NVVM Compiler
//
// Compiler Build ID: CL-36424714
// Cuda compilation tools, release 13.0, V13.0.88
// Based on NVVM 20.0.0
//

.version 9.0
.target sm_100
.address_size 64

	// .globl	_ZN6thrust24THRUST_300001_SM_1000_NS8cuda_cub4core6detail13_kernel_agentINS1_8__unique9InitAgentIN3cub18CUB_300001_SM_100013ScanTileStateIiLb1EEEPiiEEJSA_mSB_EEEvDpT0_
// _ZZN3cub18CUB_300001_SM_10006detail10radix_sort31DeviceRadixSortSingleTileKernelINS1_5radix10policy_hubImNS0_8NullTypeEyE10Policy1000ELNS0_9SortOrderE0EmS6_yNS1_21identity_decomposer_tEEEvPKT1_PSB_PKT2_PSF_T3_iiT4_E12temp_storage has been demoted
// _ZZN3cub18CUB_300001_SM_10006detail10radix_sort30DeviceRadixSortHistogramKernelINS1_5radix10policy_hubImNS0_8NullTypeEyE10Policy1000ELNS0_9SortOrderE0EmyNS1_21identity_decomposer_tEEEvPT2_PKT1_SB_iiT3_E12temp_storage has been demoted
// _ZZN3cub18CUB_300001_SM_10006detail10radix_sort33DeviceRadixSortExclusiveSumKernelINS1_5radix10policy_hubImNS0_8NullTypeEyE10Policy1000EyEEvPT0_E12temp_storage has been demoted
// _ZZN3cub18CUB_300001_SM_10006detail10radix_sort29DeviceRadixSortOnesweepKernelINS1_5radix10policy_hubImNS0_8NullTypeEyE10Policy1000ELNS0_9SortOrderE0EmS6_yiiNS1_21identity_decomposer_tEEEvPT5_SC_PT3_PKSD_PT1_PKSH_PT2_PKSL_T4_iiT6_E1s has been demoted
.global .align 1 .b8 _ZN34_INTERNAL_8c1d9c4d_4_k_cu_16752ad24cuda3std3__45__cpo5beginE[1];
.global .align 1 .b8 _ZN34_INTERNAL_8c1d9c4d_4_k_cu_16752ad24cuda3std3__45__cpo3endE[1];
.global .align 1 .b8 _ZN34_INTERNAL_8c1d9c4d_4_k_cu_16752ad24cuda3std3__45__cpo6cbeginE[1];
.global .align 1 .b8 _ZN34_INTERNAL_8c1d9c4d_4_k_cu_16752ad24cuda3std3__45__cpo4cendE[1];
.global .align 1 .b8 _ZN34_INTERNAL_8c1d9c4d_4_k_cu_16752ad24cuda3std3__45__cpo6rbeginE[1];
.global .align 1 .b8 _ZN34_INTERNAL_8c1d9c4d_4_k_cu_16752ad24cuda3std3__45__cpo4rendE[1];
.global .align 1 .b8 _ZN34_INTERNAL_8c1d9c4d_4_k_cu_16752ad24cuda3std3__45__cpo7crbeginE[1];
.global .align 1 .b8 _ZN34_INTERNAL_8c1d9c4d_4_k_cu_16752ad24cuda3std3__45__cpo5crendE[1];
.global .align 1 .b8 _ZN34_INTERNAL_8c1d9c4d_4_k_cu_16752ad24cuda3std3__436_GLOBAL__N__8c1d9c4d_4_k_cu_16752ad26ignoreE[1];
.global .align 1 .b8 _ZN34_INTERNAL_8c1d9c4d_4_k_cu_16752ad24cuda3std3__419piecewise_constructE[1];
.global .align 1 .b8 _ZN34_INTERNAL_8c1d9c4d_4_k_cu_16752ad24cuda3std3__48in_placeE[1];
.global .align 1 .b8 _ZN34_INTERNAL_8c1d9c4d_4_k_cu_16752ad24cuda3std3__420unreachable_sentinelE[1];
.global .align 1 .b8 _ZN34_INTERNAL_8c1d9c4d_4_k_cu_16752ad24cuda3std3__47nulloptE[1];
.global .align 1 .b8 _ZN34_INTERNAL_8c1d9c4d_4_k_cu_16752ad24cuda3std3__48unexpectE[1];
.global .align 1 .b8 _ZN34_INTERNAL_8c1d9c4d_4_k_cu_16752ad24cuda3std6ranges3__45__cpo4swapE[1];
.global .align 1 .b8 _ZN34_INTERNAL_8c1d9c4d_4_k_cu_16752ad24cuda3std6ranges3__45__cpo9iter_moveE[1];
.global .align 1 .b8 _ZN34_INTERNAL_8c1d9c4d_4_k_cu_16752ad24cuda3std6ranges3__45__cpo5beginE[1];
.global .align 1 .b8 _ZN34_INTERNAL_8c1d9c4d_4_k_cu_16752ad24cuda3std6ranges3__45__cpo3endE[1];
.global .align 1 .b8 _ZN34_INTERNAL_8c1d9c4d_4_k_cu_16752ad24cuda3std6ranges3__45__cpo6cbeginE[1];
.global .align 1 .b8 _ZN34_INTERNAL_8c1d9c4d_4_k_cu_16752ad24cuda3std6ranges3__45__cpo4cendE[1];
.global .align 1 .b8 _ZN34_INTERNAL_8c1d9c4d_4_k_cu_16752ad24cuda3std6ranges3__45__cpo7advanceE[1];
.global .align 1 .b8 _ZN34_INTERNAL_8c1d9c4d_4_k_cu_16752ad24cuda3std6ranges3__45__cpo9iter_swapE[1];
.global .align 1 .b8 _ZN34_INTERNAL_8c1d9c4d_4_k_cu_16752ad24cuda3std6ranges3__45__cpo4nextE[1];
.global .align 1 .b8 _ZN34_INTERNAL_8c1d9c4d_4_k_cu_16752ad24cuda3std6ranges3__45__cpo4prevE[1];
.global .align 1 .b8 _ZN34_INTERNAL_8c1d9c4d_4_k_cu_16752ad24cuda3std6ranges3__45__cpo4dataE[1];
.global .align 1 .b8 _ZN34_INTERNAL_8c1d9c4d_4_k_cu_16752ad24cuda3std6ranges3__45__cpo5cdataE[1];
.global .align 1 .b8 _ZN34_INTERNAL_8c1d9c4d_4_k_cu_16752ad24cuda3std6ranges3__45__cpo4sizeE[1];
.global .align 1 .b8 _ZN34_INTERNAL_8c1d9c4d_4_k_cu_16752ad24cuda3std6ranges3__45__cpo5ssizeE[1];
.global .align 1 .b8 _ZN34_INTERNAL_8c1d9c4d_4_k_cu_16752ad24cuda3std6ranges3__45__cpo8distanceE[1];
.global .align 1 .b8 _ZN34_INTERNAL_8c1d9c4d_4_k_cu_16752ad26thrust24THRUST_300001_SM_1000_NS8cuda_cub3parE[1];
.global .align 1 .b8 _ZN34_INTERNAL_8c1d9c4d_4_k_cu_16752ad26thrust24THRUST_300001_SM_1000_NS8cuda_cub10par_nosyncE[1];
.global .align 1 .b8 _ZN34_INTERNAL_8c1d9c4d_4_k_cu_16752ad26thrust24THRUST_300001_SM_1000_NS6system6detail10sequential3seqE[1];
.global .align 1 .b8 _ZN34_INTERNAL_8c1d9c4d_4_k_cu_16752ad26thrust24THRUST_300001_SM_1000_NS6system3cpp3parE[1];
.global .align 1 .b8 _ZN34_INTERNAL_8c1d9c4d_4_k_cu_16752ad26thrust24THRUST_300001_SM_1000_NS12placeholders2_1E[1];
.global .align 1 .b8 _ZN34_INTERNAL_8c1d9c4d_4_k_cu_16752ad26thrust24THRUST_300001_SM_1000_NS12placeholders2_2E[1];
.global .align 1 .b8 _ZN34_INTERNAL_8c1d9c4d_4_k_cu_16752ad26thrust24THRUST_300001_SM_1000_NS12placeholders2_3E[1];
.global .align 1 .b8 _ZN34_INTERNAL_8c1d9c4d_4_k_cu_16752ad26thrust24THRUST_300001_SM_1000_NS12placeholders2_4E[1];
.global .align 1 .b8 _ZN34_INTERNAL_8c1d9c4d_4_k_cu_16752ad26thrust24THRUST_300001_SM_1000_NS12placeholders2_5E[1];
.global .align 1 .b8 _ZN34_INTERNAL_8c1d9c4d_4_k_cu_16752ad26thrust24THRUST_300001_SM_1000_NS12placeholders2_6E[1];
.global .align 1 .b8 _ZN34_INTERNAL_8c1d9c4d_4_k_cu_16752ad26thrust24THRUST_300001_SM_1000_NS12placeholders2_7E[1];
.global .align 1 .b8 _ZN34_INTERNAL_8c1d9c4d_4_k_cu_16752ad26thrust24THRUST_300001_SM_1000_NS12placeholders2_8E[1];
.global .align 1 .b8 _ZN34_INTERNAL_8c1d9c4d_4_k_cu_16752ad26thrust24THRUST_300001_SM_1000_NS12placeholders2_9E[1];
.global .align 1 .b8 _ZN34_INTERNAL_8c1d9c4d_4_k_cu_16752ad26thrust24THRUST_300001_SM_1000_NS12placeholders3_10E[1];
.global .align 1 .b8 _ZN34_INTERNAL_8c1d9c4d_4_k_cu_16752ad26thrust24THRUST_300001_SM_1000_NS3seqE[1];
.global .align 1 .b8 _ZN34_INTERNAL_8c1d9c4d_4_k_cu_16752ad26thrust24THRUST_300001_SM_1000_NS6deviceE[1];
.extern .shared .align 16 .b8 _ZN6thrust24THRUST_300001_SM_1000_NS8cuda_cub4core6detail5shmemE[];

.visible .entry _ZN6thrust24THRUST_300001_SM_1000_NS8cuda_cub4core6detail13_kernel_agentINS1_8__unique9InitAgentIN3cub18CUB_300001_SM_100013ScanTileStateIiLb1EEEPiiEEJSA_mSB_EEEvDpT0_(
	.param .align 8 .b8 _ZN6thrust24THRUST_300001_SM_1000_NS8cuda_cub4core6detail13_kernel_agentINS1_8__unique9InitAgentIN3cub18CUB_300001_SM_100013ScanTileStateIiLb1EEEPiiEEJSA_mSB_EEEvDpT0__param_0[8],
	.param .u64 _ZN6thrust24THRUST_300001_SM_1000_NS8cuda_cub4core6detail13_kernel_agentINS1_8__unique9InitAgentIN3cub18CUB_300001_SM_100013ScanTileStateIiLb1EEEPiiEEJSA_mSB_EEEvDpT0__param_1,
	.param .u64 .ptr .align 1 _ZN6thrust24THRUST_300001_SM_1000_NS8cuda_cub4core6detail13_kernel_agentINS1_8__unique9InitAgentIN3cub18CUB_300001_SM_100013ScanTileStateIiLb1EEEPiiEEJSA_mSB_EEEvDpT0__param_2
)
.maxntid 128
{
	.reg .pred 	%p<6>;
	.reg .b32 	%r<12>;
	.reg .b64 	%rd<9>;

	ld.param.u64 	%rd3, [_ZN6thrust24THRUST_300001_SM_1000_NS8cuda_cub4core6detail13_kernel_agentINS1_8__unique9InitAgentIN3cub18CUB_300001_SM_100013ScanTileStateIiLb1EEEPiiEEJSA_mSB_EEEvDpT0__param_0];
	ld.param.u32 	%r4, [_ZN6thrust24THRUST_300001_SM_1000_NS8cuda_cub4core6detail13_kernel_agentINS1_8__unique9InitAgentIN3cub18CUB_300001_SM_100013ScanTileStateIiLb1EEEPiiEEJSA_mSB_EEEvDpT0__param_1];
	ld.param.u64 	%rd2, [_ZN6thrust24THRUST_300001_SM_1000_NS8cuda_cub4core6detail13_kernel_agentINS1_8__unique9InitAgentIN3cub18CUB_300001_SM_100013ScanTileStateIiLb1EEEPiiEEJSA_mSB_EEEvDpT0__param_2];
	cvta.to.global.u64 	%rd1, %rd3;
	mov.u32 	%r1, %ctaid.x;
	mov.u32 	%r5, %ntid.x;
	mov.u32 	%r2, %tid.x;
	mad.lo.s32 	%r3, %r1, %r5, %r2;
	setp.ge.s32 	%p1, %r3, %r4;
	@%p1 bra 	$L__BB0_2;
	mul.wide.s32 	%rd4, %r3, 8;
	add.s64 	%rd5, %rd1, %rd4;
	mov.b32 	%r6, 0;
	mov.b32 	%r7, 99;
	st.global.v2.u32 	[%rd5+256], {%r7, %r6};
$L__BB0_2:
	setp.ne.s32 	%p2, %r1, 0;
	setp.gt.u32 	%p3, %r2, 31;
	or.pred  	%p4, %p2, %p3;
	@%p4 bra 	$L__BB0_4;
	mul.wide.u32 	%rd6, %r2, 8;
	add.s64 	%rd7, %rd1, %rd6;
	mov.b32 	%r9, 0;
	st.global.v2.u32 	[%rd7], {%r9, %r9};
$L__BB0_4:
	or.b32  	%r10, %r1, %r2;
	setp.ne.s32 	%p5, %r10, 0;
	@%p5 bra 	$L__BB0_6;
	cvta.to.global.u64 	%rd8, %rd2;
	mov.b32 	%r11, 0;
	st.global.u32 	[%rd8], %r11;
$L__BB0_6:
	ret;

}
	// .globl	_ZN6thrust24THRUST_300001_SM_1000_NS8cuda_cub4core6detail13_kernel_agentINS1_8__unique11UniqueAgentINS0_6detail15normal_iteratorINS0_10device_ptrImEEEESB_N4cuda3std3__48equal_toImEEiPiEEJSB_SB_SG_SH_iN3cub18CUB_300001_SM_100013ScanTileStateIiLb1EEEmEEEvDpT0_
.visible .entry _ZN6thrust24THRUST_300001_SM_1000_NS8cuda_cub4core6detail13_kernel_agentINS1_8__unique11UniqueAgentINS0_6detail15normal_iteratorINS0_10device_ptrImEEEESB_N4cuda3std3__48equal_toImEEiPiEEJSB_SB_SG_SH_iN3cub18CUB_300001_SM_100013ScanTileStateIiLb1EEEmEEEvDpT0_(
	.param .align 8 .b8 _ZN6thrust24THRUST_300001_SM_1000_NS8cuda_cub4core6detail13_kernel_agentINS1_8__unique11UniqueAgentINS0_6detail15normal_iteratorINS0_10device_ptrImEEEESB_N4cuda3std3__48equal_toImEEiPiEEJSB_SB_SG_SH_iN3cub18CUB_300001_SM_100013ScanTileStateIiLb1EEEmEEEvDpT0__param_0[8],
	.param .align 8 .b8 _ZN6thrust24THRUST_300001_SM_1000_NS8cuda_cub4core6detail13_kernel_agentINS1_8__unique11UniqueAgentINS0_6detail15normal_iteratorINS0_10device_ptrImEEEESB_N4cuda3std3__48equal_toImEEiPiEEJSB_SB_SG_SH_iN3cub18CUB_300001_SM_100013ScanTileStateIiLb1EEEmEEEvDpT0__param_1[8],
	.param .align 1 .b8 _ZN6thrust24THRUST_300001_SM_1000_NS8cuda_cub4core6detail13_kernel_agentINS1_8__unique11UniqueAgentINS0_6detail15normal_iteratorINS0_10device_ptrImEEEESB_N4cuda3std3__48equal_toImEEiPiEEJSB_SB_SG_SH_iN3cub18CUB_300001_SM_100013ScanTileStateIiLb1EEEmEEEvDpT0__param_2[1],
	.param .u64 .ptr .align 1 _ZN6thrust24THRUST_300001_SM_1000_NS8cuda_cub4core6detail13_kernel_agentINS1_8__unique11UniqueAgentINS0_6detail15normal_iteratorINS0_10device_ptrImEEEESB_N4cuda3std3__48equal_toImEEiPiEEJSB_SB_SG_SH_iN3cub18CUB_300001_SM_100013ScanTileStateIiLb1EEEmEEEvDpT0__param_3,
	.param .u32 _ZN6thrust24THRUST_300001_SM_1000_NS8cuda_cub4core6detail13_kernel_agentINS1_8__unique11UniqueAgentINS0_6detail15normal_iteratorINS0_10device_ptrImEEEESB_N4cuda3std3__48equal_toImEEiPiEEJSB_SB_SG_SH_iN3cub18CUB_300001_SM_100013ScanTileStateIiLb1EEEmEEEvDpT0__param_4,
	.param .align 8 .b8 _ZN6thrust24THRUST_300001_SM_1000_NS8cuda_cub4core6detail13_kernel_agentINS1_8__unique11UniqueAgentINS0_6detail15normal_iteratorINS0_10device_ptrImEEEESB_N4cuda3std3__48equal_toImEEiPiEEJSB_SB_SG_SH_iN3cub18CUB_300001_SM_100013ScanTileStateIiLb1EEEmEEEvDpT0__param_5[8],
	.param .u64 _ZN6thrust24THRUST_300001_SM_1000_NS8cuda_cub4core6detail13_kernel_agentINS1_8__unique11UniqueAgentINS0_6detail15normal_iteratorINS0_10device_ptrImEEEESB_N4cuda3std3__48equal_toImEEiPiEEJSB_SB_SG_SH_iN3cub18CUB_300001_SM_100013ScanTileStateIiLb1EEEmEEEvDpT0__param_6
)
.maxntid 64
{
	.reg .pred 	%p<173>;
	.reg .b32 	%r<829>;
	.reg .b64 	%rd<217>;

	ld.param.u64 	%rd1, [_ZN6thrust24THRUST_300001_SM_1000_NS8cuda_cub4core6detail13_kernel_agentINS1_8__unique11UniqueAgentINS0_6detail15normal_iteratorINS0_10device_ptrImEEEESB_N4cuda3std3__48equal_toImEEiPiEEJSB_SB_SG_SH_iN3cub18CUB_300001_SM_100013ScanTileStateIiLb1EEEmEEEvDpT0__param_5];
	ld.param.u64 	%rd2, [_ZN6thrust24THRUST_300001_SM_1000_NS8cuda_cub4core6detail13_kernel_agentINS1_8__unique11UniqueAgentINS0_6detail15normal_iteratorINS0_10device_ptrImEEEESB_N4cuda3std3__48equal_toImEEiPiEEJSB_SB_SG_SH_iN3cub18CUB_300001_SM_100013ScanTileStateIiLb1EEEmEEEvDpT0__param_0];
	ld.param.u64 	%rd79, [_ZN6thrust24THRUST_300001_SM_1000_NS8cuda_cub4core6detail13_kernel_agentINS1_8__unique11UniqueAgentINS0_6detail15normal_iteratorINS0_10device_ptrImEEEESB_N4cuda3std3__48equal_toImEEiPiEEJSB_SB_SG_SH_iN3cub18CUB_300001_SM_100013ScanTileStateIiLb1EEEmEEEvDpT0__param_1];
	ld.param.u32 	%r211, [_ZN6thrust24THRUST_300001_SM_1000_NS8cuda_cub4core6detail13_kernel_agentINS1_8__unique11UniqueAgentINS0_6detail15normal_iteratorINS0_10device_ptrImEEEESB_N4cuda3std3__48equal_toImEEiPiEEJSB_SB_SG_SH_iN3cub18CUB_300001_SM_100013ScanTileStateIiLb1EEEmEEEvDpT0__param_6];
	cvta.to.global.u64 	%rd3, %rd79;
	mov.u32 	%r1, %ctaid.x;
	mul.lo.s32 	%r2, %r1, 320;
	add.s32 	%r212, %r211, -1;
	setp.ge.s32 	%p10, %r1, %r212;
	@%p10 bra 	$L__BB1_75;
	setp.ne.s32 	%p102, %r1, 0;
	@%p102 bra 	$L__BB1_26;
	mov.u32 	%r789, %tid.x;
	and.b32  	%r694, %r789, 31;
	and.b32  	%r695, %r789, 992;
	add.s32 	%r696, %r2, %r694;
	mad.lo.s32 	%r697, %r695, 5, %r696;
	mul.wide.u32 	%rd189, %r697, 8;
	add.s64 	%rd180, %rd2, %rd189;
	// begin inline asm
	ld.global.nc.u64 %rd179, [%rd180];
	// end inline asm
	add.s64 	%rd182, %rd180, 256;
	// begin inline asm
	ld.global.nc.u64 %rd181, [%rd182];
	// end inline asm
	add.s64 	%rd184, %rd180, 512;
	// begin inline asm
	ld.global.nc.u64 %rd183, [%rd184];
	// end inline asm
	add.s64 	%rd186, %rd180, 768;
	// begin inline asm
	ld.global.nc.u64 %rd185, [%rd186];
	// end inline asm
	add.s64 	%rd188, %rd180, 1024;
	// begin inline asm
	ld.global.nc.u64 %rd187, [%rd188];
	// end inline asm
	// begin inline asm
	mov.u32 %r692, %laneid;
	// end inline asm
	shr.u32 	%r5, %r789, 5;
	mad.lo.s32 	%r698, %r5, 160, %r692;
	shl.b32 	%r699, %r698, 3;
	mov.u32 	%r700, _ZN6thrust24THRUST_300001_SM_1000_NS8cuda_cub4core6detail5shmemE;
	add.s32 	%r701, %r700, %r699;
	st.shared.u64 	[%r701], %rd179;
	st.shared.u64 	[%r701+256], %rd181;
	st.shared.u64 	[%r701+512], %rd183;
	st.shared.u64 	[%r701+768], %rd185;
	st.shared.u64 	[%r701+1024], %rd187;
	bar.warp.sync 	-1;
	shl.b32 	%r702, %r692, 5;
	add.s32 	%r703, %r701, %r702;
	ld.shared.u64 	%rd4, [%r703];
	ld.shared.u64 	%rd5, [%r703+8];
	ld.shared.u64 	%rd6, [%r703+16];
	ld.shared.u64 	%rd7, [%r703+24];
	ld.shared.u64 	%rd8, [%r703+32];
	bar.sync 	0;
	shl.b32 	%r704, %r789, 3;
	add.s32 	%r786, %r700, %r704;
	add.s32 	%r6, %r786, 560;
	st.shared.u64 	[%r786+560], %rd8;
	bar.sync 	0;
	setp.eq.s32 	%p153, %r789, 0;
	mov.b32 	%r784, 1;
	@%p153 bra 	$L__BB1_4;
	ld.shared.u64 	%rd190, [%r6+-8];
	setp.ne.s64 	%p154, %rd190, %rd4;
	selp.u32 	%r784, 1, 0, %p154;
$L__BB1_4:
	setp.ne.s64 	%p155, %rd4, %rd5;
	selp.u32 	%r736, 1, 0, %p155;
	setp.ne.s64 	%p156, %rd5, %rd6;
	selp.u32 	%r737, 1, 0, %p156;
	setp.ne.s64 	%p157, %rd6, %rd7;
	selp.u32 	%r738, 1, 0, %p157;
	setp.ne.s64 	%p158, %rd7, %rd8;
	selp.u32 	%r739, 1, 0, %p158;
	bar.sync 	0;
	add.s32 	%r9, %r784, %r736;
	add.s32 	%r10, %r9, %r737;
	add.s32 	%r11, %r10, %r738;
	add.s32 	%r710, %r11, %r739;
	mov.b32 	%r708, 1;
	mov.b32 	%r733, 0;
	mov.b32 	%r735, -1;
	// begin inline asm
	{  .reg .s32 r0;  .reg .pred p;  shfl.sync.up.b32 r0|p, %r710, %r708, %r733, %r735;  @p add.s32 r0, r0, %r710;  mov.s32 %r706, r0;}
	// end inline asm
	mov.b32 	%r714, 2;
	// begin inline asm
	{  .reg .s32 r0;  .reg .pred p;  shfl.sync.up.b32 r0|p, %r706, %r714, %r733, %r735;  @p add.s32 r0, r0, %r706;  mov.s32 %r712, r0;}
	// end inline asm
	mov.b32 	%r720, 4;
	// begin inline asm
	{  .reg .s32 r0;  .reg .pred p;  shfl.sync.up.b32 r0|p, %r712, %r720, %r733, %r735;  @p add.s32 r0, r0, %r712;  mov.s32 %r718, r0;}
	// end inline asm
	mov.b32 	%r726, 8;
	// begin inline asm
	{  .reg .s32 r0;  .reg .pred p;  shfl.sync.up.b32 r0|p, %r718, %r726, %r733, %r735;  @p add.s32 r0, r0, %r718;  mov.s32 %r724, r0;}
	// end inline asm
	mov.b32 	%r732, 16;
	// begin inline asm
	{  .reg .s32 r0;  .reg .pred p;  shfl.sync.up.b32 r0|p, %r724, %r732, %r733, %r735;  @p add.s32 r0, r0, %r724;  mov.s32 %r730, r0;}
	// end inline asm
	setp.ne.s32 	%p159, %r692, 31;
	@%p159 bra 	$L__BB1_6;
	shl.b32 	%r740, %r5, 2;
	add.s32 	%r742, %r700, %r740;
	st.shared.u32 	[%r742], %r730;
$L__BB1_6:
	setp.ne.s32 	%p160, %r789, 0;
	bar.sync 	0;
	ld.shared.v2.u32 	{%r743, %r744}, [_ZN6thrust24THRUST_300001_SM_1000_NS8cuda_cub4core6detail5shmemE];
	add.s32 	%r14, %r744, %r743;
	setp.lt.u32 	%p161, %r789, 32;
	selp.b32 	%r745, 0, %r743, %p161;
	setp.eq.s32 	%p162, %r692, 0;
	sub.s32 	%r746, %r730, %r710;
	selp.b32 	%r747, 0, %r746, %p162;
	add.s32 	%r15, %r745, %r747;
	@%p160 bra 	$L__BB1_8;
	add.s64 	%rd191, %rd1, 256;
	mov.b32 	%r748, 101;
	// begin inline asm
	st.relaxed.gpu.v2.u32 [%rd191], {%r748, %r14};
	// end inline asm
$L__BB1_8:
	bar.sync 	0;
	setp.eq.s32 	%p163, %r784, 0;
	@%p163 bra 	$L__BB1_10;
	shl.b32 	%r750, %r15, 3;
	add.s32 	%r752, %r700, %r750;
	st.shared.u64 	[%r752], %rd4;
$L__BB1_10:
	setp.eq.s64 	%p164, %rd4, %rd5;
	@%p164 bra 	$L__BB1_12;
	add.s32 	%r753, %r15, %r784;
	shl.b32 	%r754, %r753, 3;
	add.s32 	%r756, %r700, %r754;
	st.shared.u64 	[%r756], %rd5;
$L__BB1_12:
	setp.eq.s64 	%p165, %rd5, %rd6;
	@%p165 bra 	$L__BB1_14;
	add.s32 	%r757, %r9, %r15;
	shl.b32 	%r758, %r757, 3;
	add.s32 	%r760, %r700, %r758;
	st.shared.u64 	[%r760], %rd6;
$L__BB1_14:
	setp.eq.s64 	%p166, %rd6, %rd7;
	@%p166 bra 	$L__BB1_16;
	add.s32 	%r761, %r10, %r15;
	shl.b32 	%r762, %r761, 3;
	add.s32 	%r764, %r700, %r762;
	st.shared.u64 	[%r764], %rd7;
$L__BB1_16:
	setp.eq.s64 	%p167, %rd7, %rd8;
	@%p167 bra 	$L__BB1_18;
	add.s32 	%r765, %r11, %r15;
	shl.b32 	%r766, %r765, 3;
	add.s32 	%r768, %r700, %r766;
	st.shared.u64 	[%r768], %rd8;
$L__BB1_18:
	bar.sync 	0;
	setp.ge.s32 	%p168, %r789, %r14;
	@%p168 bra 	$L__BB1_25;
	not.b32 	%r769, %r789;
	add.s32 	%r16, %r14, %r769;
	and.b32  	%r770, %r16, 192;
	setp.eq.s32 	%p169, %r770, 192;
	@%p169 bra 	$L__BB1_22;
	shr.u32 	%r771, %r16, 6;
	add.s32 	%r772, %r771, 1;
	and.b32  	%r773, %r772, 3;
	mul.wide.u32 	%rd192, %r789, 8;
	add.s64 	%rd201, %rd3, %rd192;
	neg.s32 	%r785, %r773;
	shl.b32 	%r776, %r772, 6;
	and.b32  	%r777, %r776, 192;
	add.s32 	%r789, %r789, %r777;
$L__BB1_21:
	.pragma "nounroll";
	ld.shared.u64 	%rd193, [%r786];
	st.global.u64 	[%rd201], %rd193;
	add.s64 	%rd201, %rd201, 512;
	add.s32 	%r786, %r786, 512;
	add.s32 	%r785, %r785, 1;
	setp.ne.s32 	%p170, %r785, 0;
	@%p170 bra 	$L__BB1_21;
$L__BB1_22:
	setp.lt.u32 	%p171, %r16, 192;
	@%p171 bra 	$L__BB1_25;
	mul.wide.u32 	%rd194, %r789, 8;
	add.s64 	%rd195, %rd194, %rd3;
	add.s64 	%rd202, %rd195, 1024;
	shl.b32 	%r778, %r789, 3;
	add.s32 	%r780, %r778, %r700;
	add.s32 	%r788, %r780, 1024;
$L__BB1_24:
	ld.shared.u64 	%rd196, [%r788+-1024];
	st.global.u64 	[%rd202+-1024], %rd196;
	ld.shared.u64 	%rd197, [%r788+-512];
	st.global.u64 	[%rd202+-512], %rd197;
	ld.shared.u64 	%rd198, [%r788];
	st.global.u64 	[%rd202], %rd198;
	ld.shared.u64 	%rd199, [%r788+512];
	st.global.u64 	[%rd202+512], %rd199;
	add.s32 	%r789, %r789, 256;
	add.s64 	%rd202, %rd202, 2048;
	add.s32 	%r788, %r788, 2048;
	setp.lt.s32 	%p172, %r789, %r14;
	@%p172 bra 	$L__BB1_24;
$L__BB1_25:
	bar.sync 	0;
	bra.uni 	$L__BB1_169;
$L__BB1_26:
	mov.u32 	%r805, %tid.x;
	and.b32  	%r511, %r805, 31;
	and.b32  	%r512, %r805, 992;
	add.s32 	%r513, %r2, %r511;
	mad.lo.s32 	%r514, %r512, 5, %r513;
	mul.wide.u32 	%rd156, %r514, 8;
	add.s64 	%rd145, %rd2, %rd156;
	// begin inline asm
	ld.global.nc.u64 %rd144, [%rd145];
	// end inline asm
	add.s64 	%rd147, %rd145, 256;
	// begin inline asm
	ld.global.nc.u64 %rd146, [%rd147];
	// end inline asm
	add.s64 	%rd149, %rd145, 512;
	// begin inline asm
	ld.global.nc.u64 %rd148, [%rd149];
	// end inline asm
	add.s64 	%rd151, %rd145, 768;
	// begin inline asm
	ld.global.nc.u64 %rd150, [%rd151];
	// end inline asm
	add.s64 	%rd153, %rd145, 1024;
	// begin inline asm
	ld.global.nc.u64 %rd152, [%rd153];
	// end inline asm
	// begin inline asm
	mov.u32 %r510, %laneid;
	// end inline asm
	shr.u32 	%r32, %r805, 5;
	mad.lo.s32 	%r515, %r32, 160, %r510;
	shl.b32 	%r516, %r515, 3;
	mov.u32 	%r517, _ZN6thrust24THRUST_300001_SM_1000_NS8cuda_cub4core6detail5shmemE;
	add.s32 	%r518, %r517, %r516;
	st.shared.u64 	[%r518], %rd144;
	st.shared.u64 	[%r518+256], %rd146;
	st.shared.u64 	[%r518+512], %rd148;
	st.shared.u64 	[%r518+768], %rd150;
	st.shared.u64 	[%r518+1024], %rd152;
	bar.warp.sync 	-1;
	shl.b32 	%r519, %r510, 5;
	add.s32 	%r520, %r518, %r519;
	ld.shared.u64 	%rd15, [%r520];
	ld.shared.u64 	%rd16, [%r520+8];
	ld.shared.u64 	%rd17, [%r520+16];
	ld.shared.u64 	%rd18, [%r520+24];
	ld.shared.u64 	%rd19, [%r520+32];
	bar.sync 	0;
	mul.wide.s32 	%rd157, %r2, 8;
	add.s64 	%rd158, %rd2, %rd157;
	add.s64 	%rd155, %rd158, -8;
	// begin inline asm
	ld.global.nc.u64 %rd203, [%rd155];
	// end inline asm
	shl.b32 	%r521, %r805, 3;
	add.s32 	%r522, %r517, %r521;
	add.s32 	%r33, %r522, 560;
	st.shared.u64 	[%r522+560], %rd19;
	bar.sync 	0;
	setp.eq.s32 	%p103, %r805, 0;
	@%p103 bra 	$L__BB1_28;
	ld.shared.u64 	%rd203, [%r33+-8];
$L__BB1_28:
	setp.ne.s64 	%p104, %rd203, %rd15;
	selp.u32 	%r34, 1, 0, %p104;
	setp.ne.s64 	%p105, %rd15, %rd16;
	selp.u32 	%r553, 1, 0, %p105;
	setp.ne.s64 	%p106, %rd16, %rd17;
	selp.u32 	%r554, 1, 0, %p106;
	setp.ne.s64 	%p107, %rd17, %rd18;
	selp.u32 	%r555, 1, 0, %p107;
	setp.ne.s64 	%p108, %rd18, %rd19;
	selp.u32 	%r556, 1, 0, %p108;
	bar.sync 	0;
	add.s32 	%r35, %r553, %r34;
	add.s32 	%r36, %r35, %r554;
	add.s32 	%r37, %r36, %r555;
	add.s32 	%r527, %r37, %r556;
	mov.b32 	%r525, 1;
	mov.b32 	%r550, 0;
	mov.b32 	%r552, -1;
	// begin inline asm
	{  .reg .s32 r0;  .reg .pred p;  shfl.sync.up.b32 r0|p, %r527, %r525, %r550, %r552;  @p add.s32 r0, r0, %r527;  mov.s32 %r523, r0;}
	// end inline asm
	mov.b32 	%r531, 2;
	// begin inline asm
	{  .reg .s32 r0;  .reg .pred p;  shfl.sync.up.b32 r0|p, %r523, %r531, %r550, %r552;  @p add.s32 r0, r0, %r523;  mov.s32 %r529, r0;}
	// end inline asm
	mov.b32 	%r537, 4;
	// begin inline asm
	{  .reg .s32 r0;  .reg .pred p;  shfl.sync.up.b32 r0|p, %r529, %r537, %r550, %r552;  @p add.s32 r0, r0, %r529;  mov.s32 %r535, r0;}
	// end inline asm
	mov.b32 	%r543, 8;
	// begin inline asm
	{  .reg .s32 r0;  .reg .pred p;  shfl.sync.up.b32 r0|p, %r535, %r543, %r550, %r552;  @p add.s32 r0, r0, %r535;  mov.s32 %r541, r0;}
	// end inline asm
	mov.b32 	%r549, 16;
	// begin inline asm
	{  .reg .s32 r0;  .reg .pred p;  shfl.sync.up.b32 r0|p, %r541, %r549, %r550, %r552;  @p add.s32 r0, r0, %r541;  mov.s32 %r547, r0;}
	// end inline asm
	setp.ne.s32 	%p109, %r510, 31;
	@%p109 bra 	$L__BB1_30;
	shl.b32 	%r557, %r32, 2;
	add.s32 	%r559, %r517, %r557;
	st.shared.u32 	[%r559], %r547;
$L__BB1_30:
	sub.s32 	%r560, %r547, %r527;
	bar.sync 	0;
	ld.shared.v2.u32 	{%r561, %r562}, [_ZN6thrust24THRUST_300001_SM_1000_NS8cuda_cub4core6detail5shmemE];
	add.s32 	%r40, %r562, %r561;
	setp.gt.u32 	%p110, %r805, 31;
	setp.lt.u32 	%p111, %r805, 32;
	setp.eq.s32 	%p112, %r510, 0;
	selp.b32 	%r563, 0, %r560, %p112;
	add.s32 	%r797, %r561, %r563;
	selp.b32 	%r42, %r560, %r797, %p111;
	@%p110 bra 	$L__BB1_55;
	setp.ne.s32 	%p113, %r805, 0;
	mul.wide.u32 	%rd159, %r1, 8;
	add.s64 	%rd23, %rd1, %rd159;
	@%p113 bra 	$L__BB1_33;
	st.shared.u32 	[_ZN6thrust24THRUST_300001_SM_1000_NS8cuda_cub4core6detail5shmemE+44], %r40;
	add.s64 	%rd160, %rd23, 256;
	mov.b32 	%r564, 100;
	// begin inline asm
	st.relaxed.gpu.v2.u32 [%rd160], {%r564, %r40};
	// end inline asm
$L__BB1_33:
	not.b32 	%r43, %r805;
	mov.u32 	%r44, %nctaid.x;
	setp.gt.u32 	%p114, %r44, 499;
	@%p114 bra 	$L__BB1_35;
	membar.cta;
	bra.uni 	$L__BB1_36;
$L__BB1_35:
	mov.b32 	%r566, 450;
	// begin inline asm
	nanosleep.u32 %r566;
	// end inline asm
$L__BB1_36:
	mul.wide.s32 	%rd162, %r43, 8;
	add.s64 	%rd163, %rd23, %rd162;
	add.s64 	%rd161, %rd163, 256;
	// begin inline asm
	ld.relaxed.gpu.v2.u32 {%r795, %r791}, [%rd161];
	// end inline asm
$L__BB1_37:
	setp.eq.s32 	%p115, %r795, 99;
	mov.b32 	%r569, -1;
	vote.sync.any.pred 	%p116, %p115, %r569;
	not.pred 	%p117, %p116;
	@%p117 bra 	$L__BB1_42;
	@%p114 bra 	$L__BB1_40;
	membar.cta;
	bra.uni 	$L__BB1_41;
$L__BB1_40:
	mov.b32 	%r689, 350;
	// begin inline asm
	nanosleep.u32 %r689;
	// end inline asm
$L__BB1_41:
	// begin inline asm
	ld.relaxed.gpu.v2.u32 {%r795, %r791}, [%rd161];
	// end inline asm
	bra.uni 	$L__BB1_37;
$L__BB1_42:
	setp.eq.s32 	%p118, %r795, 101;
	mov.b32 	%r596, -1;
	vote.sync.ballot.b32 	%r597, %p118, %r596;
	// begin inline asm
	mov.u32 %r571, %lanemask_ge;
	// end inline asm
	and.b32  	%r598, %r597, %r571;
	or.b32  	%r599, %r598, -2147483648;
	add.s32 	%r600, %r599, -1;
	not.b32 	%r601, %r599;
	and.b32  	%r602, %r601, %r600;
	popc.b32 	%r575, %r602;
	mov.b32 	%r574, 1;
	// begin inline asm
	shfl.sync.down.b32 %r572, %r791, %r574, %r575, %r596;
	// end inline asm
	setp.lt.s32 	%p120, %r510, %r575;
	selp.b32 	%r603, %r572, 0, %p120;
	add.s32 	%r578, %r603, %r791;
	mov.b32 	%r579, 2;
	// begin inline asm
	shfl.sync.down.b32 %r577, %r578, %r579, %r575, %r596;
	// end inline asm
	add.s32 	%r54, %r510, 2;
	setp.gt.s32 	%p121, %r54, %r575;
	selp.b32 	%r604, 0, %r577, %p121;
	add.s32 	%r583, %r578, %r604;
	mov.b32 	%r584, 4;
	// begin inline asm
	shfl.sync.down.b32 %r582, %r583, %r584, %r575, %r596;
	// end inline asm
	add.s32 	%r55, %r510, 4;
	setp.gt.s32 	%p122, %r55, %r575;
	selp.b32 	%r605, 0, %r582, %p122;
	add.s32 	%r588, %r583, %r605;
	mov.b32 	%r589, 8;
	// begin inline asm
	shfl.sync.down.b32 %r587, %r588, %r589, %r575, %r596;
	// end inline asm
	add.s32 	%r56, %r510, 8;
	setp.gt.s32 	%p123, %r56, %r575;
	selp.b32 	%r606, 0, %r587, %p123;
	add.s32 	%r593, %r588, %r606;
	mov.b32 	%r594, 16;
	// begin inline asm
	shfl.sync.down.b32 %r592, %r593, %r594, %r575, %r596;
	// end inline asm
	add.s32 	%r57, %r510, 16;
	setp.gt.s32 	%p124, %r57, %r575;
	selp.b32 	%r607, 0, %r592, %p124;
	add.s32 	%r792, %r593, %r607;
	add.s32 	%r794, %r1, %r43;
	add.s64 	%rd25, %rd1, 256;
$L__BB1_43:
	setp.ne.s32 	%p125, %r795, 101;
	mov.b32 	%r608, -1;
	vote.sync.all.pred 	%p126, %p125, %r608;
	not.pred 	%p127, %p126;
	@%p127 bra 	$L__BB1_51;
	mul.wide.s32 	%rd175, %r794, 8;
	add.s64 	%rd176, %rd25, %rd175;
	add.s64 	%rd174, %rd176, -256;
	// begin inline asm
	ld.relaxed.gpu.v2.u32 {%r795, %r796}, [%rd174];
	// end inline asm
$L__BB1_45:
	setp.eq.s32 	%p141, %r795, 99;
	mov.b32 	%r647, -1;
	vote.sync.any.pred 	%p142, %p141, %r647;
	not.pred 	%p143, %p142;
	@%p143 bra 	$L__BB1_50;
	@%p114 bra 	$L__BB1_48;
	membar.cta;
	bra.uni 	$L__BB1_49;
$L__BB1_48:
	mov.b32 	%r686, 350;
	// begin inline asm
	nanosleep.u32 %r686;
	// end inline asm
$L__BB1_49:
	// begin inline asm
	ld.relaxed.gpu.v2.u32 {%r795, %r796}, [%rd174];
	// end inline asm
	bra.uni 	$L__BB1_45;
$L__BB1_50:
	setp.eq.s32 	%p144, %r795, 101;
	mov.b32 	%r673, -1;
	vote.sync.ballot.b32 	%r674, %p144, %r673;
	and.b32  	%r675, %r674, %r571;
	or.b32  	%r676, %r675, -2147483648;
	add.s32 	%r677, %r676, -1;
	not.b32 	%r678, %r676;
	and.b32  	%r679, %r678, %r677;
	popc.b32 	%r652, %r679;
	mov.b32 	%r651, 1;
	// begin inline asm
	shfl.sync.down.b32 %r649, %r796, %r651, %r652, %r673;
	// end inline asm
	setp.lt.s32 	%p146, %r510, %r652;
	selp.b32 	%r680, %r649, 0, %p146;
	add.s32 	%r655, %r680, %r796;
	mov.b32 	%r656, 2;
	// begin inline asm
	shfl.sync.down.b32 %r654, %r655, %r656, %r652, %r673;
	// end inline asm
	setp.gt.s32 	%p147, %r54, %r652;
	selp.b32 	%r681, 0, %r654, %p147;
	add.s32 	%r660, %r655, %r681;
	mov.b32 	%r661, 4;
	// begin inline asm
	shfl.sync.down.b32 %r659, %r660, %r661, %r652, %r673;
	// end inline asm
	setp.gt.s32 	%p148, %r55, %r652;
	selp.b32 	%r682, 0, %r659, %p148;
	add.s32 	%r665, %r660, %r682;
	mov.b32 	%r666, 8;
	// begin inline asm
	shfl.sync.down.b32 %r664, %r665, %r666, %r652, %r673;
	// end inline asm
	setp.gt.s32 	%p149, %r56, %r652;
	selp.b32 	%r683, 0, %r664, %p149;
	add.s32 	%r670, %r665, %r683;
	mov.b32 	%r671, 16;
	// begin inline asm
	shfl.sync.down.b32 %r669, %r670, %r671, %r652, %r673;
	// end inline asm
	setp.gt.s32 	%p150, %r57, %r652;
	selp.b32 	%r684, 0, %r669, %p150;
	add.s32 	%r685, %r684, %r792;
	add.s32 	%r792, %r685, %r670;
	add.s32 	%r794, %r794, -32;
	bra.uni 	$L__BB1_43;
$L__BB1_51:
	setp.ne.s32 	%p128, %r805, 0;
	@%p128 bra 	$L__BB1_53;
	add.s32 	%r611, %r792, %r40;
	add.s64 	%rd164, %rd23, 256;
	mov.b32 	%r610, 101;
	// begin inline asm
	st.relaxed.gpu.v2.u32 [%rd164], {%r610, %r611};
	// end inline asm
	st.shared.u32 	[_ZN6thrust24THRUST_300001_SM_1000_NS8cuda_cub4core6detail5shmemE+36], %r792;
	st.shared.u32 	[_ZN6thrust24THRUST_300001_SM_1000_NS8cuda_cub4core6detail5shmemE+40], %r611;
$L__BB1_53:
	setp.ne.s32 	%p129, %r510, 0;
	mov.u32 	%r797, %r42;
	@%p129 bra 	$L__BB1_55;
	st.shared.u32 	[_ZN6thrust24THRUST_300001_SM_1000_NS8cuda_cub4core6detail5shmemE+12], %r792;
	mov.u32 	%r797, %r792;
$L__BB1_55:
	setp.eq.s32 	%p130, %r805, 0;
	bar.sync 	0;
	@%p130 bra 	$L__BB1_57;
	ld.shared.u32 	%r612, [_ZN6thrust24THRUST_300001_SM_1000_NS8cuda_cub4core6detail5shmemE+12];
	add.s32 	%r797, %r612, %r797;
$L__BB1_57:
	setp.eq.s64 	%p131, %rd203, %rd15;
	add.s32 	%r76, %r797, %r34;
	add.s32 	%r77, %r35, %r797;
	add.s32 	%r78, %r36, %r797;
	add.s32 	%r79, %r37, %r797;
	ld.shared.u32 	%r80, [_ZN6thrust24THRUST_300001_SM_1000_NS8cuda_cub4core6detail5shmemE+44];
	ld.shared.u32 	%r81, [_ZN6thrust24THRUST_300001_SM_1000_NS8cuda_cub4core6detail5shmemE+36];
	bar.sync 	0;
	@%p131 bra 	$L__BB1_59;
	sub.s32 	%r613, %r797, %r81;
	shl.b32 	%r614, %r613, 3;
	mov.u32 	%r615, _ZN6thrust24THRUST_300001_SM_1000_NS8cuda_cub4core6detail5shmemE;
	add.s32 	%r616, %r615, %r614;
	st.shared.u64 	[%r616], %rd15;
$L__BB1_59:
	setp.eq.s64 	%p132, %rd15, %rd16;
	@%p132 bra 	$L__BB1_61;
	sub.s32 	%r617, %r76, %r81;
	shl.b32 	%r618, %r617, 3;
	mov.u32 	%r619, _ZN6thrust24THRUST_300001_SM_1000_NS8cuda_cub4core6detail5shmemE;
	add.s32 	%r620, %r619, %r618;
	st.shared.u64 	[%r620], %rd16;
$L__BB1_61:
	setp.eq.s64 	%p133, %rd16, %rd17;
	@%p133 bra 	$L__BB1_63;
	sub.s32 	%r621, %r77, %r81;
	shl.b32 	%r622, %r621, 3;
	mov.u32 	%r623, _ZN6thrust24THRUST_300001_SM_1000_NS8cuda_cub4core6detail5shmemE;
	add.s32 	%r624, %r623, %r622;
	st.shared.u64 	[%r624], %rd17;
$L__BB1_63:
	setp.eq.s64 	%p134, %rd17, %rd18;
	@%p134 bra 	$L__BB1_65;
	sub.s32 	%r625, %r78, %r81;
	shl.b32 	%r626, %r625, 3;
	mov.u32 	%r627, _ZN6thrust24THRUST_300001_SM_1000_NS8cuda_cub4core6detail5shmemE;
	add.s32 	%r628, %r627, %r626;
	st.shared.u64 	[%r628], %rd18;
$L__BB1_65:
	setp.eq.s64 	%p135, %rd18, %rd19;
	@%p135 bra 	$L__BB1_67;
	sub.s32 	%r629, %r79, %r81;
	shl.b32 	%r630, %r629, 3;
	mov.u32 	%r631, _ZN6thrust24THRUST_300001_SM_1000_NS8cuda_cub4core6detail5shmemE;
	add.s32 	%r632, %r631, %r630;
	st.shared.u64 	[%r632], %rd19;
$L__BB1_67:
	bar.sync 	0;
	setp.ge.s32 	%p136, %r805, %r80;
	@%p136 bra 	$L__BB1_74;
	not.b32 	%r633, %r805;
	add.s32 	%r82, %r80, %r633;
	and.b32  	%r634, %r82, 192;
	setp.eq.s32 	%p137, %r634, 192;
	@%p137 bra 	$L__BB1_71;
	shr.u32 	%r635, %r82, 6;
	add.s32 	%r636, %r635, 1;
	and.b32  	%r637, %r636, 3;
	add.s32 	%r801, %r805, %r81;
	shl.b32 	%r638, %r805, 3;
	mov.u32 	%r639, _ZN6thrust24THRUST_300001_SM_1000_NS8cuda_cub4core6detail5shmemE;
	add.s32 	%r800, %r639, %r638;
	neg.s32 	%r799, %r637;
	shl.b32 	%r640, %r636, 6;
	and.b32  	%r641, %r640, 192;
	add.s32 	%r805, %r805, %r641;
$L__BB1_70:
	.pragma "nounroll";
	mul.wide.s32 	%rd165, %r801, 8;
	add.s64 	%rd166, %rd3, %rd165;
	ld.shared.u64 	%rd167, [%r800];
	st.global.u64 	[%rd166], %rd167;
	add.s32 	%r801, %r801, 64;
	add.s32 	%r800, %r800, 512;
	add.s32 	%r799, %r799, 1;
	setp.ne.s32 	%p138, %r799, 0;
	@%p138 bra 	$L__BB1_70;
$L__BB1_71:
	setp.lt.u32 	%p139, %r82, 192;
	@%p139 bra 	$L__BB1_74;
	add.s64 	%rd27, %rd3, 1024;
	add.s32 	%r804, %r805, %r81;
	shl.b32 	%r642, %r805, 3;
	mov.u32 	%r643, _ZN6thrust24THRUST_300001_SM_1000_NS8cuda_cub4core6detail5shmemE;
	add.s32 	%r644, %r642, %r643;
	add.s32 	%r803, %r644, 1024;
$L__BB1_73:
	mul.wide.s32 	%rd168, %r804, 8;
	add.s64 	%rd169, %rd27, %rd168;
	ld.shared.u64 	%rd170, [%r803+-1024];
	st.global.u64 	[%rd169+-1024], %rd170;
	ld.shared.u64 	%rd171, [%r803+-512];
	st.global.u64 	[%rd169+-512], %rd171;
	ld.shared.u64 	%rd172, [%r803];
	st.global.u64 	[%rd169], %rd172;
	ld.shared.u64 	%rd173, [%r803+512];
	st.global.u64 	[%rd169+512], %rd173;
	add.s32 	%r805, %r805, 256;
	add.s32 	%r804, %r804, 256;
	add.s32 	%r803, %r803, 2048;
	setp.lt.s32 	%p140, %r805, %r80;
	@%p140 bra 	$L__BB1_73;
$L__BB1_74:
	bar.sync 	0;
	bra.uni 	$L__BB1_169;
$L__BB1_75:
	ld.param.u32 	%r781, [_ZN6thrust24THRUST_300001_SM_1000_NS8cuda_cub4core6detail13_kernel_agentINS1_8__unique11UniqueAgentINS0_6detail15normal_iteratorINS0_10device_ptrImEEEESB_N4cuda3std3__48equal_toImEEiPiEEJSB_SB_SG_SH_iN3cub18CUB_300001_SM_100013ScanTileStateIiLb1EEEmEEEvDpT0__param_4];
	sub.s32 	%r102, %r781, %r2;
	setp.ne.s32 	%p11, %r1, 0;
	@%p11 bra 	$L__BB1_108;
	mul.wide.u32 	%rd121, %r2, 8;
	add.s64 	%rd120, %rd2, %rd121;
	// begin inline asm
	ld.global.nc.u64 %rd208, [%rd120];
	// end inline asm
	mov.u32 	%r811, %tid.x;
	and.b32  	%r410, %r811, 31;
	and.b32  	%r411, %r811, 992;
	mul.lo.s32 	%r412, %r411, 5;
	or.b32  	%r104, %r412, %r410;
	setp.ge.s32 	%p72, %r104, %r102;
	mov.u64 	%rd204, %rd208;
	@%p72 bra 	$L__BB1_78;
	add.s32 	%r413, %r104, %r2;
	mul.wide.u32 	%rd124, %r413, 8;
	add.s64 	%rd123, %rd2, %rd124;
	// begin inline asm
	ld.global.nc.u64 %rd204, [%rd123];
	// end inline asm
$L__BB1_78:
	add.s32 	%r414, %r104, 32;
	setp.ge.s32 	%p73, %r414, %r102;
	shl.b32 	%r415, %r104, 3;
	cvt.u64.u32 	%rd125, %r415;
	add.s64 	%rd32, %rd120, %rd125;
	mov.u64 	%rd205, %rd208;
	@%p73 bra 	$L__BB1_80;
	add.s64 	%rd127, %rd32, 256;
	// begin inline asm
	ld.global.nc.u64 %rd205, [%rd127];
	// end inline asm
$L__BB1_80:
	add.s32 	%r416, %r104, 64;
	setp.ge.s32 	%p74, %r416, %r102;
	mov.u64 	%rd206, %rd208;
	@%p74 bra 	$L__BB1_82;
	add.s64 	%rd129, %rd32, 512;
	// begin inline asm
	ld.global.nc.u64 %rd206, [%rd129];
	// end inline asm
$L__BB1_82:
	add.s32 	%r417, %r104, 96;
	setp.ge.s32 	%p75, %r417, %r102;
	mov.u64 	%rd207, %rd208;
	@%p75 bra 	$L__BB1_84;
	add.s64 	%rd131, %rd32, 768;
	// begin inline asm
	ld.global.nc.u64 %rd207, [%rd131];
	// end inline asm
$L__BB1_84:
	add.s32 	%r418, %r104, 128;
	setp.ge.s32 	%p76, %r418, %r102;
	@%p76 bra 	$L__BB1_86;
	add.s64 	%rd133, %rd32, 1024;
	// begin inline asm
	ld.global.nc.u64 %rd208, [%rd133];
	// end inline asm
$L__BB1_86:
	// begin inline asm
	mov.u32 %r419, %laneid;
	// end inline asm
	shr.u32 	%r106, %r811, 5;
	mad.lo.s32 	%r421, %r106, 160, %r419;
	shl.b32 	%r422, %r421, 3;
	mov.u32 	%r423, _ZN6thrust24THRUST_300001_SM_1000_NS8cuda_cub4core6detail5shmemE;
	add.s32 	%r424, %r423, %r422;
	st.shared.u64 	[%r424], %rd204;
	st.shared.u64 	[%r424+256], %rd205;
	st.shared.u64 	[%r424+512], %rd206;
	st.shared.u64 	[%r424+768], %rd207;
	st.shared.u64 	[%r424+1024], %rd208;
	bar.warp.sync 	-1;
	shl.b32 	%r425, %r419, 5;
	add.s32 	%r426, %r424, %r425;
	ld.shared.u64 	%rd41, [%r426];
	ld.shared.u64 	%rd42, [%r426+8];
	ld.shared.u64 	%rd43, [%r426+16];
	ld.shared.u64 	%rd44, [%r426+24];
	ld.shared.u64 	%rd45, [%r426+32];
	bar.sync 	0;
	shl.b32 	%r427, %r811, 3;
	add.s32 	%r808, %r423, %r427;
	add.s32 	%r107, %r808, 560;
	st.shared.u64 	[%r808+560], %rd45;
	bar.sync 	0;
	setp.eq.s32 	%p77, %r811, 0;
	mov.b32 	%r806, 1;
	@%p77 bra 	$L__BB1_88;
	ld.shared.u64 	%rd134, [%r107+-8];
	setp.ne.s64 	%p78, %rd134, %rd41;
	selp.u32 	%r806, 1, 0, %p78;
$L__BB1_88:
	setp.ne.s64 	%p79, %rd41, %rd42;
	setp.ne.s64 	%p80, %rd42, %rd43;
	setp.ne.s64 	%p81, %rd43, %rd44;
	setp.ne.s64 	%p82, %rd44, %rd45;
	mul.lo.s32 	%r459, %r811, 5;
	setp.lt.s32 	%p83, %r459, %r102;
	selp.b32 	%r110, %r806, 1, %p83;
	add.s32 	%r460, %r459, 1;
	setp.ge.s32 	%p84, %r460, %r102;
	or.pred  	%p1, %p84, %p79;
	selp.u32 	%r461, 1, 0, %p1;
	add.s32 	%r462, %r459, 2;
	setp.ge.s32 	%p85, %r462, %r102;
	or.pred  	%p2, %p85, %p80;
	selp.u32 	%r463, 1, 0, %p2;
	add.s32 	%r464, %r459, 3;
	setp.ge.s32 	%p86, %r464, %r102;
	or.pred  	%p3, %p86, %p81;
	selp.u32 	%r465, 1, 0, %p3;
	add.s32 	%r466, %r459, 4;
	setp.ge.s32 	%p87, %r466, %r102;
	or.pred  	%p4, %p87, %p82;
	selp.u32 	%r467, 1, 0, %p4;
	bar.sync 	0;
	add.s32 	%r111, %r110, %r461;
	add.s32 	%r112, %r111, %r463;
	add.s32 	%r113, %r112, %r465;
	add.s32 	%r433, %r113, %r467;
	mov.b32 	%r431, 1;
	mov.b32 	%r456, 0;
	mov.b32 	%r458, -1;
	// begin inline asm
	{  .reg .s32 r0;  .reg .pred p;  shfl.sync.up.b32 r0|p, %r433, %r431, %r456, %r458;  @p add.s32 r0, r0, %r433;  mov.s32 %r429, r0;}
	// end inline asm
	mov.b32 	%r437, 2;
	// begin inline asm
	{  .reg .s32 r0;  .reg .pred p;  shfl.sync.up.b32 r0|p, %r429, %r437, %r456, %r458;  @p add.s32 r0, r0, %r429;  mov.s32 %r435, r0;}
	// end inline asm
	mov.b32 	%r443, 4;
	// begin inline asm
	{  .reg .s32 r0;  .reg .pred p;  shfl.sync.up.b32 r0|p, %r435, %r443, %r456, %r458;  @p add.s32 r0, r0, %r435;  mov.s32 %r441, r0;}
	// end inline asm
	mov.b32 	%r449, 8;
	// begin inline asm
	{  .reg .s32 r0;  .reg .pred p;  shfl.sync.up.b32 r0|p, %r441, %r449, %r456, %r458;  @p add.s32 r0, r0, %r441;  mov.s32 %r447, r0;}
	// end inline asm
	mov.b32 	%r455, 16;
	// begin inline asm
	{  .reg .s32 r0;  .reg .pred p;  shfl.sync.up.b32 r0|p, %r447, %r455, %r456, %r458;  @p add.s32 r0, r0, %r447;  mov.s32 %r453, r0;}
	// end inline asm
	setp.ne.s32 	%p88, %r419, 31;
	@%p88 bra 	$L__BB1_90;
	shl.b32 	%r468, %r106, 2;
	add.s32 	%r470, %r423, %r468;
	st.shared.u32 	[%r470], %r453;
$L__BB1_90:
	bar.sync 	0;
	ld.shared.v2.u32 	{%r116, %r117}, [_ZN6thrust24THRUST_300001_SM_1000_NS8cuda_cub4core6detail5shmemE];
	setp.lt.u32 	%p89, %r811, 32;
	selp.b32 	%r471, 0, %r116, %p89;
	setp.eq.s32 	%p90, %r419, 0;
	sub.s32 	%r472, %r453, %r433;
	selp.b32 	%r473, 0, %r472, %p90;
	add.s32 	%r118, %r471, %r473;
	add.s32 	%r474, %r102, %r116;
	add.s32 	%r475, %r474, %r117;
	add.s32 	%r828, %r475, -320;
	bar.sync 	0;
	setp.eq.s32 	%p91, %r110, 0;
	@%p91 bra 	$L__BB1_92;
	shl.b32 	%r476, %r118, 3;
	add.s32 	%r478, %r423, %r476;
	st.shared.u64 	[%r478], %rd41;
$L__BB1_92:
	not.pred 	%p92, %p1;
	@%p92 bra 	$L__BB1_94;
	add.s32 	%r479, %r118, %r110;
	shl.b32 	%r480, %r479, 3;
	add.s32 	%r482, %r423, %r480;
	st.shared.u64 	[%r482], %rd42;
$L__BB1_94:
	not.pred 	%p93, %p2;
	@%p93 bra 	$L__BB1_96;
	add.s32 	%r483, %r111, %r118;
	shl.b32 	%r484, %r483, 3;
	add.s32 	%r486, %r423, %r484;
	st.shared.u64 	[%r486], %rd43;
$L__BB1_96:
	not.pred 	%p94, %p3;
	@%p94 bra 	$L__BB1_98;
	add.s32 	%r487, %r112, %r118;
	shl.b32 	%r488, %r487, 3;
	add.s32 	%r490, %r423, %r488;
	st.shared.u64 	[%r490], %rd44;
$L__BB1_98:
	not.pred 	%p95, %p4;
	@%p95 bra 	$L__BB1_100;
	add.s32 	%r491, %r113, %r118;
	shl.b32 	%r492, %r491, 3;
	add.s32 	%r494, %r423, %r492;
	st.shared.u64 	[%r494], %rd45;
$L__BB1_100:
	bar.sync 	0;
	setp.ge.s32 	%p96, %r811, %r828;
	@%p96 bra 	$L__BB1_107;
	ld.param.u32 	%r783, [_ZN6thrust24THRUST_300001_SM_1000_NS8cuda_cub4core6detail13_kernel_agentINS1_8__unique11UniqueAgentINS0_6detail15normal_iteratorINS0_10device_ptrImEEEESB_N4cuda3std3__48equal_toImEEiPiEEJSB_SB_SG_SH_iN3cub18CUB_300001_SM_100013ScanTileStateIiLb1EEEmEEEvDpT0__param_4];
	add.s32 	%r495, %r117, %r116;
	add.s32 	%r496, %r495, %r783;
	sub.s32 	%r497, %r496, %r811;
	add.s32 	%r120, %r497, -321;
	and.b32  	%r498, %r120, 192;
	setp.eq.s32 	%p97, %r498, 192;
	@%p97 bra 	$L__BB1_104;
	shr.u32 	%r499, %r120, 6;
	add.s32 	%r500, %r499, 1;
	and.b32  	%r501, %r500, 3;
	mul.wide.u32 	%rd135, %r811, 8;
	add.s64 	%rd209, %rd3, %rd135;
	neg.s32 	%r807, %r501;
	shl.b32 	%r504, %r500, 6;
	and.b32  	%r505, %r504, 192;
	add.s32 	%r811, %r811, %r505;
$L__BB1_103:
	.pragma "nounroll";
	ld.shared.u64 	%rd136, [%r808];
	st.global.u64 	[%rd209], %rd136;
	add.s64 	%rd209, %rd209, 512;
	add.s32 	%r808, %r808, 512;
	add.s32 	%r807, %r807, 1;
	setp.ne.s32 	%p98, %r807, 0;
	@%p98 bra 	$L__BB1_103;
$L__BB1_104:
	setp.lt.u32 	%p99, %r120, 192;
	@%p99 bra 	$L__BB1_107;
	mul.wide.u32 	%rd137, %r811, 8;
	add.s64 	%rd138, %rd137, %rd3;
	add.s64 	%rd210, %rd138, 1024;
	shl.b32 	%r506, %r811, 3;
	add.s32 	%r508, %r506, %r423;
	add.s32 	%r810, %r508, 1024;
$L__BB1_106:
	ld.shared.u64 	%rd139, [%r810+-1024];
	st.global.u64 	[%rd210+-1024], %rd139;
	ld.shared.u64 	%rd140, [%r810+-512];
	st.global.u64 	[%rd210+-512], %rd140;
	ld.shared.u64 	%rd141, [%r810];
	st.global.u64 	[%rd210], %rd141;
	ld.shared.u64 	%rd142, [%r810+512];
	st.global.u64 	[%rd210+512], %rd142;
	add.s32 	%r811, %r811, 256;
	add.s64 	%rd210, %rd210, 2048;
	add.s32 	%r810, %r810, 2048;
	setp.lt.s32 	%p100, %r811, %r828;
	@%p100 bra 	$L__BB1_106;
$L__BB1_107:
	bar.sync 	0;
	bra.uni 	$L__BB1_167;
$L__BB1_108:
	mul.wide.u32 	%rd82, %r2, 8;
	add.s64 	%rd81, %rd2, %rd82;
	// begin inline asm
	ld.global.nc.u64 %rd215, [%rd81];
	// end inline asm
	mov.u32 	%r827, %tid.x;
	and.b32  	%r213, %r827, 31;
	and.b32  	%r214, %r827, 992;
	mul.lo.s32 	%r215, %r214, 5;
	or.b32  	%r135, %r215, %r213;
	setp.ge.s32 	%p12, %r135, %r102;
	mov.u64 	%rd211, %rd215;
	@%p12 bra 	$L__BB1_110;
	add.s32 	%r216, %r135, %r2;
	mul.wide.u32 	%rd85, %r216, 8;
	add.s64 	%rd84, %rd2, %rd85;
	// begin inline asm
	ld.global.nc.u64 %rd211, [%rd84];
	// end inline asm
$L__BB1_110:
	add.s32 	%r217, %r135, 32;
	setp.ge.s32 	%p13, %r217, %r102;
	shl.b32 	%r218, %r135, 3;
	cvt.u64.u32 	%rd86, %r218;
	add.s64 	%rd56, %rd81, %rd86;
	mov.u64 	%rd212, %rd215;
	@%p13 bra 	$L__BB1_112;
	add.s64 	%rd88, %rd56, 256;
	// begin inline asm
	ld.global.nc.u64 %rd212, [%rd88];
	// end inline asm
$L__BB1_112:
	add.s32 	%r219, %r135, 64;
	setp.ge.s32 	%p14, %r219, %r102;
	mov.u64 	%rd213, %rd215;
	@%p14 bra 	$L__BB1_114;
	add.s64 	%rd90, %rd56, 512;
	// begin inline asm
	ld.global.nc.u64 %rd213, [%rd90];
	// end inline asm
$L__BB1_114:
	add.s32 	%r220, %r135, 96;
	setp.ge.s32 	%p15, %r220, %r102;
	mov.u64 	%rd214, %rd215;
	@%p15 bra 	$L__BB1_116;
	add.s64 	%rd92, %rd56, 768;
	// begin inline asm
	ld.global.nc.u64 %rd214, [%rd92];
	// end inline asm
$L__BB1_116:
	add.s32 	%r221, %r135, 128;
	setp.ge.s32 	%p16, %r221, %r102;
	@%p16 bra 	$L__BB1_118;
	add.s64 	%rd94, %rd56, 1024;
	// begin inline asm
	ld.global.nc.u64 %rd215, [%rd94];
	// end inline asm
$L__BB1_118:
	// begin inline asm
	mov.u32 %r222, %laneid;
	// end inline asm
	shr.u32 	%r137, %r827, 5;
	mad.lo.s32 	%r223, %r137, 160, %r222;
	shl.b32 	%r224, %r223, 3;
	mov.u32 	%r225, _ZN6thrust24THRUST_300001_SM_1000_NS8cuda_cub4core6detail5shmemE;
	add.s32 	%r226, %r225, %r224;
	st.shared.u64 	[%r226], %rd211;
	st.shared.u64 	[%r226+256], %rd212;
	st.shared.u64 	[%r226+512], %rd213;
	st.shared.u64 	[%r226+768], %rd214;
	st.shared.u64 	[%r226+1024], %rd215;
	bar.warp.sync 	-1;
	shl.b32 	%r227, %r222, 5;
	add.s32 	%r228, %r226, %r227;
	ld.shared.u64 	%rd65, [%r228];
	ld.shared.u64 	%rd66, [%r228+8];
	ld.shared.u64 	%rd67, [%r228+16];
	ld.shared.u64 	%rd68, [%r228+24];
	ld.shared.u64 	%rd69, [%r228+32];
	bar.sync 	0;
	mul.wide.s32 	%rd97, %r2, 8;
	add.s64 	%rd98, %rd2, %rd97;
	add.s64 	%rd96, %rd98, -8;
	// begin inline asm
	ld.global.nc.u64 %rd216, [%rd96];
	// end inline asm
	shl.b32 	%r229, %r827, 3;
	add.s32 	%r230, %r225, %r229;
	add.s32 	%r138, %r230, 560;
	st.shared.u64 	[%r230+560], %rd69;
	bar.sync 	0;
	setp.eq.s32 	%p17, %r827, 0;
	@%p17 bra 	$L__BB1_120;
	ld.shared.u64 	%rd216, [%r138+-8];
$L__BB1_120:
	setp.ne.s64 	%p18, %rd216, %rd65;
	setp.ne.s64 	%p19, %rd65, %rd66;
	setp.ne.s64 	%p20, %rd66, %rd67;
	setp.ne.s64 	%p21, %rd67, %rd68;
	setp.ne.s64 	%p22, %rd68, %rd69;
	mul.lo.s32 	%r261, %r827, 5;
	setp.ge.s32 	%p23, %r261, %r102;
	or.pred  	%p5, %p23, %p18;
	selp.u32 	%r139, 1, 0, %p5;
	add.s32 	%r262, %r261, 1;
	setp.ge.s32 	%p24, %r262, %r102;
	or.pred  	%p6, %p24, %p19;
	selp.u32 	%r263, 1, 0, %p6;
	add.s32 	%r264, %r261, 2;
	setp.ge.s32 	%p25, %r264, %r102;
	or.pred  	%p7, %p25, %p20;
	selp.u32 	%r265, 1, 0, %p7;
	add.s32 	%r266, %r261, 3;
	setp.ge.s32 	%p26, %r266, %r102;
	or.pred  	%p8, %p26, %p21;
	selp.u32 	%r267, 1, 0, %p8;
	add.s32 	%r268, %r261, 4;
	setp.ge.s32 	%p27, %r268, %r102;
	or.pred  	%p9, %p27, %p22;
	selp.u32 	%r269, 1, 0, %p9;
	bar.sync 	0;
	add.s32 	%r140, %r263, %r139;
	add.s32 	%r141, %r140, %r265;
	add.s32 	%r142, %r141, %r267;
	add.s32 	%r235, %r142, %r269;
	mov.b32 	%r233, 1;
	mov.b32 	%r258, 0;
	mov.b32 	%r260, -1;
	// begin inline asm
	{  .reg .s32 r0;  .reg .pred p;  shfl.sync.up.b32 r0|p, %r235, %r233, %r258, %r260;  @p add.s32 r0, r0, %r235;  mov.s32 %r231, r0;}
	// end inline asm
	mov.b32 	%r239, 2;
	// begin inline asm
	{  .reg .s32 r0;  .reg .pred p;  shfl.sync.up.b32 r0|p, %r231, %r239, %r258, %r260;  @p add.s32 r0, r0, %r231;  mov.s32 %r237, r0;}
	// end inline asm
	mov.b32 	%r245, 4;
	// begin inline asm
	{  .reg .s32 r0;  .reg .pred p;  shfl.sync.up.b32 r0|p, %r237, %r245, %r258, %r260;  @p add.s32 r0, r0, %r237;  mov.s32 %r243, r0;}
	// end inline asm
	mov.b32 	%r251, 8;
	// begin inline asm
	{  .reg .s32 r0;  .reg .pred p;  shfl.sync.up.b32 r0|p, %r243, %r251, %r258, %r260;  @p add.s32 r0, r0, %r243;  mov.s32 %r249, r0;}
	// end inline asm
	mov.b32 	%r257, 16;
	// begin inline asm
	{  .reg .s32 r0;  .reg .pred p;  shfl.sync.up.b32 r0|p, %r249, %r257, %r258, %r260;  @p add.s32 r0, r0, %r249;  mov.s32 %r255, r0;}
	// end inline asm
	setp.ne.s32 	%p28, %r222, 31;
	@%p28 bra 	$L__BB1_122;
	shl.b32 	%r270, %r137, 2;
	add.s32 	%r272, %r225, %r270;
	st.shared.u32 	[%r272], %r255;
$L__BB1_122:
	sub.s32 	%r273, %r255, %r235;
	bar.sync 	0;
	ld.shared.v2.u32 	{%r274, %r275}, [_ZN6thrust24THRUST_300001_SM_1000_NS8cuda_cub4core6detail5shmemE];
	add.s32 	%r145, %r275, %r274;
	setp.gt.u32 	%p29, %r827, 31;
	setp.lt.u32 	%p30, %r827, 32;
	setp.eq.s32 	%p31, %r222, 0;
	selp.b32 	%r276, 0, %r273, %p31;
	add.s32 	%r819, %r274, %r276;
	selp.b32 	%r147, %r273, %r819, %p30;
	@%p29 bra 	$L__BB1_147;
	setp.ne.s32 	%p32, %r827, 0;
	mul.wide.u32 	%rd99, %r1, 8;
	add.s64 	%rd73, %rd1, %rd99;
	@%p32 bra 	$L__BB1_125;
	st.shared.u32 	[_ZN6thrust24THRUST_300001_SM_1000_NS8cuda_cub4core6detail5shmemE+44], %r145;
	add.s64 	%rd100, %rd73, 256;
	mov.b32 	%r277, 100;
	// begin inline asm
	st.relaxed.gpu.v2.u32 [%rd100], {%r277, %r145};
	// end inline asm
$L__BB1_125:
	not.b32 	%r148, %r827;
	mov.u32 	%r149, %nctaid.x;
	setp.gt.u32 	%p33, %r149, 499;
	@%p33 bra 	$L__BB1_127;
	membar.cta;
	bra.uni 	$L__BB1_128;
$L__BB1_127:
	mov.b32 	%r279, 450;
	// begin inline asm
	nanosleep.u32 %r279;
	// end inline asm
$L__BB1_128:
	mul.wide.s32 	%rd102, %r148, 8;
	add.s64 	%rd103, %rd73, %rd102;
	add.s64 	%rd101, %rd103, 256;
	// begin inline asm
	ld.relaxed.gpu.v2.u32 {%r817, %r813}, [%rd101];
	// end inline asm
$L__BB1_129:
	setp.eq.s32 	%p34, %r817, 99;
	mov.b32 	%r282, -1;
	vote.sync.any.pred 	%p35, %p34, %r282;
	not.pred 	%p36, %p35;
	@%p36 bra 	$L__BB1_134;
	setp.gt.u32 	%p71, %r149, 499;
	@%p71 bra 	$L__BB1_132;
	membar.cta;
	bra.uni 	$L__BB1_133;
$L__BB1_132:
	mov.b32 	%r407, 350;
	// begin inline asm
	nanosleep.u32 %r407;
	// end inline asm
$L__BB1_133:
	// begin inline asm
	ld.relaxed.gpu.v2.u32 {%r817, %r813}, [%rd101];
	// end inline asm
	bra.uni 	$L__BB1_129;
$L__BB1_134:
	setp.eq.s32 	%p37, %r817, 101;
	mov.b32 	%r309, -1;
	vote.sync.ballot.b32 	%r310, %p37, %r309;
	// begin inline asm
	mov.u32 %r284, %lanemask_ge;
	// end inline asm
	and.b32  	%r311, %r310, %r284;
	or.b32  	%r312, %r311, -2147483648;
	add.s32 	%r313, %r312, -1;
	not.b32 	%r314, %r312;
	and.b32  	%r315, %r314, %r313;
	popc.b32 	%r288, %r315;
	mov.b32 	%r287, 1;
	// begin inline asm
	shfl.sync.down.b32 %r285, %r813, %r287, %r288, %r309;
	// end inline asm
	setp.lt.s32 	%p39, %r222, %r288;
	selp.b32 	%r316, %r285, 0, %p39;
	add.s32 	%r291, %r316, %r813;
	mov.b32 	%r292, 2;
	// begin inline asm
	shfl.sync.down.b32 %r290, %r291, %r292, %r288, %r309;
	// end inline asm
	add.s32 	%r159, %r222, 2;
	setp.gt.s32 	%p40, %r159, %r288;
	selp.b32 	%r317, 0, %r290, %p40;
	add.s32 	%r296, %r291, %r317;
	mov.b32 	%r297, 4;
	// begin inline asm
	shfl.sync.down.b32 %r295, %r296, %r297, %r288, %r309;
	// end inline asm
	add.s32 	%r160, %r222, 4;
	setp.gt.s32 	%p41, %r160, %r288;
	selp.b32 	%r318, 0, %r295, %p41;
	add.s32 	%r301, %r296, %r318;
	mov.b32 	%r302, 8;
	// begin inline asm
	shfl.sync.down.b32 %r300, %r301, %r302, %r288, %r309;
	// end inline asm
	add.s32 	%r161, %r222, 8;
	setp.gt.s32 	%p42, %r161, %r288;
	selp.b32 	%r319, 0, %r300, %p42;
	add.s32 	%r306, %r301, %r319;
	mov.b32 	%r307, 16;
	// begin inline asm
	shfl.sync.down.b32 %r305, %r306, %r307, %r288, %r309;
	// end inline asm
	add.s32 	%r162, %r222, 16;
	setp.gt.s32 	%p43, %r162, %r288;
	selp.b32 	%r320, 0, %r305, %p43;
	add.s32 	%r814, %r306, %r320;
	not.b32 	%r321, %r827;
	add.s32 	%r816, %r1, %r321;
	add.s64 	%rd75, %rd1, 256;
$L__BB1_135:
	setp.ne.s32 	%p44, %r817, 101;
	mov.b32 	%r322, -1;
	vote.sync.all.pred 	%p45, %p44, %r322;
	not.pred 	%p46, %p45;
	@%p46 bra 	$L__BB1_143;
	mul.wide.s32 	%rd115, %r816, 8;
	add.s64 	%rd116, %rd75, %rd115;
	add.s64 	%rd114, %rd116, -256;
	// begin inline asm
	ld.relaxed.gpu.v2.u32 {%r817, %r818}, [%rd114];
	// end inline asm
$L__BB1_137:
	setp.eq.s32 	%p60, %r817, 99;
	mov.b32 	%r365, -1;
	vote.sync.any.pred 	%p61, %p60, %r365;
	not.pred 	%p62, %p61;
	@%p62 bra 	$L__BB1_142;
	setp.gt.u32 	%p70, %r149, 499;
	@%p70 bra 	$L__BB1_140;
	membar.cta;
	bra.uni 	$L__BB1_141;
$L__BB1_140:
	mov.b32 	%r404, 350;
	// begin inline asm
	nanosleep.u32 %r404;
	// end inline asm
$L__BB1_141:
	// begin inline asm
	ld.relaxed.gpu.v2.u32 {%r817, %r818}, [%rd114];
	// end inline asm
	bra.uni 	$L__BB1_137;
$L__BB1_142:
	setp.eq.s32 	%p63, %r817, 101;
	mov.b32 	%r391, -1;
	vote.sync.ballot.b32 	%r392, %p63, %r391;
	and.b32  	%r393, %r392, %r284;
	or.b32  	%r394, %r393, -2147483648;
	add.s32 	%r395, %r394, -1;
	not.b32 	%r396, %r394;
	and.b32  	%r397, %r396, %r395;
	popc.b32 	%r370, %r397;
	mov.b32 	%r369, 1;
	// begin inline asm
	shfl.sync.down.b32 %r367, %r818, %r369, %r370, %r391;
	// end inline asm
	setp.lt.s32 	%p65, %r222, %r370;
	selp.b32 	%r398, %r367, 0, %p65;
	add.s32 	%r373, %r398, %r818;
	mov.b32 	%r374, 2;
	// begin inline asm
	shfl.sync.down.b32 %r372, %r373, %r374, %r370, %r391;
	// end inline asm
	setp.gt.s32 	%p66, %r159, %r370;
	selp.b32 	%r399, 0, %r372, %p66;
	add.s32 	%r378, %r373, %r399;
	mov.b32 	%r379, 4;
	// begin inline asm
	shfl.sync.down.b32 %r377, %r378, %r379, %r370, %r391;
	// end inline asm
	setp.gt.s32 	%p67, %r160, %r370;
	selp.b32 	%r400, 0, %r377, %p67;
	add.s32 	%r383, %r378, %r400;
	mov.b32 	%r384, 8;
	// begin inline asm
	shfl.sync.down.b32 %r382, %r383, %r384, %r370, %r391;
	// end inline asm
	setp.gt.s32 	%p68, %r161, %r370;
	selp.b32 	%r401, 0, %r382, %p68;
	add.s32 	%r388, %r383, %r401;
	mov.b32 	%r389, 16;
	// begin inline asm
	shfl.sync.down.b32 %r387, %r388, %r389, %r370, %r391;
	// end inline asm
	setp.gt.s32 	%p69, %r162, %r370;
	selp.b32 	%r402, 0, %r387, %p69;
	add.s32 	%r403, %r402, %r814;
	add.s32 	%r814, %r403, %r388;
	add.s32 	%r816, %r816, -32;
	bra.uni 	$L__BB1_135;
$L__BB1_143:
	setp.ne.s32 	%p47, %r827, 0;
	@%p47 bra 	$L__BB1_145;
	add.s32 	%r325, %r814, %r145;
	add.s64 	%rd104, %rd73, 256;
	mov.b32 	%r324, 101;
	// begin inline asm
	st.relaxed.gpu.v2.u32 [%rd104], {%r324, %r325};
	// end inline asm
	st.shared.u32 	[_ZN6thrust24THRUST_300001_SM_1000_NS8cuda_cub4core6detail5shmemE+36], %r814;
	st.shared.u32 	[_ZN6thrust24THRUST_300001_SM_1000_NS8cuda_cub4core6detail5shmemE+40], %r325;
$L__BB1_145:
	setp.ne.s32 	%p48, %r222, 0;
	mov.u32 	%r819, %r147;
	@%p48 bra 	$L__BB1_147;
	st.shared.u32 	[_ZN6thrust24THRUST_300001_SM_1000_NS8cuda_cub4core6detail5shmemE+12], %r814;
	mov.u32 	%r819, %r814;
$L__BB1_147:
	setp.eq.s32 	%p49, %r827, 0;
	bar.sync 	0;
	@%p49 bra 	$L__BB1_149;
	ld.shared.u32 	%r326, [_ZN6thrust24THRUST_300001_SM_1000_NS8cuda_cub4core6detail5shmemE+12];
	add.s32 	%r819, %r326, %r819;
$L__BB1_149:
	add.s32 	%r181, %r819, %r139;
	add.s32 	%r182, %r140, %r819;
	add.s32 	%r183, %r141, %r819;
	add.s32 	%r184, %r142, %r819;
	ld.shared.v2.u32 	{%r327, %r185}, [_ZN6thrust24THRUST_300001_SM_1000_NS8cuda_cub4core6detail5shmemE+40];
	ld.shared.u32 	%r186, [_ZN6thrust24THRUST_300001_SM_1000_NS8cuda_cub4core6detail5shmemE+36];
	sub.s32 	%r328, 320, %r102;
	sub.s32 	%r187, %r185, %r328;
	sub.s32 	%r828, %r327, %r328;
	bar.sync 	0;
	not.pred 	%p50, %p5;
	@%p50 bra 	$L__BB1_151;
	sub.s32 	%r329, %r819, %r186;
	shl.b32 	%r330, %r329, 3;
	mov.u32 	%r331, _ZN6thrust24THRUST_300001_SM_1000_NS8cuda_cub4core6detail5shmemE;
	add.s32 	%r332, %r331, %r330;
	st.shared.u64 	[%r332], %rd65;
$L__BB1_151:
	not.pred 	%p51, %p6;
	@%p51 bra 	$L__BB1_153;
	sub.s32 	%r333, %r181, %r186;
	shl.b32 	%r334, %r333, 3;
	mov.u32 	%r335, _ZN6thrust24THRUST_300001_SM_1000_NS8cuda_cub4core6detail5shmemE;
	add.s32 	%r336, %r335, %r334;
	st.shared.u64 	[%r336], %rd66;
$L__BB1_153:
	not.pred 	%p52, %p7;
	@%p52 bra 	$L__BB1_155;
	sub.s32 	%r337, %r182, %r186;
	shl.b32 	%r338, %r337, 3;
	mov.u32 	%r339, _ZN6thrust24THRUST_300001_SM_1000_NS8cuda_cub4core6detail5shmemE;
	add.s32 	%r340, %r339, %r338;
	st.shared.u64 	[%r340], %rd67;
$L__BB1_155:
	not.pred 	%p53, %p8;
	@%p53 bra 	$L__BB1_157;
	sub.s32 	%r341, %r183, %r186;
	shl.b32 	%r342, %r341, 3;
	mov.u32 	%r343, _ZN6thrust24THRUST_300001_SM_1000_NS8cuda_cub4core6detail5shmemE;
	add.s32 	%r344, %r343, %r342;
	st.shared.u64 	[%r344], %rd68;
$L__BB1_157:
	not.pred 	%p54, %p9;
	@%p54 bra 	$L__BB1_159;
	sub.s32 	%r345, %r184, %r186;
	shl.b32 	%r346, %r345, 3;
	mov.u32 	%r347, _ZN6thrust24THRUST_300001_SM_1000_NS8cuda_cub4core6detail5shmemE;
	add.s32 	%r348, %r347, %r346;
	st.shared.u64 	[%r348], %rd69;
$L__BB1_159:
	bar.sync 	0;
	setp.ge.s32 	%p55, %r827, %r187;
	@%p55 bra 	$L__BB1_166;
	ld.param.u32 	%r782, [_ZN6thrust24THRUST_300001_SM_1000_NS8cuda_cub4core6detail13_kernel_agentINS1_8__unique11UniqueAgentINS0_6detail15normal_iteratorINS0_10device_ptrImEEEESB_N4cuda3std3__48equal_toImEEiPiEEJSB_SB_SG_SH_iN3cub18CUB_300001_SM_100013ScanTileStateIiLb1EEEmEEEvDpT0__param_4];
	add.s32 	%r349, %r185, %r782;
	add.s32 	%r350, %r827, %r2;
	sub.s32 	%r351, %r349, %r350;
	add.s32 	%r189, %r351, -321;
	and.b32  	%r352, %r189, 192;
	setp.eq.s32 	%p56, %r352, 192;
	@%p56 bra 	$L__BB1_163;
	shr.u32 	%r353, %r189, 6;
	add.s32 	%r354, %r353, 1;
	and.b32  	%r355, %r354, 3;
	add.s32 	%r823, %r827, %r186;
	shl.b32 	%r356, %r827, 3;
	mov.u32 	%r357, _ZN6thrust24THRUST_300001_SM_1000_NS8cuda_cub4core6detail5shmemE;
	add.s32 	%r822, %r357, %r356;
	neg.s32 	%r821, %r355;
	shl.b32 	%r358, %r354, 6;
	and.b32  	%r359, %r358, 192;
	add.s32 	%r827, %r827, %r359;
$L__BB1_162:
	.pragma "nounroll";
	mul.wide.s32 	%rd105, %r823, 8;
	add.s64 	%rd106, %rd3, %rd105;
	ld.shared.u64 	%rd107, [%r822];
	st.global.u64 	[%rd106], %rd107;
	add.s32 	%r823, %r823, 64;
	add.s32 	%r822, %r822, 512;
	add.s32 	%r821, %r821, 1;
	setp.ne.s32 	%p57, %r821, 0;
	@%p57 bra 	$L__BB1_162;
$L__BB1_163:
	setp.lt.u32 	%p58, %r189, 192;
	@%p58 bra 	$L__BB1_166;
	add.s64 	%rd77, %rd3, 1024;
	add.s32 	%r826, %r827, %r186;
	shl.b32 	%r360, %r827, 3;
	mov.u32 	%r361, _ZN6thrust24THRUST_300001_SM_1000_NS8cuda_cub4core6detail5shmemE;
	add.s32 	%r362, %r360, %r361;
	add.s32 	%r825, %r362, 1024;
$L__BB1_165:
	mul.wide.s32 	%rd108, %r826, 8;
	add.s64 	%rd109, %rd77, %rd108;
	ld.shared.u64 	%rd110, [%r825+-1024];
	st.global.u64 	[%rd109+-1024], %rd110;
	ld.shared.u64 	%rd111, [%r825+-512];
	st.global.u64 	[%rd109+-512], %rd111;
	ld.shared.u64 	%rd112, [%r825];
	st.global.u64 	[%rd109], %rd112;
	ld.shared.u64 	%rd113, [%r825+512];
	st.global.u64 	[%rd109+512], %rd113;
	add.s32 	%r827, %r827, 256;
	add.s32 	%r826, %r826, 256;
	add.s32 	%r825, %r825, 2048;
	setp.lt.s32 	%p59, %r827, %r187;
	@%p59 bra 	$L__BB1_165;
$L__BB1_166:
	bar.sync 	0;
$L__BB1_167:
	mov.u32 	%r509, %tid.x;
	setp.ne.s32 	%p101, %r509, 0;
	@%p101 bra 	$L__BB1_169;
	ld.param.u64 	%rd200, [_ZN6thrust24THRUST_300001_SM_1000_NS8cuda_cub4core6detail13_kernel_agentINS1_8__unique11UniqueAgentINS0_6detail15normal_iteratorINS0_10device_ptrImEEEESB_N4cuda3std3__48equal_toImEEiPiEEJSB_SB_SG_SH_iN3cub18CUB_300001_SM_100013ScanTileStateIiLb1EEEmEEEvDpT0__param_3];
	cvta.to.global.u64 	%rd143, %rd200;
	st.global.u32 	[%rd143], %r828;
$L__BB1_169:
	ret;

}
	// .globl	_ZN3cub18CUB_300001_SM_10006detail11EmptyKernelIvEEvv
.visible .entry _ZN3cub18CUB_300001_SM_10006detail11EmptyKernelIvEEvv()
{


	ret;

}
	// .globl	_ZN3cub18CUB_300001_SM_10006detail10radix_sort31DeviceRadixSortSingleTileKernelINS1_5radix10policy_hubImNS0_8NullTypeEyE10Policy1000ELNS0_9SortOrderE0EmS6_yNS1_21identity_decomposer_tEEEvPKT1_PSB_PKT2_PSF_T3_iiT4_
.visible .entry _ZN3cub18CUB_300001_SM_10006detail10radix_sort31DeviceRadixSortSingleTileKernelINS1_5radix10policy_hubImNS0_8NullTypeEyE10Policy1000ELNS0_9SortOrderE0EmS6_yNS1_21identity_decomposer_tEEEvPKT1_PSB_PKT2_PSF_T3_iiT4_(
	.param .u64 .ptr .align 1 _ZN3cub18CUB_300001_SM_10006detail10radix_sort31DeviceRadixSortSingleTileKernelINS1_5radix10policy_hubImNS0_8NullTypeEyE10Policy1000ELNS0_9SortOrderE0EmS6_yNS1_21identity_decomposer_tEEEvPKT1_PSB_PKT2_PSF_T3_iiT4__param_0,
	.param .u64 .ptr .align 1 _ZN3cub18CUB_300001_SM_10006detail10radix_sort31DeviceRadixSortSingleTileKernelINS1_5radix10policy_hubImNS0_8NullTypeEyE10Policy1000ELNS0_9SortOrderE0EmS6_yNS1_21identity_decomposer_tEEEvPKT1_PSB_PKT2_PSF_T3_iiT4__param_1,
	.param .u64 .ptr .align 1 _ZN3cub18CUB_300001_SM_10006detail10radix_sort31DeviceRadixSortSingleTileKernelINS1_5radix10policy_hubImNS0_8NullTypeEyE10Policy1000ELNS0_9SortOrderE0EmS6_yNS1_21identity_decomposer_tEEEvPKT1_PSB_PKT2_PSF_T3_iiT4__param_2,
	.param .u64 .ptr .align 1 _ZN3cub18CUB_300001_SM_10006detail10radix_sort31DeviceRadixSortSingleTileKernelINS1_5radix10policy_hubImNS0_8NullTypeEyE10Policy1000ELNS0_9SortOrderE0EmS6_yNS1_21identity_decomposer_tEEEvPKT1_PSB_PKT2_PSF_T3_iiT4__param_3,
	.param .u64 _ZN3cub18CUB_300001_SM_10006detail10radix_sort31DeviceRadixSortSingleTileKernelINS1_5radix10policy_hubImNS0_8NullTypeEyE10Policy1000ELNS0_9SortOrderE0EmS6_yNS1_21identity_decomposer_tEEEvPKT1_PSB_PKT2_PSF_T3_iiT4__param_4,
	.param .u32 _ZN3cub18CUB_300001_SM_10006detail10radix_sort31DeviceRadixSortSingleTileKernelINS1_5radix10policy_hubImNS0_8NullTypeEyE10Policy1000ELNS0_9SortOrderE0EmS6_yNS1_21identity_decomposer_tEEEvPKT1_PSB_PKT2_PSF_T3_iiT4__param_5,
	.param .u32 _ZN3cub18CUB_300001_SM_10006detail10radix_sort31DeviceRadixSortSingleTileKernelINS1_5radix10policy_hubImNS0_8NullTypeEyE10Policy1000ELNS0_9SortOrderE0EmS6_yNS1_21identity_decomposer_tEEEvPKT1_PSB_PKT2_PSF_T3_iiT4__param_6,
	.param .align 1 .b8 _ZN3cub18CUB_300001_SM_10006detail10radix_sort31DeviceRadixSortSingleTileKernelINS1_5radix10policy_hubImNS0_8NullTypeEyE10Policy1000ELNS0_9SortOrderE0EmS6_yNS1_21identity_decomposer_tEEEvPKT1_PSB_PKT2_PSF_T3_iiT4__param_7[1]
)
.maxntid 256
.minnctapersm 1
{
	.reg .pred 	%p<32>;
	.reg .b16 	%rs<19>;
	.reg .b32 	%r<356>;
	.reg .b64 	%rd<113>;
	// demoted variable
	.shared .align 16 .b8 _ZZN3cub18CUB_300001_SM_10006detail10radix_sort31DeviceRadixSortSingleTileKernelINS1_5radix10policy_hubImNS0_8NullTypeEyE10Policy1000ELNS0_9SortOrderE0EmS6_yNS1_21identity_decomposer_tEEEvPKT1_PSB_PKT2_PSF_T3_iiT4_E12temp_storage[33856];
	ld.param.u64 	%rd50, [_ZN3cub18CUB_300001_SM_10006detail10radix_sort31DeviceRadixSortSingleTileKernelINS1_5radix10policy_hubImNS0_8NullTypeEyE10Policy1000ELNS0_9SortOrderE0EmS6_yNS1_21identity_decomposer_tEEEvPKT1_PSB_PKT2_PSF_T3_iiT4__param_0];
	ld.param.u64 	%rd47, [_ZN3cub18CUB_300001_SM_10006detail10radix_sort31DeviceRadixSortSingleTileKernelINS1_5radix10policy_hubImNS0_8NullTypeEyE10Policy1000ELNS0_9SortOrderE0EmS6_yNS1_21identity_decomposer_tEEEvPKT1_PSB_PKT2_PSF_T3_iiT4__param_1];
	ld.param.u64 	%rd48, [_ZN3cub18CUB_300001_SM_10006detail10radix_sort31DeviceRadixSortSingleTileKernelINS1_5radix10policy_hubImNS0_8NullTypeEyE10Policy1000ELNS0_9SortOrderE0EmS6_yNS1_21identity_decomposer_tEEEvPKT1_PSB_PKT2_PSF_T3_iiT4__param_4];
	ld.param.u32 	%r75, [_ZN3cub18CUB_300001_SM_10006detail10radix_sort31DeviceRadixSortSingleTileKernelINS1_5radix10policy_hubImNS0_8NullTypeEyE10Policy1000ELNS0_9SortOrderE0EmS6_yNS1_21identity_decomposer_tEEEvPKT1_PSB_PKT2_PSF_T3_iiT4__param_5];
	ld.param.u32 	%r76, [_ZN3cub18CUB_300001_SM_10006detail10radix_sort31DeviceRadixSortSingleTileKernelINS1_5radix10policy_hubImNS0_8NullTypeEyE10Policy1000ELNS0_9SortOrderE0EmS6_yNS1_21identity_decomposer_tEEEvPKT1_PSB_PKT2_PSF_T3_iiT4__param_6];
	cvta.to.global.u64 	%rd51, %rd50;
	cvt.u32.u64 	%r1, %rd48;
	mov.u32 	%r2, %tid.x;
	mul.lo.s32 	%r3, %r2, 9;
	setp.ge.s32 	%p1, %r3, %r1;
	mul.wide.u32 	%rd52, %r3, 8;
	add.s64 	%rd1, %rd51, %rd52;
	mov.b64 	%rd112, -1;
	@%p1 bra 	$L__BB3_2;
	ld.global.u64 	%rd112, [%rd1];
$L__BB3_2:
	add.s32 	%r77, %r3, 1;
	setp.ge.s32 	%p2, %r77, %r1;
	mov.b64 	%rd111, -1;
	@%p2 bra 	$L__BB3_4;
	ld.global.u64 	%rd111, [%rd1+8];
$L__BB3_4:
	add.s32 	%r78, %r3, 2;
	setp.ge.s32 	%p3, %r78, %r1;
	mov.b64 	%rd110, -1;
	@%p3 bra 	$L__BB3_6;
	ld.global.u64 	%rd110, [%rd1+16];
$L__BB3_6:
	add.s32 	%r79, %r3, 3;
	setp.ge.s32 	%p4, %r79, %r1;
	mov.b64 	%rd109, -1;
	@%p4 bra 	$L__BB3_8;
	ld.global.u64 	%rd109, [%rd1+24];
$L__BB3_8:
	add.s32 	%r80, %r3, 4;
	setp.ge.s32 	%p5, %r80, %r1;
	mov.b64 	%rd108, -1;
	@%p5 bra 	$L__BB3_10;
	ld.global.u64 	%rd108, [%rd1+32];
$L__BB3_10:
	add.s32 	%r81, %r3, 5;
	setp.ge.s32 	%p6, %r81, %r1;
	mov.b64 	%rd107, -1;
	@%p6 bra 	$L__BB3_12;
	ld.global.u64 	%rd107, [%rd1+40];
$L__BB3_12:
	add.s32 	%r82, %r3, 6;
	setp.ge.s32 	%p7, %r82, %r1;
	mov.b64 	%rd106, -1;
	@%p7 bra 	$L__BB3_14;
	ld.global.u64 	%rd106, [%rd1+48];
$L__BB3_14:
	add.s32 	%r83, %r3, 7;
	setp.ge.s32 	%p8, %r83, %r1;
	mov.b64 	%rd105, -1;
	@%p8 bra 	$L__BB3_16;
	ld.global.u64 	%rd105, [%rd1+56];
$L__BB3_16:
	add.s32 	%r84, %r3, 8;
	setp.ge.s32 	%p9, %r84, %r1;
	mov.b64 	%rd104, -1;
	@%p9 bra 	$L__BB3_18;
	ld.global.u64 	%rd104, [%rd1+64];
$L__BB3_18:
	bar.sync 	0;
	shr.u32 	%r4, %r2, 5;
	shl.b32 	%r86, %r2, 2;
	mov.u32 	%r87, _ZZN3cub18CUB_300001_SM_10006detail10radix_sort31DeviceRadixSortSingleTileKernelINS1_5radix10policy_hubImNS0_8NullTypeEyE10Policy1000ELNS0_9SortOrderE0EmS6_yNS1_21identity_decomposer_tEEEvPKT1_PSB_PKT2_PSF_T3_iiT4_E12temp_storage;
	add.s32 	%r5, %r87, %r86;
	shl.b32 	%r88, %r2, 7;
	add.s32 	%r6, %r5, %r88;
	shl.b32 	%r89, %r4, 2;
	add.s32 	%r90, %r87, %r89;
	add.s32 	%r7, %r90, 33792;
	mad.lo.s32 	%r8, %r2, -60, %r6;
	add.s32 	%r353, %r75, 6;
	sub.s32 	%r352, %r76, %r75;
$L__BB3_19:
	add.s32 	%r101, %r353, -6;
	min.s32 	%r91, %r352, 6;
	mov.b32 	%r130, 0;
	st.shared.u32 	[%r5], %r130;
	st.shared.u32 	[%r5+1024], %r130;
	st.shared.u32 	[%r5+2048], %r130;
	st.shared.u32 	[%r5+3072], %r130;
	st.shared.u32 	[%r5+4096], %r130;
	st.shared.u32 	[%r5+5120], %r130;
	st.shared.u32 	[%r5+6144], %r130;
	st.shared.u32 	[%r5+7168], %r130;
	st.shared.u32 	[%r5+8192], %r130;
	st.shared.u32 	[%r5+9216], %r130;
	st.shared.u32 	[%r5+10240], %r130;
	st.shared.u32 	[%r5+11264], %r130;
	st.shared.u32 	[%r5+12288], %r130;
	st.shared.u32 	[%r5+13312], %r130;
	st.shared.u32 	[%r5+14336], %r130;
	st.shared.u32 	[%r5+15360], %r130;
	st.shared.u32 	[%r5+16384], %r130;
	st.shared.u32 	[%r5+17408], %r130;
	st.shared.u32 	[%r5+18432], %r130;
	st.shared.u32 	[%r5+19456], %r130;
	st.shared.u32 	[%r5+20480], %r130;
	st.shared.u32 	[%r5+21504], %r130;
	st.shared.u32 	[%r5+22528], %r130;
	st.shared.u32 	[%r5+23552], %r130;
	st.shared.u32 	[%r5+24576], %r130;
	st.shared.u32 	[%r5+25600], %r130;
	st.shared.u32 	[%r5+26624], %r130;
	st.shared.u32 	[%r5+27648], %r130;
	st.shared.u32 	[%r5+28672], %r130;
	st.shared.u32 	[%r5+29696], %r130;
	st.shared.u32 	[%r5+30720], %r130;
	st.shared.u32 	[%r5+31744], %r130;
	st.shared.u32 	[%r5+32768], %r130;
	mov.b64 	%rd62, 1;
	// begin inline asm
	shl.b64 %rd61, %rd62, %r91;
	// end inline asm
	add.s64 	%rd64, %rd61, -1;
	// begin inline asm
	shl.b64 %rd63, %rd64, %r130;
	// end inline asm
	// begin inline asm
	shr.b64 %rd65, %rd112, %r101;
	// end inline asm
	cvt.u32.u64 	%r133, %rd65;
	cvt.u32.u64 	%r134, %rd63;
	and.b32  	%r135, %r134, %r133;
	shl.b32 	%r136, %r135, 10;
	and.b32  	%r137, %r136, 31744;
	add.s32 	%r138, %r5, %r137;
	shr.u32 	%r139, %r135, 4;
	and.b32  	%r140, %r139, 268435454;
	add.s32 	%r14, %r138, %r140;
	ld.shared.u16 	%rs1, [%r14];
	add.s16 	%rs10, %rs1, 1;
	st.shared.u16 	[%r14], %rs10;
	// begin inline asm
	shr.b64 %rd67, %rd111, %r101;
	// end inline asm
	cvt.u32.u64 	%r141, %rd67;
	and.b32  	%r142, %r134, %r141;
	shl.b32 	%r143, %r142, 10;
	and.b32  	%r144, %r143, 31744;
	add.s32 	%r145, %r5, %r144;
	shr.u32 	%r146, %r142, 4;
	and.b32  	%r147, %r146, 268435454;
	add.s32 	%r15, %r145, %r147;
	ld.shared.u16 	%rs2, [%r15];
	add.s16 	%rs11, %rs2, 1;
	st.shared.u16 	[%r15], %rs11;
	// begin inline asm
	shr.b64 %rd69, %rd110, %r101;
	// end inline asm
	cvt.u32.u64 	%r148, %rd69;
	and.b32  	%r149, %r134, %r148;
	shl.b32 	%r150, %r149, 10;
	and.b32  	%r151, %r150, 31744;
	add.s32 	%r152, %r5, %r151;
	shr.u32 	%r153, %r149, 4;
	and.b32  	%r154, %r153, 268435454;
	add.s32 	%r16, %r152, %r154;
	ld.shared.u16 	%rs3, [%r16];
	add.s16 	%rs12, %rs3, 1;
	st.shared.u16 	[%r16], %rs12;
	// begin inline asm
	shr.b64 %rd71, %rd109, %r101;
	// end inline asm
	cvt.u32.u64 	%r155, %rd71;
	and.b32  	%r156, %r134, %r155;
	shl.b32 	%r157, %r156, 10;
	and.b32  	%r158, %r157, 31744;
	add.s32 	%r159, %r5, %r158;
	shr.u32 	%r160, %r156, 4;
	and.b32  	%r161, %r160, 268435454;
	add.s32 	%r17, %r159, %r161;
	ld.shared.u16 	%rs4, [%r17];
	add.s16 	%rs13, %rs4, 1;
	st.shared.u16 	[%r17], %rs13;
	// begin inline asm
	shr.b64 %rd73, %rd108, %r101;
	// end inline asm
	cvt.u32.u64 	%r162, %rd73;
	and.b32  	%r163, %r134, %r162;
	shl.b32 	%r164, %r163, 10;
	and.b32  	%r165, %r164, 31744;
	add.s32 	%r166, %r5, %r165;
	shr.u32 	%r167, %r163, 4;
	and.b32  	%r168, %r167, 268435454;
	add.s32 	%r18, %r166, %r168;
	ld.shared.u16 	%rs5, [%r18];
	add.s16 	%rs14, %rs5, 1;
	st.shared.u16 	[%r18], %rs14;
	// begin inline asm
	shr.b64 %rd75, %rd107, %r101;
	// end inline asm
	cvt.u32.u64 	%r169, %rd75;
	and.b32  	%r170, %r134, %r169;
	shl.b32 	%r171, %r170, 10;
	and.b32  	%r172, %r171, 31744;
	add.s32 	%r173, %r5, %r172;
	shr.u32 	%r174, %r170, 4;
	and.b32  	%r175, %r174, 268435454;
	add.s32 	%r19, %r173, %r175;
	ld.shared.u16 	%rs6, [%r19];
	add.s16 	%rs15, %rs6, 1;
	st.shared.u16 	[%r19], %rs15;
	// begin inline asm
	shr.b64 %rd77, %rd106, %r101;
	// end inline asm
	cvt.u32.u64 	%r176, %rd77;
	and.b32  	%r177, %r134, %r176;
	shl.b32 	%r178, %r177, 10;
	and.b32  	%r179, %r178, 31744;
	add.s32 	%r180, %r5, %r179;
	shr.u32 	%r181, %r177, 4;
	and.b32  	%r182, %r181, 268435454;
	add.s32 	%r20, %r180, %r182;
	ld.shared.u16 	%rs7, [%r20];
	add.s16 	%rs16, %rs7, 1;
	st.shared.u16 	[%r20], %rs16;
	// begin inline asm
	shr.b64 %rd79, %rd105, %r101;
	// end inline asm
	cvt.u32.u64 	%r183, %rd79;
	and.b32  	%r184, %r134, %r183;
	shl.b32 	%r185, %r184, 10;
	and.b32  	%r186, %r185, 31744;
	add.s32 	%r187, %r5, %r186;
	shr.u32 	%r188, %r184, 4;
	and.b32  	%r189, %r188, 268435454;
	add.s32 	%r21, %r187, %r189;
	ld.shared.u16 	%rs8, [%r21];
	add.s16 	%rs17, %rs8, 1;
	st.shared.u16 	[%r21], %rs17;
	// begin inline asm
	shr.b64 %rd81, %rd104, %r101;
	// end inline asm
	cvt.u32.u64 	%r190, %rd81;
	and.b32  	%r191, %r134, %r190;
	shl.b32 	%r192, %r191, 10;
	and.b32  	%r193, %r192, 31744;
	add.s32 	%r194, %r5, %r193;
	shr.u32 	%r195, %r191, 4;
	and.b32  	%r196, %r195, 268435454;
	add.s32 	%r22, %r194, %r196;
	ld.shared.u16 	%rs9, [%r22];
	add.s16 	%rs18, %rs9, 1;
	st.shared.u16 	[%r22], %rs18;
	bar.sync 	0;
	ld.shared.u32 	%r23, [%r6];
	ld.shared.u32 	%r197, [%r6+4];
	ld.shared.u32 	%r198, [%r6+8];
	ld.shared.u32 	%r199, [%r6+12];
	ld.shared.u32 	%r200, [%r6+16];
	ld.shared.u32 	%r201, [%r6+20];
	ld.shared.u32 	%r202, [%r6+24];
	ld.shared.u32 	%r203, [%r6+28];
	ld.shared.u32 	%r204, [%r6+32];
	ld.shared.u32 	%r205, [%r6+36];
	ld.shared.u32 	%r206, [%r6+40];
	ld.shared.u32 	%r207, [%r6+44];
	ld.shared.u32 	%r208, [%r6+48];
	ld.shared.u32 	%r209, [%r6+52];
	ld.shared.u32 	%r210, [%r6+56];
	ld.shared.u32 	%r211, [%r6+60];
	ld.shared.u32 	%r212, [%r6+64];
	ld.shared.u32 	%r213, [%r6+68];
	ld.shared.u32 	%r214, [%r6+72];
	ld.shared.u32 	%r215, [%r6+76];
	ld.shared.u32 	%r216, [%r6+80];
	ld.shared.u32 	%r217, [%r6+84];
	ld.shared.u32 	%r218, [%r6+88];
	ld.shared.u32 	%r219, [%r6+92];
	ld.shared.u32 	%r220, [%r6+96];
	ld.shared.u32 	%r221, [%r6+100];
	ld.shared.u32 	%r222, [%r6+104];
	ld.shared.u32 	%r223, [%r6+108];
	ld.shared.u32 	%r224, [%r6+112];
	ld.shared.u32 	%r225, [%r6+116];
	ld.shared.u32 	%r226, [%r6+120];
	ld.shared.u32 	%r227, [%r6+124];
	ld.shared.u32 	%r228, [%r6+128];
	add.s32 	%r24, %r197, %r23;
	add.s32 	%r25, %r198, %r24;
	add.s32 	%r26, %r199, %r25;
	add.s32 	%r27, %r200, %r26;
	add.s32 	%r28, %r201, %r27;
	add.s32 	%r29, %r202, %r28;
	add.s32 	%r30, %r203, %r29;
	add.s32 	%r31, %r204, %r30;
	add.s32 	%r32, %r205, %r31;
	add.s32 	%r33, %r206, %r32;
	add.s32 	%r34, %r207, %r33;
	add.s32 	%r35, %r208, %r34;
	add.s32 	%r36, %r209, %r35;
	add.s32 	%r37, %r210, %r36;
	add.s32 	%r38, %r211, %r37;
	add.s32 	%r39, %r212, %r38;
	add.s32 	%r40, %r213, %r39;
	add.s32 	%r41, %r214, %r40;
	add.s32 	%r42, %r215, %r41;
	add.s32 	%r43, %r216, %r42;
	add.s32 	%r44, %r217, %r43;
	add.s32 	%r45, %r218, %r44;
	add.s32 	%r46, %r219, %r45;
	add.s32 	%r47, %r220, %r46;
	add.s32 	%r48, %r221, %r47;
	add.s32 	%r49, %r222, %r48;
	add.s32 	%r50, %r223, %r49;
	add.s32 	%r51, %r224, %r50;
	add.s32 	%r52, %r225, %r51;
	add.s32 	%r53, %r226, %r52;
	add.s32 	%r54, %r227, %r53;
	add.s32 	%r107, %r228, %r54;
	// begin inline asm
	mov.u32 %r102, %laneid;
	// end inline asm
	mov.b32 	%r105, 1;
	mov.b32 	%r132, -1;
	// begin inline asm
	{  .reg .u32 r0;  .reg .pred p;  shfl.sync.up.b32 r0|p, %r107, %r105, %r130, %r132;  @p add.u32 r0, r0, %r107;  mov.u32 %r103, r0;}
	// end inline asm
	mov.b32 	%r111, 2;
	// begin inline asm
	{  .reg .u32 r0;  .reg .pred p;  shfl.sync.up.b32 r0|p, %r103, %r111, %r130, %r132;  @p add.u32 r0, r0, %r103;  mov.u32 %r109, r0;}
	// end inline asm
	mov.b32 	%r117, 4;
	// begin inline asm
	{  .reg .u32 r0;  .reg .pred p;  shfl.sync.up.b32 r0|p, %r109, %r117, %r130, %r132;  @p add.u32 r0, r0, %r109;  mov.u32 %r115, r0;}
	// end inline asm
	mov.b32 	%r123, 8;
	// begin inline asm
	{  .reg .u32 r0;  .reg .pred p;  shfl.sync.up.b32 r0|p, %r115, %r123, %r130, %r132;  @p add.u32 r0, r0, %r115;  mov.u32 %r121, r0;}
	// end inline asm
	mov.b32 	%r129, 16;
	// begin inline asm
	{  .reg .u32 r0;  .reg .pred p;  shfl.sync.up.b32 r0|p, %r121, %r129, %r130, %r132;  @p add.u32 r0, r0, %r121;  mov.u32 %r127, r0;}
	// end inline asm
	setp.ne.s32 	%p10, %r102, 31;
	@%p10 bra 	$L__BB3_21;
	st.shared.u32 	[%r7], %r127;
$L__BB3_21:
	sub.s32 	%r229, %r127, %r107;
	setp.gt.u32 	%p11, %r2, 31;
	setp.eq.s32 	%p12, %r4, 7;
	setp.eq.s32 	%p13, %r4, 6;
	setp.eq.s32 	%p14, %r4, 5;
	setp.eq.s32 	%p15, %r4, 4;
	setp.eq.s32 	%p16, %r4, 3;
	setp.eq.s32 	%p17, %r4, 2;
	setp.eq.s32 	%p18, %r4, 1;
	bar.sync 	0;
	ld.shared.v4.u32 	{%r230, %r231, %r232, %r233}, [_ZZN3cub18CUB_300001_SM_10006detail10radix_sort31DeviceRadixSortSingleTileKernelINS1_5radix10policy_hubImNS0_8NullTypeEyE10Policy1000ELNS0_9SortOrderE0EmS6_yNS1_21identity_decomposer_tEEEvPKT1_PSB_PKT2_PSF_T3_iiT4_E12temp_storage+33792];
	selp.b32 	%r234, %r230, %r354, %p18;
	add.s32 	%r235, %r231, %r230;
	selp.b32 	%r236, %r235, %r234, %p17;
	add.s32 	%r237, %r235, %r232;
	selp.b32 	%r238, %r237, %r236, %p16;
	add.s32 	%r239, %r237, %r233;
	selp.b32 	%r240, %r239, %r238, %p15;
	ld.shared.v4.u32 	{%r241, %r242, %r243, %r244}, [_ZZN3cub18CUB_300001_SM_10006detail10radix_sort31DeviceRadixSortSingleTileKernelINS1_5radix10policy_hubImNS0_8NullTypeEyE10Policy1000ELNS0_9SortOrderE0EmS6_yNS1_21identity_decomposer_tEEEvPKT1_PSB_PKT2_PSF_T3_iiT4_E12temp_storage+33808];
	add.s32 	%r245, %r239, %r241;
	selp.b32 	%r246, %r245, %r240, %p14;
	add.s32 	%r247, %r245, %r242;
	selp.b32 	%r248, %r247, %r246, %p13;
	add.s32 	%r249, %r247, %r243;
	selp.b32 	%r354, %r249, %r248, %p12;
	add.s32 	%r59, %r249, %r244;
	setp.ne.s32 	%p19, %r102, 0;
	selp.b32 	%r250, %r229, 0, %p19;
	add.s32 	%r251, %r354, %r250;
	or.pred  	%p20, %p11, %p19;
	selp.b32 	%r355, %r251, %r229, %p11;
	@%p20 bra 	$L__BB3_23;
	shl.b32 	%r355, %r59, 16;
	st.shared.u32 	[_ZZN3cub18CUB_300001_SM_10006detail10radix_sort31DeviceRadixSortSingleTileKernelINS1_5radix10policy_hubImNS0_8NullTypeEyE10Policy1000ELNS0_9SortOrderE0EmS6_yNS1_21identity_decomposer_tEEEvPKT1_PSB_PKT2_PSF_T3_iiT4_E12temp_storage+33832], %r355;
$L__BB3_23:
	setp.eq.s32 	%p21, %r2, 0;
	bar.sync 	0;
	ld.shared.u32 	%r252, [_ZZN3cub18CUB_300001_SM_10006detail10radix_sort31DeviceRadixSortSingleTileKernelINS1_5radix10policy_hubImNS0_8NullTypeEyE10Policy1000ELNS0_9SortOrderE0EmS6_yNS1_21identity_decomposer_tEEEvPKT1_PSB_PKT2_PSF_T3_iiT4_E12temp_storage+33832];
	selp.b32 	%r253, 0, %r252, %p21;
	add.s32 	%r254, %r355, %r253;
	add.s32 	%r255, %r23, %r254;
	add.s32 	%r256, %r24, %r254;
	add.s32 	%r257, %r25, %r254;
	add.s32 	%r258, %r26, %r254;
	add.s32 	%r259, %r27, %r254;
	add.s32 	%r260, %r28, %r254;
	add.s32 	%r261, %r29, %r254;
	add.s32 	%r262, %r30, %r254;
	add.s32 	%r263, %r31, %r254;
	add.s32 	%r264, %r32, %r254;
	add.s32 	%r265, %r33, %r254;
	add.s32 	%r266, %r34, %r254;
	add.s32 	%r267, %r35, %r254;
	add.s32 	%r268, %r36, %r254;
	add.s32 	%r269, %r37, %r254;
	add.s32 	%r270, %r38, %r254;
	add.s32 	%r271, %r39, %r254;
	add.s32 	%r272, %r40, %r254;
	add.s32 	%r273, %r41, %r254;
	add.s32 	%r274, %r42, %r254;
	add.s32 	%r275, %r43, %r254;
	add.s32 	%r276, %r44, %r254;
	add.s32 	%r277, %r45, %r254;
	add.s32 	%r278, %r46, %r254;
	add.s32 	%r279, %r47, %r254;
	add.s32 	%r280, %r48, %r254;
	add.s32 	%r281, %r49, %r254;
	add.s32 	%r282, %r50, %r254;
	add.s32 	%r283, %r51, %r254;
	add.s32 	%r284, %r52, %r254;
	add.s32 	%r285, %r53, %r254;
	add.s32 	%r286, %r54, %r254;
	st.shared.u32 	[%r6], %r254;
	st.shared.u32 	[%r6+4], %r255;
	st.shared.u32 	[%r6+8], %r256;
	st.shared.u32 	[%r6+12], %r257;
	st.shared.u32 	[%r6+16], %r258;
	st.shared.u32 	[%r6+20], %r259;
	st.shared.u32 	[%r6+24], %r260;
	st.shared.u32 	[%r6+28], %r261;
	st.shared.u32 	[%r6+32], %r262;
	st.shared.u32 	[%r6+36], %r263;
	st.shared.u32 	[%r6+40], %r264;
	st.shared.u32 	[%r6+44], %r265;
	st.shared.u32 	[%r6+48], %r266;
	st.shared.u32 	[%r6+52], %r267;
	st.shared.u32 	[%r6+56], %r268;
	st.shared.u32 	[%r6+60], %r269;
	st.shared.u32 	[%r6+64], %r270;
	st.shared.u32 	[%r6+68], %r271;
	st.shared.u32 	[%r6+72], %r272;
	st.shared.u32 	[%r6+76], %r273;
	st.shared.u32 	[%r6+80], %r274;
	st.shared.u32 	[%r6+84], %r275;
	st.shared.u32 	[%r6+88], %r276;
	st.shared.u32 	[%r6+92], %r277;
	st.shared.u32 	[%r6+96], %r278;
	st.shared.u32 	[%r6+100], %r279;
	st.shared.u32 	[%r6+104], %r280;
	st.shared.u32 	[%r6+108], %r281;
	st.shared.u32 	[%r6+112], %r282;
	st.shared.u32 	[%r6+116], %r283;
	st.shared.u32 	[%r6+120], %r284;
	st.shared.u32 	[%r6+124], %r285;
	st.shared.u32 	[%r6+128], %r286;
	bar.sync 	0;
	cvt.u32.u16 	%r287, %rs1;
	ld.shared.u16 	%r288, [%r14];
	add.s32 	%r63, %r288, %r287;
	cvt.u32.u16 	%r289, %rs2;
	ld.shared.u16 	%r290, [%r15];
	add.s32 	%r64, %r290, %r289;
	cvt.u32.u16 	%r291, %rs3;
	ld.shared.u16 	%r292, [%r16];
	add.s32 	%r65, %r292, %r291;
	cvt.u32.u16 	%r293, %rs4;
	ld.shared.u16 	%r294, [%r17];
	add.s32 	%r66, %r294, %r293;
	cvt.u32.u16 	%r295, %rs5;
	ld.shared.u16 	%r296, [%r18];
	add.s32 	%r67, %r296, %r295;
	cvt.u32.u16 	%r297, %rs6;
	ld.shared.u16 	%r298, [%r19];
	add.s32 	%r68, %r298, %r297;
	cvt.u32.u16 	%r299, %rs7;
	ld.shared.u16 	%r300, [%r20];
	add.s32 	%r69, %r300, %r299;
	cvt.u32.u16 	%r301, %rs8;
	ld.shared.u16 	%r302, [%r21];
	add.s32 	%r70, %r302, %r301;
	cvt.u32.u16 	%r303, %rs9;
	ld.shared.u16 	%r304, [%r22];
	add.s32 	%r71, %r304, %r303;
	bar.sync 	0;
	setp.lt.s32 	%p22, %r353, %r76;
	@%p22 bra 	$L__BB3_43;
	cvt.u64.u32 	%rd83, %r2;
	shl.b32 	%r305, %r63, 3;
	mov.u32 	%r306, _ZZN3cub18CUB_300001_SM_10006detail10radix_sort31DeviceRadixSortSingleTileKernelINS1_5radix10policy_hubImNS0_8NullTypeEyE10Policy1000ELNS0_9SortOrderE0EmS6_yNS1_21identity_decomposer_tEEEvPKT1_PSB_PKT2_PSF_T3_iiT4_E12temp_storage;
	add.s32 	%r307, %r306, %r305;
	st.shared.u64 	[%r307], %rd112;
	shl.b32 	%r308, %r64, 3;
	add.s32 	%r309, %r306, %r308;
	st.shared.u64 	[%r309], %rd111;
	shl.b32 	%r310, %r65, 3;
	add.s32 	%r311, %r306, %r310;
	st.shared.u64 	[%r311], %rd110;
	shl.b32 	%r312, %r66, 3;
	add.s32 	%r313, %r306, %r312;
	st.shared.u64 	[%r313], %rd109;
	shl.b32 	%r314, %r67, 3;
	add.s32 	%r315, %r306, %r314;
	st.shared.u64 	[%r315], %rd108;
	shl.b32 	%r316, %r68, 3;
	add.s32 	%r317, %r306, %r316;
	st.shared.u64 	[%r317], %rd107;
	shl.b32 	%r318, %r69, 3;
	add.s32 	%r319, %r306, %r318;
	st.shared.u64 	[%r319], %rd106;
	shl.b32 	%r320, %r70, 3;
	add.s32 	%r321, %r306, %r320;
	st.shared.u64 	[%r321], %rd105;
	shl.b32 	%r322, %r71, 3;
	add.s32 	%r323, %r306, %r322;
	st.shared.u64 	[%r323], %rd104;
	bar.sync 	0;
	shl.b32 	%r324, %r2, 6;
	sub.s32 	%r72, %r8, %r324;
	ld.shared.u64 	%rd29, [%r72+2048];
	ld.shared.u64 	%rd30, [%r72+4096];
	ld.shared.u64 	%rd31, [%r72+6144];
	ld.shared.u64 	%rd32, [%r72+8192];
	ld.shared.u64 	%rd33, [%r72+10240];
	ld.shared.u64 	%rd34, [%r72+12288];
	ld.shared.u64 	%rd35, [%r72+14336];
	ld.shared.u64 	%rd36, [%r72+16384];
	setp.gt.u64 	%p23, %rd48, %rd83;
	cvta.to.global.u64 	%rd84, %rd47;
	mul.wide.u32 	%rd85, %r2, 8;
	add.s64 	%rd37, %rd84, %rd85;
	@%p23 bra 	$L__BB3_25;
	bra.uni 	$L__BB3_26;
$L__BB3_25:
	ld.shared.u64 	%rd86, [%r72];
	st.global.u64 	[%rd37], %rd86;
$L__BB3_26:
	add.s32 	%r325, %r2, 256;
	cvt.u64.u32 	%rd87, %r325;
	setp.le.u64 	%p24, %rd48, %rd87;
	@%p24 bra 	$L__BB3_28;
	st.global.u64 	[%rd37+2048], %rd29;
$L__BB3_28:
	add.s32 	%r326, %r2, 512;
	cvt.u64.u32 	%rd88, %r326;
	setp.le.u64 	%p25, %rd48, %rd88;
	@%p25 bra 	$L__BB3_30;
	st.global.u64 	[%rd37+4096], %rd30;
$L__BB3_30:
	add.s32 	%r327, %r2, 768;
	cvt.u64.u32 	%rd89, %r327;
	setp.le.u64 	%p26, %rd48, %rd89;
	@%p26 bra 	$L__BB3_32;
	st.global.u64 	[%rd37+6144], %rd31;
$L__BB3_32:
	or.b32  	%r328, %r2, 1024;
	cvt.u64.u32 	%rd90, %r328;
	setp.le.u64 	%p27, %rd48, %rd90;
	@%p27 bra 	$L__BB3_34;
	st.global.u64 	[%rd37+8192], %rd32;
$L__BB3_34:
	add.s32 	%r329, %r2, 1280;
	cvt.u64.u32 	%rd91, %r329;
	setp.le.u64 	%p28, %rd48, %rd91;
	@%p28 bra 	$L__BB3_36;
	st.global.u64 	[%rd37+10240], %rd33;
$L__BB3_36:
	add.s32 	%r330, %r2, 1536;
	cvt.u64.u32 	%rd92, %r330;
	setp.le.u64 	%p29, %rd48, %rd92;
	@%p29 bra 	$L__BB3_38;
	st.global.u64 	[%rd37+12288], %rd34;
$L__BB3_38:
	add.s32 	%r331, %r2, 1792;
	cvt.u64.u32 	%rd93, %r331;
	setp.le.u64 	%p30, %rd48, %rd93;
	@%p30 bra 	$L__BB3_40;
	st.global.u64 	[%rd37+14336], %rd35;
$L__BB3_40:
	or.b32  	%r332, %r2, 2048;
	cvt.u64.u32 	%rd94, %r332;
	setp.le.u64 	%p31, %rd48, %rd94;
	@%p31 bra 	$L__BB3_42;
	st.global.u64 	[%rd37+16384], %rd36;
$L__BB3_42:
	ret;
$L__BB3_43:
	shl.b32 	%r333, %r63, 3;
	mov.u32 	%r334, _ZZN3cub18CUB_300001_SM_10006detail10radix_sort31DeviceRadixSortSingleTileKernelINS1_5radix10policy_hubImNS0_8NullTypeEyE10Policy1000ELNS0_9SortOrderE0EmS6_yNS1_21identity_decomposer_tEEEvPKT1_PSB_PKT2_PSF_T3_iiT4_E12temp_storage;
	add.s32 	%r335, %r334, %r333;
	st.shared.u64 	[%r335], %rd112;
	shl.b32 	%r336, %r64, 3;
	add.s32 	%r337, %r334, %r336;
	st.shared.u64 	[%r337], %rd111;
	shl.b32 	%r338, %r65, 3;
	add.s32 	%r339, %r334, %r338;
	st.shared.u64 	[%r339], %rd110;
	shl.b32 	%r340, %r66, 3;
	add.s32 	%r341, %r334, %r340;
	st.shared.u64 	[%r341], %rd109;
	shl.b32 	%r342, %r67, 3;
	add.s32 	%r343, %r334, %r342;
	st.shared.u64 	[%r343], %rd108;
	shl.b32 	%r344, %r68, 3;
	add.s32 	%r345, %r334, %r344;
	st.shared.u64 	[%r345], %rd107;
	shl.b32 	%r346, %r69, 3;
	add.s32 	%r347, %r334, %r346;
	st.shared.u64 	[%r347], %rd106;
	shl.b32 	%r348, %r70, 3;
	add.s32 	%r349, %r334, %r348;
	st.shared.u64 	[%r349], %rd105;
	shl.b32 	%r350, %r71, 3;
	add.s32 	%r351, %r334, %r350;
	st.shared.u64 	[%r351], %rd104;
	bar.sync 	0;
	ld.shared.u64 	%rd112, [%r8];
	ld.shared.u64 	%rd111, [%r8+8];
	ld.shared.u64 	%rd110, [%r8+16];
	ld.shared.u64 	%rd109, [%r8+24];
	ld.shared.u64 	%rd108, [%r8+32];
	ld.shared.u64 	%rd107, [%r8+40];
	ld.shared.u64 	%rd106, [%r8+48];
	ld.shared.u64 	%rd105, [%r8+56];
	ld.shared.u64 	%rd104, [%r8+64];
	bar.sync 	0;
	add.s32 	%r353, %r353, 6;
	add.s32 	%r352, %r352, -6;
	bra.uni 	$L__BB3_19;

}
	// .globl	_ZN3cub18CUB_300001_SM_10006detail10radix_sort30DeviceRadixSortHistogramKernelINS1_5radix10policy_hubImNS0_8NullTypeEyE10Policy1000ELNS0_9SortOrderE0EmyNS1_21identity_decomposer_tEEEvPT2_PKT1_SB_iiT3_
.visible .entry _ZN3cub18CUB_300001_SM_10006detail10radix_sort30DeviceRadixSortHistogramKernelINS1_5radix10policy_hubImNS0_8NullTypeEyE10Policy1000ELNS0_9SortOrderE0EmyNS1_21identity_decomposer_tEEEvPT2_PKT1_SB_iiT3_(
	.param .u64 .ptr .align 1 _ZN3cub18CUB_300001_SM_10006detail10radix_sort30DeviceRadixSortHistogramKernelINS1_5radix10policy_hubImNS0_8NullTypeEyE10Policy1000ELNS0_9SortOrderE0EmyNS1_21identity_decomposer_tEEEvPT2_PKT1_SB_iiT3__param_0,
	.param .u64 .ptr .align 1 _ZN3cub18CUB_300001_SM_10006detail10radix_sort30DeviceRadixSortHistogramKernelINS1_5radix10policy_hubImNS0_8NullTypeEyE10Policy1000ELNS0_9SortOrderE0EmyNS1_21identity_decomposer_tEEEvPT2_PKT1_SB_iiT3__param_1,
	.param .u64 _ZN3cub18CUB_300001_SM_10006detail10radix_sort30DeviceRadixSortHistogramKernelINS1_5radix10policy_hubImNS0_8NullTypeEyE10Policy1000ELNS0_9SortOrderE0EmyNS1_21identity_decomposer_tEEEvPT2_PKT1_SB_iiT3__param_2,
	.param .u32 _ZN3cub18CUB_300001_SM_10006detail10radix_sort30DeviceRadixSortHistogramKernelINS1_5radix10policy_hubImNS0_8NullTypeEyE10Policy1000ELNS0_9SortOrderE0EmyNS1_21identity_decomposer_tEEEvPT2_PKT1_SB_iiT3__param_3,
	.param .u32 _ZN3cub18CUB_300001_SM_10006detail10radix_sort30DeviceRadixSortHistogramKernelINS1_5radix10policy_hubImNS0_8NullTypeEyE10Policy1000ELNS0_9SortOrderE0EmyNS1_21identity_decomposer_tEEEvPT2_PKT1_SB_iiT3__param_4,
	.param .align 1 .b8 _ZN3cub18CUB_300001_SM_10006detail10radix_sort30DeviceRadixSortHistogramKernelINS1_5radix10policy_hubImNS0_8NullTypeEyE10Policy1000ELNS0_9SortOrderE0EmyNS1_21identity_decomposer_tEEEvPT2_PKT1_SB_iiT3__param_5[1]
)
.maxntid 128
{
	.reg .pred 	%p<91>;
	.reg .b32 	%r<362>;
	.reg .b64 	%rd<263>;
	// demoted variable
	.shared .align 4 .b8 _ZZN3cub18CUB_300001_SM_10006detail10radix_sort30DeviceRadixSortHistogramKernelINS1_5radix10policy_hubImNS0_8NullTypeEyE10Policy1000ELNS0_9SortOrderE0EmyNS1_21identity_decomposer_tEEEvPT2_PKT1_SB_iiT3_E12temp_storage[8192];
	ld.param.u64 	%rd81, [_ZN3cub18CUB_300001_SM_10006detail10radix_sort30DeviceRadixSortHistogramKernelINS1_5radix10policy_hubImNS0_8NullTypeEyE10Policy1000ELNS0_9SortOrderE0EmyNS1_21identity_decomposer_tEEEvPT2_PKT1_SB_iiT3__param_0];
	ld.param.u64 	%rd82, [_ZN3cub18CUB_300001_SM_10006detail10radix_sort30DeviceRadixSortHistogramKernelINS1_5radix10policy_hubImNS0_8NullTypeEyE10Policy1000ELNS0_9SortOrderE0EmyNS1_21identity_decomposer_tEEEvPT2_PKT1_SB_iiT3__param_1];
	ld.param.u64 	%rd80, [_ZN3cub18CUB_300001_SM_10006detail10radix_sort30DeviceRadixSortHistogramKernelINS1_5radix10policy_hubImNS0_8NullTypeEyE10Policy1000ELNS0_9SortOrderE0EmyNS1_21identity_decomposer_tEEEvPT2_PKT1_SB_iiT3__param_2];
	ld.param.u32 	%r93, [_ZN3cub18CUB_300001_SM_10006detail10radix_sort30DeviceRadixSortHistogramKernelINS1_5radix10policy_hubImNS0_8NullTypeEyE10Policy1000ELNS0_9SortOrderE0EmyNS1_21identity_decomposer_tEEEvPT2_PKT1_SB_iiT3__param_3];
	ld.param.u32 	%r94, [_ZN3cub18CUB_300001_SM_10006detail10radix_sort30DeviceRadixSortHistogramKernelINS1_5radix10policy_hubImNS0_8NullTypeEyE10Policy1000ELNS0_9SortOrderE0EmyNS1_21identity_decomposer_tEEEvPT2_PKT1_SB_iiT3__param_4];
	cvta.to.global.u64 	%rd1, %rd82;
	cvta.to.global.u64 	%rd2, %rd81;
	setp.eq.s64 	%p2, %rd80, 0;
	@%p2 bra 	$L__BB4_153;
	sub.s32 	%r95, %r94, %r93;
	add.s32 	%r96, %r95, 7;
	shr.s32 	%r97, %r96, 31;
	shr.u32 	%r98, %r97, 29;
	add.s32 	%r99, %r96, %r98;
	shr.s32 	%r100, %r99, 3;
	mov.u32 	%r101, %tid.x;
	setp.gt.u32 	%p3, %r101, 255;
	setp.lt.s32 	%p4, %r96, 8;
	mov.u32 	%r102, %ctaid.x;
	shl.b32 	%r103, %r102, 11;
	cvt.u64.u32 	%rd3, %r103;
	mov.u32 	%r104, %nctaid.x;
	shl.b32 	%r105, %r104, 11;
	cvt.u64.u32 	%rd4, %r105;
	add.s32 	%r1, %r100, -1;
	and.b32  	%r2, %r100, 15;
	and.b32  	%r3, %r100, 7;
	add.s32 	%r4, %r3, -1;
	and.b32  	%r5, %r100, 3;
	or.pred  	%p1, %p3, %p4;
	shl.b32 	%r106, %r101, 2;
	mov.u32 	%r107, _ZZN3cub18CUB_300001_SM_10006detail10radix_sort30DeviceRadixSortHistogramKernelINS1_5radix10policy_hubImNS0_8NullTypeEyE10Policy1000ELNS0_9SortOrderE0EmyNS1_21identity_decomposer_tEEEvPT2_PKT1_SB_iiT3_E12temp_storage;
	add.s32 	%r6, %r107, %r106;
	and.b32  	%r7, %r100, 268435440;
	cvt.u64.u32 	%rd5, %r101;
	add.s32 	%r8, %r101, 128;
	add.s32 	%r9, %r101, 256;
	add.s32 	%r10, %r101, 512;
	add.s32 	%r11, %r101, 640;
	add.s32 	%r12, %r101, 768;
	add.s32 	%r13, %r101, 1920;
	and.b32  	%r14, %r100, 268435448;
	and.b32  	%r15, %r100, 1;
	neg.s32 	%r16, %r7;
	add.s32 	%r17, %r6, 8192;
	add.s64 	%rd84, %rd80, -1;
	shr.u64 	%rd85, %rd84, 30;
	add.s64 	%rd86, %rd85, 1;
	min.u64 	%rd6, %rd86, %rd80;
	mov.b64 	%rd230, 0;
$L__BB4_2:
	@%p1 bra 	$L__BB4_30;
	setp.lt.u32 	%p5, %r1, 15;
	mov.b32 	%r346, 0;
	@%p5 bra 	$L__BB4_6;
	mov.u32 	%r343, %r17;
	mov.u32 	%r344, %r16;
$L__BB4_5:
	.pragma "nounroll";
	mov.b32 	%r109, 0;
	st.shared.u32 	[%r343+-8192], %r109;
	st.shared.u32 	[%r343+-7168], %r109;
	st.shared.u32 	[%r343+-6144], %r109;
	st.shared.u32 	[%r343+-5120], %r109;
	st.shared.u32 	[%r343+-4096], %r109;
	st.shared.u32 	[%r343+-3072], %r109;
	st.shared.u32 	[%r343+-2048], %r109;
	st.shared.u32 	[%r343+-1024], %r109;
	st.shared.u32 	[%r343], %r109;
	st.shared.u32 	[%r343+1024], %r109;
	st.shared.u32 	[%r343+2048], %r109;
	st.shared.u32 	[%r343+3072], %r109;
	st.shared.u32 	[%r343+4096], %r109;
	st.shared.u32 	[%r343+5120], %r109;
	st.shared.u32 	[%r343+6144], %r109;
	st.shared.u32 	[%r343+7168], %r109;
	add.s32 	%r344, %r344, 16;
	add.s32 	%r343, %r343, 16384;
	setp.ne.s32 	%p6, %r344, 0;
	mov.u32 	%r346, %r7;
	@%p6 bra 	$L__BB4_5;
$L__BB4_6:
	add.s32 	%r23, %r2, -1;
	setp.eq.s32 	%p7, %r2, 0;
	@%p7 bra 	$L__BB4_16;
	setp.lt.u32 	%p8, %r23, 7;
	@%p8 bra 	$L__BB4_9;
	shl.b32 	%r110, %r346, 10;
	add.s32 	%r111, %r6, %r110;
	mov.b32 	%r112, 0;
	st.shared.u32 	[%r111], %r112;
	st.shared.u32 	[%r111+1024], %r112;
	st.shared.u32 	[%r111+2048], %r112;
	st.shared.u32 	[%r111+3072], %r112;
	st.shared.u32 	[%r111+4096], %r112;
	st.shared.u32 	[%r111+5120], %r112;
	st.shared.u32 	[%r111+6144], %r112;
	st.shared.u32 	[%r111+7168], %r112;
	add.s32 	%r346, %r346, 8;
$L__BB4_9:
	setp.eq.s32 	%p9, %r3, 0;
	@%p9 bra 	$L__BB4_16;
	setp.lt.u32 	%p10, %r4, 3;
	@%p10 bra 	$L__BB4_12;
	shl.b32 	%r113, %r346, 10;
	add.s32 	%r114, %r6, %r113;
	mov.b32 	%r115, 0;
	st.shared.u32 	[%r114], %r115;
	st.shared.u32 	[%r114+1024], %r115;
	st.shared.u32 	[%r114+2048], %r115;
	st.shared.u32 	[%r114+3072], %r115;
	add.s32 	%r346, %r346, 4;
$L__BB4_12:
	setp.eq.s32 	%p11, %r5, 0;
	@%p11 bra 	$L__BB4_16;
	setp.eq.s32 	%p12, %r5, 1;
	shl.b32 	%r116, %r346, 10;
	add.s32 	%r28, %r6, %r116;
	mov.b32 	%r117, 0;
	st.shared.u32 	[%r28], %r117;
	@%p12 bra 	$L__BB4_16;
	setp.eq.s32 	%p13, %r5, 2;
	mov.b32 	%r118, 0;
	st.shared.u32 	[%r28+1024], %r118;
	@%p13 bra 	$L__BB4_16;
	mov.b32 	%r119, 0;
	st.shared.u32 	[%r28+2048], %r119;
$L__BB4_16:
	cvt.u32.u64 	%r120, %rd5;
	setp.gt.u32 	%p14, %r120, 127;
	@%p14 bra 	$L__BB4_30;
	setp.lt.u32 	%p15, %r1, 15;
	mov.b32 	%r350, 0;
	@%p15 bra 	$L__BB4_20;
	mov.b32 	%r348, 0;
$L__BB4_19:
	.pragma "nounroll";
	shl.b32 	%r123, %r348, 10;
	add.s32 	%r124, %r6, %r123;
	mov.b32 	%r125, 0;
	st.shared.u32 	[%r124+512], %r125;
	st.shared.u32 	[%r124+1536], %r125;
	st.shared.u32 	[%r124+2560], %r125;
	st.shared.u32 	[%r124+3584], %r125;
	st.shared.u32 	[%r124+4608], %r125;
	st.shared.u32 	[%r124+5632], %r125;
	st.shared.u32 	[%r124+6656], %r125;
	st.shared.u32 	[%r124+7680], %r125;
	st.shared.u32 	[%r124+8704], %r125;
	st.shared.u32 	[%r124+9728], %r125;
	st.shared.u32 	[%r124+10752], %r125;
	st.shared.u32 	[%r124+11776], %r125;
	st.shared.u32 	[%r124+12800], %r125;
	st.shared.u32 	[%r124+13824], %r125;
	st.shared.u32 	[%r124+14848], %r125;
	st.shared.u32 	[%r124+15872], %r125;
	add.s32 	%r348, %r348, 16;
	setp.ne.s32 	%p16, %r348, %r7;
	mov.u32 	%r350, %r7;
	@%p16 bra 	$L__BB4_19;
$L__BB4_20:
	setp.eq.s32 	%p17, %r2, 0;
	@%p17 bra 	$L__BB4_30;
	setp.lt.u32 	%p18, %r23, 7;
	@%p18 bra 	$L__BB4_23;
	shl.b32 	%r126, %r350, 10;
	add.s32 	%r127, %r6, %r126;
	mov.b32 	%r128, 0;
	st.shared.u32 	[%r127+512], %r128;
	st.shared.u32 	[%r127+1536], %r128;
	st.shared.u32 	[%r127+2560], %r128;
	st.shared.u32 	[%r127+3584], %r128;
	st.shared.u32 	[%r127+4608], %r128;
	st.shared.u32 	[%r127+5632], %r128;
	st.shared.u32 	[%r127+6656], %r128;
	st.shared.u32 	[%r127+7680], %r128;
	add.s32 	%r350, %r350, 8;
$L__BB4_23:
	setp.eq.s32 	%p19, %r3, 0;
	@%p19 bra 	$L__BB4_30;
	setp.lt.u32 	%p20, %r4, 3;
	@%p20 bra 	$L__BB4_26;
	shl.b32 	%r129, %r350, 10;
	add.s32 	%r130, %r6, %r129;
	mov.b32 	%r131, 0;
	st.shared.u32 	[%r130+512], %r131;
	st.shared.u32 	[%r130+1536], %r131;
	st.shared.u32 	[%r130+2560], %r131;
	st.shared.u32 	[%r130+3584], %r131;
	add.s32 	%r350, %r350, 4;
$L__BB4_26:
	setp.eq.s32 	%p21, %r5, 0;
	@%p21 bra 	$L__BB4_30;
	setp.eq.s32 	%p22, %r5, 1;
	shl.b32 	%r132, %r350, 10;
	add.s32 	%r36, %r6, %r132;
	mov.b32 	%r133, 0;
	st.shared.u32 	[%r36+512], %r133;
	@%p22 bra 	$L__BB4_30;
	setp.eq.s32 	%p23, %r5, 2;
	mov.b32 	%r134, 0;
	st.shared.u32 	[%r36+1536], %r134;
	@%p23 bra 	$L__BB4_30;
	mov.b32 	%r135, 0;
	st.shared.u32 	[%r36+2560], %r135;
$L__BB4_30:
	bar.sync 	0;
	bar.sync 	0;
	shl.b64 	%rd8, %rd230, 30;
	sub.s64 	%rd87, %rd80, %rd8;
	min.u64 	%rd9, %rd87, 1073741824;
	setp.le.u64 	%p24, %rd9, %rd3;
	@%p24 bra 	$L__BB4_70;
	mov.u64 	%rd231, %rd3;
$L__BB4_32:
	add.s64 	%rd11, %rd231, %rd8;
	sub.s64 	%rd12, %rd80, %rd11;
	setp.lt.u64 	%p25, %rd12, 2048;
	@%p25 bra 	$L__BB4_34;
	add.s64 	%rd106, %rd11, %rd5;
	shl.b64 	%rd107, %rd106, 3;
	add.s64 	%rd108, %rd1, %rd107;
	ld.global.u64 	%rd262, [%rd108];
	ld.global.u64 	%rd261, [%rd108+1024];
	ld.global.u64 	%rd260, [%rd108+2048];
	ld.global.u64 	%rd259, [%rd108+3072];
	ld.global.u64 	%rd258, [%rd108+4096];
	ld.global.u64 	%rd257, [%rd108+5120];
	ld.global.u64 	%rd256, [%rd108+6144];
	ld.global.u64 	%rd255, [%rd108+7168];
	ld.global.u64 	%rd254, [%rd108+8192];
	ld.global.u64 	%rd253, [%rd108+9216];
	ld.global.u64 	%rd252, [%rd108+10240];
	ld.global.u64 	%rd251, [%rd108+11264];
	ld.global.u64 	%rd250, [%rd108+12288];
	ld.global.u64 	%rd249, [%rd108+13312];
	ld.global.u64 	%rd248, [%rd108+14336];
	ld.global.u64 	%rd247, [%rd108+15360];
	bra.uni 	$L__BB4_66;
$L__BB4_34:
	cvt.u32.u64 	%r136, %rd5;
	cvt.u32.u64 	%r37, %rd12;
	setp.ge.s32 	%p26, %r136, %r37;
	add.s64 	%rd89, %rd11, %rd5;
	shl.b64 	%rd90, %rd89, 3;
	add.s64 	%rd29, %rd1, %rd90;
	mov.b64 	%rd262, -1;
	@%p26 bra 	$L__BB4_36;
	ld.global.u64 	%rd262, [%rd29];
$L__BB4_36:
	setp.ge.s32 	%p27, %r8, %r37;
	mov.b64 	%rd261, -1;
	@%p27 bra 	$L__BB4_38;
	ld.global.u64 	%rd261, [%rd29+1024];
$L__BB4_38:
	setp.ge.s32 	%p28, %r9, %r37;
	mov.b64 	%rd260, -1;
	@%p28 bra 	$L__BB4_40;
	ld.global.u64 	%rd260, [%rd29+2048];
$L__BB4_40:
	mov.u32 	%r137, %tid.x;
	add.s32 	%r138, %r137, 384;
	setp.ge.s32 	%p29, %r138, %r37;
	mov.b64 	%rd259, -1;
	@%p29 bra 	$L__BB4_42;
	ld.global.u64 	%rd259, [%rd29+3072];
$L__BB4_42:
	setp.ge.s32 	%p30, %r10, %r37;
	mov.b64 	%rd258, -1;
	@%p30 bra 	$L__BB4_44;
	ld.global.u64 	%rd258, [%rd29+4096];
$L__BB4_44:
	setp.ge.s32 	%p31, %r11, %r37;
	mov.b64 	%rd257, -1;
	@%p31 bra 	$L__BB4_46;
	ld.global.u64 	%rd257, [%rd29+5120];
$L__BB4_46:
	setp.ge.s32 	%p32, %r12, %r37;
	mov.b64 	%rd256, -1;
	@%p32 bra 	$L__BB4_48;
	ld.global.u64 	%rd256, [%rd29+6144];
$L__BB4_48:
	add.s32 	%r140, %r137, 896;
	setp.ge.s32 	%p33, %r140, %r37;
	mov.b64 	%rd255, -1;
	@%p33 bra 	$L__BB4_50;
	ld.global.u64 	%rd255, [%rd29+7168];
$L__BB4_50:
	or.b32  	%r142, %r137, 1024;
	setp.ge.s32 	%p34, %r142, %r37;
	mov.b64 	%rd254, -1;
	@%p34 bra 	$L__BB4_52;
	ld.global.u64 	%rd254, [%rd29+8192];
$L__BB4_52:
	add.s32 	%r144, %r137, 1152;
	setp.ge.s32 	%p35, %r144, %r37;
	mov.b64 	%rd253, -1;
	@%p35 bra 	$L__BB4_54;
	ld.global.u64 	%rd253, [%rd29+9216];
$L__BB4_54:
	add.s32 	%r146, %r137, 1280;
	setp.ge.s32 	%p36, %r146, %r37;
	mov.b64 	%rd252, -1;
	@%p36 bra 	$L__BB4_56;
	ld.global.u64 	%rd252, [%rd29+10240];
$L__BB4_56:
	add.s32 	%r148, %r137, 1408;
	setp.ge.s32 	%p37, %r148, %r37;
	mov.b64 	%rd251, -1;
	@%p37 bra 	$L__BB4_58;
	ld.global.u64 	%rd251, [%rd29+11264];
$L__BB4_58:
	add.s32 	%r150, %r137, 1536;
	setp.ge.s32 	%p38, %r150, %r37;
	mov.b64 	%rd250, -1;
	@%p38 bra 	$L__BB4_60;
	ld.global.u64 	%rd250, [%rd29+12288];
$L__BB4_60:
	add.s32 	%r152, %r137, 1664;
	setp.ge.s32 	%p39, %r152, %r37;
	mov.b64 	%rd249, -1;
	@%p39 bra 	$L__BB4_62;
	ld.global.u64 	%rd249, [%rd29+13312];
$L__BB4_62:
	add.s32 	%r154, %r137, 1792;
	setp.ge.s32 	%p40, %r154, %r37;
	mov.b64 	%rd248, -1;
	@%p40 bra 	$L__BB4_64;
	ld.global.u64 	%rd248, [%rd29+14336];
$L__BB4_64:
	setp.ge.s32 	%p41, %r13, %r37;
	mov.b64 	%rd247, -1;
	@%p41 bra 	$L__BB4_66;
	ld.global.u64 	%rd247, [%rd29+15360];
$L__BB4_66:
	setp.le.s32 	%p42, %r94, %r93;
	@%p42 bra 	$L__BB4_69;
	mov.b32 	%r352, 0;
	mov.u32 	%r353, %r93;
$L__BB4_68:
	sub.s32 	%r156, %r94, %r353;
	shl.b32 	%r157, %r352, 10;
	mov.u32 	%r158, _ZZN3cub18CUB_300001_SM_10006detail10radix_sort30DeviceRadixSortHistogramKernelINS1_5radix10policy_hubImNS0_8NullTypeEyE10Policy1000ELNS0_9SortOrderE0EmyNS1_21identity_decomposer_tEEEvPT2_PKT1_SB_iiT3_E12temp_storage;
	add.s32 	%r159, %r158, %r157;
	min.s32 	%r160, %r156, 8;
	mov.b32 	%r161, -1;
	shl.b32 	%r162, %r161, %r160;
	not.b32 	%r163, %r162;
	shr.u64 	%rd109, %rd262, %r353;
	cvt.u32.u64 	%r164, %rd109;
	and.b32  	%r165, %r164, %r163;
	shl.b32 	%r166, %r165, 2;
	add.s32 	%r167, %r159, %r166;
	atom.shared.add.u32 	%r168, [%r167], 1;
	shr.u64 	%rd110, %rd261, %r353;
	cvt.u32.u64 	%r169, %rd110;
	and.b32  	%r170, %r169, %r163;
	shl.b32 	%r171, %r170, 2;
	add.s32 	%r172, %r159, %r171;
	atom.shared.add.u32 	%r173, [%r172], 1;
	shr.u64 	%rd111, %rd260, %r353;
	cvt.u32.u64 	%r174, %rd111;
	and.b32  	%r175, %r174, %r163;
	shl.b32 	%r176, %r175, 2;
	add.s32 	%r177, %r159, %r176;
	atom.shared.add.u32 	%r178, [%r177], 1;
	shr.u64 	%rd112, %rd259, %r353;
	cvt.u32.u64 	%r179, %rd112;
	and.b32  	%r180, %r179, %r163;
	shl.b32 	%r181, %r180, 2;
	add.s32 	%r182, %r159, %r181;
	atom.shared.add.u32 	%r183, [%r182], 1;
	shr.u64 	%rd113, %rd258, %r353;
	cvt.u32.u64 	%r184, %rd113;
	and.b32  	%r185, %r184, %r163;
	shl.b32 	%r186, %r185, 2;
	add.s32 	%r187, %r159, %r186;
	atom.shared.add.u32 	%r188, [%r187], 1;
	shr.u64 	%rd114, %rd257, %r353;
	cvt.u32.u64 	%r189, %rd114;
	and.b32  	%r190, %r189, %r163;
	shl.b32 	%r191, %r190, 2;
	add.s32 	%r192, %r159, %r191;
	atom.shared.add.u32 	%r193, [%r192], 1;
	shr.u64 	%rd115, %rd256, %r353;
	cvt.u32.u64 	%r194, %rd115;
	and.b32  	%r195, %r194, %r163;
	shl.b32 	%r196, %r195, 2;
	add.s32 	%r197, %r159, %r196;
	atom.shared.add.u32 	%r198, [%r197], 1;
	shr.u64 	%rd116, %rd255, %r353;
	cvt.u32.u64 	%r199, %rd116;
	and.b32  	%r200, %r199, %r163;
	shl.b32 	%r201, %r200, 2;
	add.s32 	%r202, %r159, %r201;
	atom.shared.add.u32 	%r203, [%r202], 1;
	shr.u64 	%rd117, %rd254, %r353;
	cvt.u32.u64 	%r204, %rd117;
	and.b32  	%r205, %r204, %r163;
	shl.b32 	%r206, %r205, 2;
	add.s32 	%r207, %r159, %r206;
	atom.shared.add.u32 	%r208, [%r207], 1;
	shr.u64 	%rd118, %rd253, %r353;
	cvt.u32.u64 	%r209, %rd118;
	and.b32  	%r210, %r209, %r163;
	shl.b32 	%r211, %r210, 2;
	add.s32 	%r212, %r159, %r211;
	atom.shared.add.u32 	%r213, [%r212], 1;
	shr.u64 	%rd119, %rd252, %r353;
	cvt.u32.u64 	%r214, %rd119;
	and.b32  	%r215, %r214, %r163;
	shl.b32 	%r216, %r215, 2;
	add.s32 	%r217, %r159, %r216;
	atom.shared.add.u32 	%r218, [%r217], 1;
	shr.u64 	%rd120, %rd251, %r353;
	cvt.u32.u64 	%r219, %rd120;
	and.b32  	%r220, %r219, %r163;
	shl.b32 	%r221, %r220, 2;
	add.s32 	%r222, %r159, %r221;
	atom.shared.add.u32 	%r223, [%r222], 1;
	shr.u64 	%rd121, %rd250, %r353;
	cvt.u32.u64 	%r224, %rd121;
	and.b32  	%r225, %r224, %r163;
	shl.b32 	%r226, %r225, 2;
	add.s32 	%r227, %r159, %r226;
	atom.shared.add.u32 	%r228, [%r227], 1;
	shr.u64 	%rd122, %rd249, %r353;
	cvt.u32.u64 	%r229, %rd122;
	and.b32  	%r230, %r229, %r163;
	shl.b32 	%r231, %r230, 2;
	add.s32 	%r232, %r159, %r231;
	atom.shared.add.u32 	%r233, [%r232], 1;
	shr.u64 	%rd123, %rd248, %r353;
	cvt.u32.u64 	%r234, %rd123;
	and.b32  	%r235, %r234, %r163;
	shl.b32 	%r236, %r235, 2;
	add.s32 	%r237, %r159, %r236;
	atom.shared.add.u32 	%r238, [%r237], 1;
	shr.u64 	%rd124, %rd247, %r353;
	cvt.u32.u64 	%r239, %rd124;
	and.b32  	%r240, %r239, %r163;
	shl.b32 	%r241, %r240, 2;
	add.s32 	%r242, %r159, %r241;
	atom.shared.add.u32 	%r243, [%r242], 1;
	add.s32 	%r353, %r353, 8;
	add.s32 	%r352, %r352, 1;
	setp.lt.s32 	%p43, %r353, %r94;
	@%p43 bra 	$L__BB4_68;
$L__BB4_69:
	add.s64 	%rd231, %rd231, %rd4;
	setp.lt.u64 	%p44, %rd231, %rd9;
	@%p44 bra 	$L__BB4_32;
$L__BB4_70:
	bar.sync 	0;
	@%p1 bra 	$L__BB4_152;
	setp.lt.u32 	%p45, %r1, 7;
	mov.b32 	%r356, 0;
	@%p45 bra 	$L__BB4_90;
	mov.b32 	%r354, 0;
$L__BB4_73:
	.pragma "nounroll";
	shl.b32 	%r246, %r354, 10;
	add.s32 	%r43, %r6, %r246;
	ld.shared.u32 	%r44, [%r43];
	setp.eq.s32 	%p46, %r44, 0;
	@%p46 bra 	$L__BB4_75;
	cvt.u32.u64 	%r247, %rd5;
	shl.b32 	%r248, %r354, 8;
	add.s32 	%r249, %r248, %r247;
	mul.wide.u32 	%rd125, %r249, 8;
	add.s64 	%rd126, %rd2, %rd125;
	cvt.u64.u32 	%rd127, %r44;
	atom.global.add.u64 	%rd128, [%rd126], %rd127;
$L__BB4_75:
	ld.shared.u32 	%r45, [%r43+1024];
	setp.eq.s32 	%p47, %r45, 0;
	@%p47 bra 	$L__BB4_77;
	cvt.u32.u64 	%r250, %rd5;
	shl.b32 	%r251, %r354, 8;
	add.s32 	%r252, %r251, %r250;
	add.s32 	%r253, %r252, 256;
	mul.wide.u32 	%rd129, %r253, 8;
	add.s64 	%rd130, %rd2, %rd129;
	cvt.u64.u32 	%rd131, %r45;
	atom.global.add.u64 	%rd132, [%rd130], %rd131;
$L__BB4_77:
	ld.shared.u32 	%r46, [%r43+2048];
	setp.eq.s32 	%p48, %r46, 0;
	@%p48 bra 	$L__BB4_79;
	cvt.u32.u64 	%r254, %rd5;
	shl.b32 	%r255, %r354, 8;
	add.s32 	%r256, %r255, %r254;
	add.s32 	%r257, %r256, 512;
	mul.wide.u32 	%rd133, %r257, 8;
	add.s64 	%rd134, %rd2, %rd133;
	cvt.u64.u32 	%rd135, %r46;
	atom.global.add.u64 	%rd136, [%rd134], %rd135;
$L__BB4_79:
	ld.shared.u32 	%r47, [%r43+3072];
	setp.eq.s32 	%p49, %r47, 0;
	@%p49 bra 	$L__BB4_81;
	cvt.u32.u64 	%r258, %rd5;
	shl.b32 	%r259, %r354, 8;
	add.s32 	%r260, %r259, %r258;
	add.s32 	%r261, %r260, 768;
	mul.wide.u32 	%rd137, %r261, 8;
	add.s64 	%rd138, %rd2, %rd137;
	cvt.u64.u32 	%rd139, %r47;
	atom.global.add.u64 	%rd140, [%rd138], %rd139;
$L__BB4_81:
	ld.shared.u32 	%r48, [%r43+4096];
	setp.eq.s32 	%p50, %r48, 0;
	@%p50 bra 	$L__BB4_83;
	cvt.u32.u64 	%r262, %rd5;
	shl.b32 	%r263, %r354, 8;
	add.s32 	%r264, %r263, %r262;
	add.s32 	%r265, %r264, 1024;
	mul.wide.u32 	%rd141, %r265, 8;
	add.s64 	%rd142, %rd2, %rd141;
	cvt.u64.u32 	%rd143, %r48;
	atom.global.add.u64 	%rd144, [%rd142], %rd143;
$L__BB4_83:
	ld.shared.u32 	%r49, [%r43+5120];
	setp.eq.s32 	%p51, %r49, 0;
	@%p51 bra 	$L__BB4_85;
	cvt.u32.u64 	%r266, %rd5;
	shl.b32 	%r267, %r354, 8;
	add.s32 	%r268, %r267, %r266;
	add.s32 	%r269, %r268, 1280;
	mul.wide.u32 	%rd145, %r269, 8;
	add.s64 	%rd146, %rd2, %rd145;
	cvt.u64.u32 	%rd147, %r49;
	atom.global.add.u64 	%rd148, [%rd146], %rd147;
$L__BB4_85:
	ld.shared.u32 	%r50, [%r43+6144];
	setp.eq.s32 	%p52, %r50, 0;
	@%p52 bra 	$L__BB4_87;
	cvt.u32.u64 	%r270, %rd5;
	shl.b32 	%r271, %r354, 8;
	add.s32 	%r272, %r271, %r270;
	add.s32 	%r273, %r272, 1536;
	mul.wide.u32 	%rd149, %r273, 8;
	add.s64 	%rd150, %rd2, %rd149;
	cvt.u64.u32 	%rd151, %r50;
	atom.global.add.u64 	%rd152, [%rd150], %rd151;
$L__BB4_87:
	ld.shared.u32 	%r51, [%r43+7168];
	setp.eq.s32 	%p53, %r51, 0;
	@%p53 bra 	$L__BB4_89;
	cvt.u32.u64 	%r274, %rd5;
	shl.b32 	%r275, %r354, 8;
	add.s32 	%r276, %r275, %r274;
	add.s32 	%r277, %r276, 1792;
	mul.wide.u32 	%rd153, %r277, 8;
	add.s64 	%rd154, %rd2, %rd153;
	cvt.u64.u32 	%rd155, %r51;
	atom.global.add.u64 	%rd156, [%rd154], %rd155;
$L__BB4_89:
	add.s32 	%r354, %r354, 8;
	setp.ne.s32 	%p54, %r354, %r14;
	mov.u32 	%r356, %r14;
	@%p54 bra 	$L__BB4_73;
$L__BB4_90:
	add.s32 	%r54, %r5, -1;
	setp.eq.s32 	%p55, %r3, 0;
	@%p55 bra 	$L__BB4_111;
	setp.lt.u32 	%p56, %r4, 3;
	@%p56 bra 	$L__BB4_101;
	shl.b32 	%r278, %r356, 10;
	add.s32 	%r55, %r6, %r278;
	ld.shared.u32 	%r56, [%r55];
	setp.eq.s32 	%p57, %r56, 0;
	@%p57 bra 	$L__BB4_94;
	cvt.u32.u64 	%r279, %rd5;
	shl.b32 	%r280, %r356, 8;
	add.s32 	%r281, %r280, %r279;
	mul.wide.u32 	%rd157, %r281, 8;
	add.s64 	%rd158, %rd2, %rd157;
	cvt.u64.u32 	%rd159, %r56;
	atom.global.add.u64 	%rd160, [%rd158], %rd159;
$L__BB4_94:
	ld.shared.u32 	%r57, [%r55+1024];
	setp.eq.s32 	%p58, %r57, 0;
	@%p58 bra 	$L__BB4_96;
	cvt.u32.u64 	%r282, %rd5;
	shl.b32 	%r283, %r356, 8;
	add.s32 	%r284, %r283, %r282;
	add.s32 	%r285, %r284, 256;
	mul.wide.u32 	%rd161, %r285, 8;
	add.s64 	%rd162, %rd2, %rd161;
	cvt.u64.u32 	%rd163, %r57;
	atom.global.add.u64 	%rd164, [%rd162], %rd163;
$L__BB4_96:
	ld.shared.u32 	%r58, [%r55+2048];
	setp.eq.s32 	%p59, %r58, 0;
	@%p59 bra 	$L__BB4_98;
	cvt.u32.u64 	%r286, %rd5;
	shl.b32 	%r287, %r356, 8;
	add.s32 	%r288, %r287, %r286;
	add.s32 	%r289, %r288, 512;
	mul.wide.u32 	%rd165, %r289, 8;
	add.s64 	%rd166, %rd2, %rd165;
	cvt.u64.u32 	%rd167, %r58;
	atom.global.add.u64 	%rd168, [%rd166], %rd167;
$L__BB4_98:
	ld.shared.u32 	%r59, [%r55+3072];
	setp.eq.s32 	%p60, %r59, 0;
	@%p60 bra 	$L__BB4_100;
	cvt.u32.u64 	%r290, %rd5;
	shl.b32 	%r291, %r356, 8;
	add.s32 	%r292, %r291, %r290;
	add.s32 	%r293, %r292, 768;
	mul.wide.u32 	%rd169, %r293, 8;
	add.s64 	%rd170, %rd2, %rd169;
	cvt.u64.u32 	%rd171, %r59;
	atom.global.add.u64 	%rd172, [%rd170], %rd171;
$L__BB4_100:
	add.s32 	%r356, %r356, 4;
$L__BB4_101:
	setp.eq.s32 	%p61, %r5, 0;
	@%p61 bra 	$L__BB4_111;
	setp.eq.s32 	%p62, %r54, 0;
	@%p62 bra 	$L__BB4_108;
	shl.b32 	%r294, %r356, 10;
	add.s32 	%r62, %r6, %r294;
	ld.shared.u32 	%r63, [%r62];
	setp.eq.s32 	%p63, %r63, 0;
	@%p63 bra 	$L__BB4_105;
	cvt.u32.u64 	%r295, %rd5;
	shl.b32 	%r296, %r356, 8;
	add.s32 	%r297, %r296, %r295;
	mul.wide.u32 	%rd173, %r297, 8;
	add.s64 	%rd174, %rd2, %rd173;
	cvt.u64.u32 	%rd175, %r63;
	atom.global.add.u64 	%rd176, [%rd174], %rd175;
$L__BB4_105:
	ld.shared.u32 	%r64, [%r62+1024];
	setp.eq.s32 	%p64, %r64, 0;
	@%p64 bra 	$L__BB4_107;
	cvt.u32.u64 	%r298, %rd5;
	shl.b32 	%r299, %r356, 8;
	add.s32 	%r300, %r299, %r298;
	add.s32 	%r301, %r300, 256;
	mul.wide.u32 	%rd177, %r301, 8;
	add.s64 	%rd178, %rd2, %rd177;
	cvt.u64.u32 	%rd179, %r64;
	atom.global.add.u64 	%rd180, [%rd178], %rd179;
$L__BB4_107:
	add.s32 	%r356, %r356, 2;
$L__BB4_108:
	setp.eq.s32 	%p65, %r15, 0;
	@%p65 bra 	$L__BB4_111;
	shl.b32 	%r302, %r356, 10;
	add.s32 	%r303, %r6, %r302;
	ld.shared.u32 	%r67, [%r303];
	setp.eq.s32 	%p66, %r67, 0;
	@%p66 bra 	$L__BB4_111;
	cvt.u32.u64 	%r304, %rd5;
	shl.b32 	%r305, %r356, 8;
	add.s32 	%r306, %r305, %r304;
	mul.wide.u32 	%rd181, %r306, 8;
	add.s64 	%rd182, %rd2, %rd181;
	cvt.u64.u32 	%rd183, %r67;
	atom.global.add.u64 	%rd184, [%rd182], %rd183;
$L__BB4_111:
	cvt.u32.u64 	%r307, %rd5;
	setp.gt.u32 	%p67, %r307, 127;
	@%p67 bra 	$L__BB4_152;
	setp.lt.u32 	%p68, %r1, 7;
	mov.b32 	%r360, 0;
	@%p68 bra 	$L__BB4_131;
	mov.b32 	%r358, 0;
$L__BB4_114:
	.pragma "nounroll";
	shl.b32 	%r311, %r358, 10;
	add.s32 	%r69, %r6, %r311;
	ld.shared.u32 	%r70, [%r69+512];
	setp.eq.s32 	%p69, %r70, 0;
	shl.b32 	%r312, %r358, 8;
	add.s32 	%r313, %r312, %r307;
	mul.wide.u32 	%rd185, %r313, 8;
	add.s64 	%rd78, %rd2, %rd185;
	@%p69 bra 	$L__BB4_116;
	cvt.u64.u32 	%rd186, %r70;
	atom.global.add.u64 	%rd187, [%rd78+1024], %rd186;
$L__BB4_116:
	ld.shared.u32 	%r71, [%r69+1536];
	setp.eq.s32 	%p70, %r71, 0;
	@%p70 bra 	$L__BB4_118;
	cvt.u64.u32 	%rd188, %r71;
	atom.global.add.u64 	%rd189, [%rd78+3072], %rd188;
$L__BB4_118:
	ld.shared.u32 	%r72, [%r69+2560];
	setp.eq.s32 	%p71, %r72, 0;
	@%p71 bra 	$L__BB4_120;
	cvt.u64.u32 	%rd190, %r72;
	atom.global.add.u64 	%rd191, [%rd78+5120], %rd190;
$L__BB4_120:
	ld.shared.u32 	%r73, [%r69+3584];
	setp.eq.s32 	%p72, %r73, 0;
	@%p72 bra 	$L__BB4_122;
	cvt.u64.u32 	%rd192, %r73;
	atom.global.add.u64 	%rd193, [%rd78+7168], %rd192;
$L__BB4_122:
	ld.shared.u32 	%r74, [%r69+4608];
	setp.eq.s32 	%p73, %r74, 0;
	@%p73 bra 	$L__BB4_124;
	cvt.u64.u32 	%rd194, %r74;
	atom.global.add.u64 	%rd195, [%rd78+9216], %rd194;
$L__BB4_124:
	ld.shared.u32 	%r75, [%r69+5632];
	setp.eq.s32 	%p74, %r75, 0;
	@%p74 bra 	$L__BB4_126;
	cvt.u64.u32 	%rd196, %r75;
	atom.global.add.u64 	%rd197, [%rd78+11264], %rd196;
$L__BB4_126:
	ld.shared.u32 	%r76, [%r69+6656];
	setp.eq.s32 	%p75, %r76, 0;
	@%p75 bra 	$L__BB4_128;
	cvt.u64.u32 	%rd198, %r76;
	atom.global.add.u64 	%rd199, [%rd78+13312], %rd198;
$L__BB4_128:
	ld.shared.u32 	%r77, [%r69+7680];
	setp.eq.s32 	%p76, %r77, 0;
	@%p76 bra 	$L__BB4_130;
	cvt.u64.u32 	%rd200, %r77;
	atom.global.add.u64 	%rd201, [%rd78+15360], %rd200;
$L__BB4_130:
	add.s32 	%r358, %r358, 8;
	setp.ne.s32 	%p77, %r358, %r14;
	mov.u32 	%r360, %r14;
	@%p77 bra 	$L__BB4_114;
$L__BB4_131:
	setp.eq.s32 	%p78, %r3, 0;
	@%p78 bra 	$L__BB4_152;
	setp.lt.u32 	%p79, %r4, 3;
	@%p79 bra 	$L__BB4_142;
	shl.b32 	%r314, %r360, 10;
	add.s32 	%r80, %r6, %r314;
	ld.shared.u32 	%r81, [%r80+512];
	setp.eq.s32 	%p80, %r81, 0;
	@%p80 bra 	$L__BB4_135;
	shl.b32 	%r316, %r360, 8;
	add.s32 	%r317, %r316, %r307;
	mul.wide.u32 	%rd202, %r317, 8;
	add.s64 	%rd203, %rd2, %rd202;
	cvt.u64.u32 	%rd204, %r81;
	atom.global.add.u64 	%rd205, [%rd203+1024], %rd204;
$L__BB4_135:
	ld.shared.u32 	%r82, [%r80+1536];
	setp.eq.s32 	%p81, %r82, 0;
	@%p81 bra 	$L__BB4_137;
	shl.b32 	%r319, %r360, 8;
	add.s32 	%r320, %r319, %r307;
	add.s32 	%r321, %r320, 256;
	mul.wide.u32 	%rd206, %r321, 8;
	add.s64 	%rd207, %rd2, %rd206;
	cvt.u64.u32 	%rd208, %r82;
	atom.global.add.u64 	%rd209, [%rd207+1024], %rd208;
$L__BB4_137:
	ld.shared.u32 	%r83, [%r80+2560];
	setp.eq.s32 	%p82, %r83, 0;
	@%p82 bra 	$L__BB4_139;
	shl.b32 	%r323, %r360, 8;
	add.s32 	%r324, %r323, %r307;
	add.s32 	%r325, %r324, 512;
	mul.wide.u32 	%rd210, %r325, 8;
	add.s64 	%rd211, %rd2, %rd210;
	cvt.u64.u32 	%rd212, %r83;
	atom.global.add.u64 	%rd213, [%rd211+1024], %rd212;
$L__BB4_139:
	ld.shared.u32 	%r84, [%r80+3584];
	setp.eq.s32 	%p83, %r84, 0;
	@%p83 bra 	$L__BB4_141;
	shl.b32 	%r327, %r360, 8;
	add.s32 	%r328, %r327, %r307;
	add.s32 	%r329, %r328, 768;
	mul.wide.u32 	%rd214, %r329, 8;
	add.s64 	%rd215, %rd2, %rd214;
	cvt.u64.u32 	%rd216, %r84;
	atom.global.add.u64 	%rd217, [%rd215+1024], %rd216;
$L__BB4_141:
	add.s32 	%r360, %r360, 4;
$L__BB4_142:
	setp.eq.s32 	%p84, %r5, 0;
	@%p84 bra 	$L__BB4_152;
	setp.eq.s32 	%p85, %r54, 0;
	@%p85 bra 	$L__BB4_149;
	shl.b32 	%r330, %r360, 10;
	add.s32 	%r87, %r6, %r330;
	ld.shared.u32 	%r88, [%r87+512];
	setp.eq.s32 	%p86, %r88, 0;
	@%p86 bra 	$L__BB4_146;
	shl.b32 	%r332, %r360, 8;
	add.s32 	%r333, %r332, %r307;
	mul.wide.u32 	%rd218, %r333, 8;
	add.s64 	%rd219, %rd2, %rd218;
	cvt.u64.u32 	%rd220, %r88;
	atom.global.add.u64 	%rd221, [%rd219+1024], %rd220;
$L__BB4_146:
	ld.shared.u32 	%r89, [%r87+1536];
	setp.eq.s32 	%p87, %r89, 0;
	@%p87 bra 	$L__BB4_148;
	shl.b32 	%r335, %r360, 8;
	add.s32 	%r336, %r335, %r307;
	add.s32 	%r337, %r336, 256;
	mul.wide.u32 	%rd222, %r337, 8;
	add.s64 	%rd223, %rd2, %rd222;
	cvt.u64.u32 	%rd224, %r89;
	atom.global.add.u64 	%rd225, [%rd223+1024], %rd224;
$L__BB4_148:
	add.s32 	%r360, %r360, 2;
$L__BB4_149:
	setp.eq.s32 	%p88, %r15, 0;
	@%p88 bra 	$L__BB4_152;
	shl.b32 	%r338, %r360, 10;
	add.s32 	%r339, %r6, %r338;
	ld.shared.u32 	%r92, [%r339+512];
	setp.eq.s32 	%p89, %r92, 0;
	@%p89 bra 	$L__BB4_152;
	shl.b32 	%r341, %r360, 8;
	add.s32 	%r342, %r341, %r307;
	mul.wide.u32 	%rd226, %r342, 8;
	add.s64 	%rd227, %rd2, %rd226;
	cvt.u64.u32 	%rd228, %r92;
	atom.global.add.u64 	%rd229, [%rd227+1024], %rd228;
$L__BB4_152:
	bar.sync 	0;
	add.s64 	%rd230, %rd230, 1;
	setp.ne.s64 	%p90, %rd230, %rd6;
	@%p90 bra 	$L__BB4_2;
$L__BB4_153:
	ret;

}
	// .globl	_ZN3cub18CUB_300001_SM_10006detail10radix_sort33DeviceRadixSortExclusiveSumKernelINS1_5radix10policy_hubImNS0_8NullTypeEyE10Policy1000EyEEvPT0_
.visible .entry _ZN3cub18CUB_300001_SM_10006detail10radix_sort33DeviceRadixSortExclusiveSumKernelINS1_5radix10policy_hubImNS0_8NullTypeEyE10Policy1000EyEEvPT0_(
	.param .u64 .ptr .align 1 _ZN3cub18CUB_300001_SM_10006detail10radix_sort33DeviceRadixSortExclusiveSumKernelINS1_5radix10policy_hubImNS0_8NullTypeEyE10Policy1000EyEEvPT0__param_0
)
{
	.reg .pred 	%p<4>;
	.reg .b32 	%r<28>;
	.reg .b64 	%rd<54>;
	// demoted variable
	.shared .align 16 .b8 _ZZN3cub18CUB_300001_SM_10006detail10radix_sort33DeviceRadixSortExclusiveSumKernelINS1_5radix10policy_hubImNS0_8NullTypeEyE10Policy1000EyEEvPT0_E12temp_storage[2336];
	ld.param.u64 	%rd5, [_ZN3cub18CUB_300001_SM_10006detail10radix_sort33DeviceRadixSortExclusiveSumKernelINS1_5radix10policy_hubImNS0_8NullTypeEyE10Policy1000EyEEvPT0__param_0];
	cvta.to.global.u64 	%rd6, %rd5;
	mov.u32 	%r3, %ctaid.x;
	shl.b32 	%r4, %r3, 8;
	mov.u32 	%r1, %tid.x;
	setp.gt.u32 	%p1, %r1, 255;
	add.s32 	%r5, %r4, %r1;
	mul.wide.s32 	%rd7, %r5, 8;
	add.s64 	%rd1, %rd6, %rd7;
	@%p1 bra 	$L__BB5_2;
	ld.global.u64 	%rd53, [%rd1];
$L__BB5_2:
	shr.u32 	%r6, %r1, 3;
	add.s32 	%r7, %r6, %r1;
	shl.b32 	%r8, %r7, 3;
	mov.u32 	%r9, _ZZN3cub18CUB_300001_SM_10006detail10radix_sort33DeviceRadixSortExclusiveSumKernelINS1_5radix10policy_hubImNS0_8NullTypeEyE10Policy1000EyEEvPT0_E12temp_storage;
	add.s32 	%r10, %r9, %r8;
	add.s32 	%r2, %r10, 16;
	st.shared.u64 	[%r10+16], %rd53;
	bar.sync 	0;
	setp.gt.u32 	%p2, %r1, 31;
	@%p2 bra 	$L__BB5_4;
	mad.lo.s32 	%r27, %r1, 72, %r9;
	ld.shared.u64 	%rd23, [%r27+16];
	ld.shared.u64 	%rd24, [%r27+24];
	ld.shared.u64 	%rd25, [%r27+32];
	ld.shared.u64 	%rd26, [%r27+40];
	ld.shared.u64 	%rd27, [%r27+48];
	ld.shared.u64 	%rd28, [%r27+56];
	ld.shared.u64 	%rd29, [%r27+64];
	ld.shared.u64 	%rd30, [%r27+72];
	add.s64 	%rd31, %rd24, %rd23;
	add.s64 	%rd32, %rd31, %rd25;
	add.s64 	%rd33, %rd32, %rd26;
	add.s64 	%rd34, %rd33, %rd27;
	add.s64 	%rd35, %rd34, %rd28;
	add.s64 	%rd36, %rd35, %rd29;
	add.s64 	%rd10, %rd36, %rd30;
	mov.b32 	%r11, 1;
	mov.b32 	%r24, 0;
	mov.b32 	%r25, -1;
	// begin inline asm
	{  .reg .u64 r0;  .reg .u32 lo;  .reg .u32 hi;  .reg .pred p;  mov.b64 {lo, hi}, %rd10;  shfl.sync.up.b32 lo|p, lo, %r11, %r24, %r25;  shfl.sync.up.b32 hi|p, hi, %r11, %r24, %r25;  mov.b64 r0, {lo, hi};  @p add.u64 r0, r0, %rd10;  mov.u64 %rd8, r0;}
	// end inline asm
	mov.b32 	%r14, 2;
	// begin inline asm
	{  .reg .u64 r0;  .reg .u32 lo;  .reg .u32 hi;  .reg .pred p;  mov.b64 {lo, hi}, %rd8;  shfl.sync.up.b32 lo|p, lo, %r14, %r24, %r25;  shfl.sync.up.b32 hi|p, hi, %r14, %r24, %r25;  mov.b64 r0, {lo, hi};  @p add.u64 r0, r0, %rd8;  mov.u64 %rd11, r0;}
	// end inline asm
	mov.b32 	%r17, 4;
	// begin inline asm
	{  .reg .u64 r0;  .reg .u32 lo;  .reg .u32 hi;  .reg .pred p;  mov.b64 {lo, hi}, %rd11;  shfl.sync.up.b32 lo|p, lo, %r17, %r24, %r25;  shfl.sync.up.b32 hi|p, hi, %r17, %r24, %r25;  mov.b64 r0, {lo, hi};  @p add.u64 r0, r0, %rd11;  mov.u64 %rd14, r0;}
	// end inline asm
	mov.b32 	%r20, 8;
	// begin inline asm
	{  .reg .u64 r0;  .reg .u32 lo;  .reg .u32 hi;  .reg .pred p;  mov.b64 {lo, hi}, %rd14;  shfl.sync.up.b32 lo|p, lo, %r20, %r24, %r25;  shfl.sync.up.b32 hi|p, hi, %r20, %r24, %r25;  mov.b64 r0, {lo, hi};  @p add.u64 r0, r0, %rd14;  mov.u64 %rd17, r0;}
	// end inline asm
	mov.b32 	%r23, 16;
	// begin inline asm
	{  .reg .u64 r0;  .reg .u32 lo;  .reg .u32 hi;  .reg .pred p;  mov.b64 {lo, hi}, %rd17;  shfl.sync.up.b32 lo|p, lo, %r23, %r24, %r25;  shfl.sync.up.b32 hi|p, hi, %r23, %r24, %r25;  mov.b64 r0, {lo, hi};  @p add.u64 r0, r0, %rd17;  mov.u64 %rd20, r0;}
	// end inline asm
	sub.s64 	%rd37, %rd20, %rd10;
	ld.shared.u64 	%rd38, [%r27+16];
	ld.shared.u64 	%rd39, [%r27+24];
	ld.shared.u64 	%rd40, [%r27+32];
	ld.shared.u64 	%rd41, [%r27+40];
	ld.shared.u64 	%rd42, [%r27+48];
	ld.shared.u64 	%rd43, [%r27+56];
	ld.shared.u64 	%rd44, [%r27+64];
	add.s64 	%rd45, %rd38, %rd37;
	add.s64 	%rd46, %rd39, %rd45;
	add.s64 	%rd47, %rd40, %rd46;
	add.s64 	%rd48, %rd41, %rd47;
	add.s64 	%rd49, %rd42, %rd48;
	add.s64 	%rd50, %rd43, %rd49;
	add.s64 	%rd51, %rd44, %rd50;
	st.shared.u64 	[%r27+16], %rd37;
	st.shared.u64 	[%r27+24], %rd45;
	st.shared.u64 	[%r27+32], %rd46;
	st.shared.u64 	[%r27+40], %rd47;
	st.shared.u64 	[%r27+48], %rd48;
	st.shared.u64 	[%r27+56], %rd49;
	st.shared.u64 	[%r27+64], %rd50;
	st.shared.u64 	[%r27+72], %rd51;
$L__BB5_4:
	setp.gt.u32 	%p3, %r1, 255;
	bar.sync 	0;
	@%p3 bra 	$L__BB5_6;
	ld.shared.u64 	%rd52, [%r2];
	st.global.u64 	[%rd1], %rd52;
$L__BB5_6:
	ret;

}
	// .globl	_ZN3cub18CUB_300001_SM_10006detail10radix_sort29DeviceRadixSortOnesweepKernelINS1_5radix10policy_hubImNS0_8NullTypeEyE10Policy1000ELNS0_9SortOrderE0EmS6_yiiNS1_21identity_decomposer_tEEEvPT5_SC_PT3_PKSD_PT1_PKSH_PT2_PKSL_T4_iiT6_
.visible .entry _ZN3cub18CUB_300001_SM_10006detail10radix_sort29DeviceRadixSortOnesweepKernelINS1_5radix10policy_hubImNS0_8NullTypeEyE10Policy1000ELNS0_9SortOrderE0EmS6_yiiNS1_21identity_decomposer_tEEEvPT5_SC_PT3_PKSD_PT1_PKSH_PT2_PKSL_T4_iiT6_(
	.param .u64 .ptr .align 1 _ZN3cub18CUB_300001_SM_10006detail10radix_sort29DeviceRadixSortOnesweepKernelINS1_5radix10policy_hubImNS0_8NullTypeEyE10Policy1000ELNS0_9SortOrderE0EmS6_yiiNS1_21identity_decomposer_tEEEvPT5_SC_PT3_PKSD_PT1_PKSH_PT2_PKSL_T4_iiT6__param_0,
	.param .u64 .ptr .align 1 _ZN3cub18CUB_300001_SM_10006detail10radix_sort29DeviceRadixSortOnesweepKernelINS1_5radix10policy_hubImNS0_8NullTypeEyE10Policy1000ELNS0_9SortOrderE0EmS6_yiiNS1_21identity_decomposer_tEEEvPT5_SC_PT3_PKSD_PT1_PKSH_PT2_PKSL_T4_iiT6__param_1,
	.param .u64 .ptr .align 1 _ZN3cub18CUB_300001_SM_10006detail10radix_sort29DeviceRadixSortOnesweepKernelINS1_5radix10policy_hubImNS0_8NullTypeEyE10Policy1000ELNS0_9SortOrderE0EmS6_yiiNS1_21identity_decomposer_tEEEvPT5_SC_PT3_PKSD_PT1_PKSH_PT2_PKSL_T4_iiT6__param_2,
	.param .u64 .ptr .align 1 _ZN3cub18CUB_300001_SM_10006detail10radix_sort29DeviceRadixSortOnesweepKernelINS1_5radix10policy_hubImNS0_8NullTypeEyE10Policy1000ELNS0_9SortOrderE0EmS6_yiiNS1_21identity_decomposer_tEEEvPT5_SC_PT3_PKSD_PT1_PKSH_PT2_PKSL_T4_iiT6__param_3,
	.param .u64 .ptr .align 1 _ZN3cub18CUB_300001_SM_10006detail10radix_sort29DeviceRadixSortOnesweepKernelINS1_5radix10policy_hubImNS0_8NullTypeEyE10Policy1000ELNS0_9SortOrderE0EmS6_yiiNS1_21identity_decomposer_tEEEvPT5_SC_PT3_PKSD_PT1_PKSH_PT2_PKSL_T4_iiT6__param_4,
	.param .u64 .ptr .align 1 _ZN3cub18CUB_300001_SM_10006detail10radix_sort29DeviceRadixSortOnesweepKernelINS1_5radix10policy_hubImNS0_8NullTypeEyE10Policy1000ELNS0_9SortOrderE0EmS6_yiiNS1_21identity_decomposer_tEEEvPT5_SC_PT3_PKSD_PT1_PKSH_PT2_PKSL_T4_iiT6__param_5,
	.param .u64 .ptr .align 1 _ZN3cub18CUB_300001_SM_10006detail10radix_sort29DeviceRadixSortOnesweepKernelINS1_5radix10policy_hubImNS0_8NullTypeEyE10Policy1000ELNS0_9SortOrderE0EmS6_yiiNS1_21identity_decomposer_tEEEvPT5_SC_PT3_PKSD_PT1_PKSH_PT2_PKSL_T4_iiT6__param_6,
	.param .u64 .ptr .align 1 _ZN3cub18CUB_300001_SM_10006detail10radix_sort29DeviceRadixSortOnesweepKernelINS1_5radix10policy_hubImNS0_8NullTypeEyE10Policy1000ELNS0_9SortOrderE0EmS6_yiiNS1_21identity_decomposer_tEEEvPT5_SC_PT3_PKSD_PT1_PKSH_PT2_PKSL_T4_iiT6__param_7,
	.param .u32 _ZN3cub18CUB_300001_SM_10006detail10radix_sort29DeviceRadixSortOnesweepKernelINS1_5radix10policy_hubImNS0_8NullTypeEyE10Policy1000ELNS0_9SortOrderE0EmS6_yiiNS1_21identity_decomposer_tEEEvPT5_SC_PT3_PKSD_PT1_PKSH_PT2_PKSL_T4_iiT6__param_8,
	.param .u32 _ZN3cub18CUB_300001_SM_10006detail10radix_sort29DeviceRadixSortOnesweepKernelINS1_5radix10policy_hubImNS0_8NullTypeEyE10Policy1000ELNS0_9SortOrderE0EmS6_yiiNS1_21identity_decomposer_tEEEvPT5_SC_PT3_PKSD_PT1_PKSH_PT2_PKSL_T4_iiT6__param_9,
	.param .u32 _ZN3cub18CUB_300001_SM_10006detail10radix_sort29DeviceRadixSortOnesweepKernelINS1_5radix10policy_hubImNS0_8NullTypeEyE10Policy1000ELNS0_9SortOrderE0EmS6_yiiNS1_21identity_decomposer_tEEEvPT5_SC_PT3_PKSD_PT1_PKSH_PT2_PKSL_T4_iiT6__param_10,
	.param .align 1 .b8 _ZN3cub18CUB_300001_SM_10006detail10radix_sort29DeviceRadixSortOnesweepKernelINS1_5radix10policy_hubImNS0_8NullTypeEyE10Policy1000ELNS0_9SortOrderE0EmS6_yiiNS1_21identity_decomposer_tEEEvPT5_SC_PT3_PKSD_PT1_PKSH_PT2_PKSL_T4_iiT6__param_11[1]
)
.maxntid 384
{
	.reg .pred 	%p<123>;
	.reg .b32 	%r<1353>;
	.reg .b64 	%rd<414>;
	// demoted variable
	.shared .align 16 .b8 _ZZN3cub18CUB_300001_SM_10006detail10radix_sort29DeviceRadixSortOnesweepKernelINS1_5radix10policy_hubImNS0_8NullTypeEyE10Policy1000ELNS0_9SortOrderE0EmS6_yiiNS1_21identity_decomposer_tEEEvPT5_SC_PT3_PKSD_PT1_PKSH_PT2_PKSL_T4_iiT6_E1s[48128];
	ld.param.u64 	%rd81, [_ZN3cub18CUB_300001_SM_10006detail10radix_sort29DeviceRadixSortOnesweepKernelINS1_5radix10policy_hubImNS0_8NullTypeEyE10Policy1000ELNS0_9SortOrderE0EmS6_yiiNS1_21identity_decomposer_tEEEvPT5_SC_PT3_PKSD_PT1_PKSH_PT2_PKSL_T4_iiT6__param_1];
	ld.param.u64 	%rd85, [_ZN3cub18CUB_300001_SM_10006detail10radix_sort29DeviceRadixSortOnesweepKernelINS1_5radix10policy_hubImNS0_8NullTypeEyE10Policy1000ELNS0_9SortOrderE0EmS6_yiiNS1_21identity_decomposer_tEEEvPT5_SC_PT3_PKSD_PT1_PKSH_PT2_PKSL_T4_iiT6__param_5];
	cvta.to.global.u64 	%rd1, %rd85;
	mov.u32 	%r1, %tid.x;
	shr.u32 	%r2, %r1, 5;
	// begin inline asm
	mov.u32 %r140, %laneid;
	// end inline asm
	setp.ne.s32 	%p1, %r1, 0;
	@%p1 bra 	$L__BB6_2;
	cvta.to.global.u64 	%rd86, %rd81;
	atom.global.add.u32 	%r141, [%rd86], 1;
	st.shared.u32 	[_ZZN3cub18CUB_300001_SM_10006detail10radix_sort29DeviceRadixSortOnesweepKernelINS1_5radix10policy_hubImNS0_8NullTypeEyE10Policy1000ELNS0_9SortOrderE0EmS6_yiiNS1_21identity_decomposer_tEEEvPT5_SC_PT3_PKSD_PT1_PKSH_PT2_PKSL_T4_iiT6_E1s+46080], %r141;
$L__BB6_2:
	ld.param.u32 	%r1311, [_ZN3cub18CUB_300001_SM_10006detail10radix_sort29DeviceRadixSortOnesweepKernelINS1_5radix10policy_hubImNS0_8NullTypeEyE10Policy1000ELNS0_9SortOrderE0EmS6_yiiNS1_21identity_decomposer_tEEEvPT5_SC_PT3_PKSD_PT1_PKSH_PT2_PKSL_T4_iiT6__param_8];
	bar.sync 	0;
	ld.shared.u32 	%r4, [_ZZN3cub18CUB_300001_SM_10006detail10radix_sort29DeviceRadixSortOnesweepKernelINS1_5radix10policy_hubImNS0_8NullTypeEyE10Policy1000ELNS0_9SortOrderE0EmS6_yiiNS1_21identity_decomposer_tEEEvPT5_SC_PT3_PKSD_PT1_PKSH_PT2_PKSL_T4_iiT6_E1s+46080];
	mul.lo.s32 	%r142, %r4, 5760;
	add.s32 	%r143, %r142, 5760;
	setp.gt.s32 	%p2, %r143, %r1311;
	cvt.s64.s32 	%rd2, %r142;
	@%p2 bra 	$L__BB6_4;
	and.b32  	%r144, %r1, 31;
	and.b32  	%r145, %r1, 992;
	mul.lo.s32 	%r146, %r145, 15;
	or.b32  	%r147, %r146, %r144;
	cvt.u64.u32 	%rd87, %r147;
	add.s64 	%rd88, %rd87, %rd2;
	shl.b64 	%rd89, %rd88, 3;
	add.s64 	%rd90, %rd1, %rd89;
	ld.global.u64 	%rd397, [%rd90];
	ld.global.u64 	%rd398, [%rd90+256];
	ld.global.u64 	%rd399, [%rd90+512];
	ld.global.u64 	%rd400, [%rd90+768];
	ld.global.u64 	%rd401, [%rd90+1024];
	ld.global.u64 	%rd402, [%rd90+1280];
	ld.global.u64 	%rd403, [%rd90+1536];
	ld.global.u64 	%rd404, [%rd90+1792];
	ld.global.u64 	%rd405, [%rd90+2048];
	ld.global.u64 	%rd406, [%rd90+2304];
	ld.global.u64 	%rd407, [%rd90+2560];
	ld.global.u64 	%rd408, [%rd90+2816];
	ld.global.u64 	%rd409, [%rd90+3072];
	ld.global.u64 	%rd410, [%rd90+3328];
	ld.global.u64 	%rd411, [%rd90+3584];
	bra.uni 	$L__BB6_34;
$L__BB6_4:
	ld.param.u32 	%r1312, [_ZN3cub18CUB_300001_SM_10006detail10radix_sort29DeviceRadixSortOnesweepKernelINS1_5radix10policy_hubImNS0_8NullTypeEyE10Policy1000ELNS0_9SortOrderE0EmS6_yiiNS1_21identity_decomposer_tEEEvPT5_SC_PT3_PKSD_PT1_PKSH_PT2_PKSL_T4_iiT6__param_8];
	cvt.u32.u64 	%r148, %rd2;
	sub.s32 	%r5, %r1312, %r148;
	and.b32  	%r149, %r1, 31;
	and.b32  	%r150, %r1, 992;
	mul.lo.s32 	%r151, %r150, 15;
	or.b32  	%r6, %r151, %r149;
	setp.ge.s32 	%p3, %r6, %r5;
	cvt.u64.u32 	%rd92, %r6;
	add.s64 	%rd93, %rd92, %rd2;
	shl.b64 	%rd94, %rd93, 3;
	add.s64 	%rd18, %rd1, %rd94;
	mov.b64 	%rd397, -1;
	@%p3 bra 	$L__BB6_6;
	ld.global.u64 	%rd397, [%rd18];
$L__BB6_6:
	add.s32 	%r152, %r6, 32;
	setp.ge.s32 	%p4, %r152, %r5;
	mov.b64 	%rd398, -1;
	@%p4 bra 	$L__BB6_8;
	ld.global.u64 	%rd398, [%rd18+256];
$L__BB6_8:
	add.s32 	%r153, %r6, 64;
	setp.ge.s32 	%p5, %r153, %r5;
	mov.b64 	%rd399, -1;
	@%p5 bra 	$L__BB6_10;
	ld.global.u64 	%rd399, [%rd18+512];
$L__BB6_10:
	add.s32 	%r154, %r6, 96;
	setp.ge.s32 	%p6, %r154, %r5;
	mov.b64 	%rd400, -1;
	@%p6 bra 	$L__BB6_12;
	ld.global.u64 	%rd400, [%rd18+768];
$L__BB6_12:
	add.s32 	%r155, %r6, 128;
	setp.ge.s32 	%p7, %r155, %r5;
	mov.b64 	%rd401, -1;
	@%p7 bra 	$L__BB6_14;
	ld.global.u64 	%rd401, [%rd18+1024];
$L__BB6_14:
	add.s32 	%r156, %r6, 160;
	setp.ge.s32 	%p8, %r156, %r5;
	mov.b64 	%rd402, -1;
	@%p8 bra 	$L__BB6_16;
	ld.global.u64 	%rd402, [%rd18+1280];
$L__BB6_16:
	add.s32 	%r157, %r6, 192;
	setp.ge.s32 	%p9, %r157, %r5;
	mov.b64 	%rd403, -1;
	@%p9 bra 	$L__BB6_18;
	ld.global.u64 	%rd403, [%rd18+1536];
$L__BB6_18:
	add.s32 	%r158, %r6, 224;
	setp.ge.s32 	%p10, %r158, %r5;
	mov.b64 	%rd404, -1;
	@%p10 bra 	$L__BB6_20;
	ld.global.u64 	%rd404, [%rd18+1792];
$L__BB6_20:
	add.s32 	%r159, %r6, 256;
	setp.ge.s32 	%p11, %r159, %r5;
	mov.b64 	%rd405, -1;
	@%p11 bra 	$L__BB6_22;
	ld.global.u64 	%rd405, [%rd18+2048];
$L__BB6_22:
	add.s32 	%r160, %r6, 288;
	setp.ge.s32 	%p12, %r160, %r5;
	mov.b64 	%rd406, -1;
	@%p12 bra 	$L__BB6_24;
	ld.global.u64 	%rd406, [%rd18+2304];
$L__BB6_24:
	add.s32 	%r161, %r6, 320;
	setp.ge.s32 	%p13, %r161, %r5;
	mov.b64 	%rd407, -1;
	@%p13 bra 	$L__BB6_26;
	ld.global.u64 	%rd407, [%rd18+2560];
$L__BB6_26:
	add.s32 	%r162, %r6, 352;
	setp.ge.s32 	%p14, %r162, %r5;
	mov.b64 	%rd408, -1;
	@%p14 bra 	$L__BB6_28;
	ld.global.u64 	%rd408, [%rd18+2816];
$L__BB6_28:
	add.s32 	%r163, %r6, 384;
	setp.ge.s32 	%p15, %r163, %r5;
	mov.b64 	%rd409, -1;
	@%p15 bra 	$L__BB6_30;
	ld.global.u64 	%rd409, [%rd18+3072];
$L__BB6_30:
	add.s32 	%r164, %r6, 416;
	setp.ge.s32 	%p16, %r164, %r5;
	mov.b64 	%rd410, -1;
	@%p16 bra 	$L__BB6_32;
	ld.global.u64 	%rd410, [%rd18+3328];
$L__BB6_32:
	add.s32 	%r165, %r6, 448;
	setp.ge.s32 	%p17, %r165, %r5;
	mov.b64 	%rd411, -1;
	@%p17 bra 	$L__BB6_34;
	ld.global.u64 	%rd411, [%rd18+3584];
$L__BB6_34:
	shl.b32 	%r166, %r2, 10;
	mov.u32 	%r167, _ZZN3cub18CUB_300001_SM_10006detail10radix_sort29DeviceRadixSortOnesweepKernelINS1_5radix10policy_hubImNS0_8NullTypeEyE10Policy1000ELNS0_9SortOrderE0EmS6_yiiNS1_21identity_decomposer_tEEEvPT5_SC_PT3_PKSD_PT1_PKSH_PT2_PKSL_T4_iiT6_E1s;
	add.s32 	%r7, %r167, %r166;
	setp.gt.s32 	%p18, %r140, 255;
	@%p18 bra 	$L__BB6_47;
	max.s32 	%r168, %r140, 224;
	sub.s32 	%r169, %r168, %r140;
	add.s32 	%r170, %r169, 31;
	shr.u32 	%r171, %r170, 5;
	add.s32 	%r8, %r171, 1;
	and.b32  	%r9, %r8, 15;
	setp.lt.u32 	%p19, %r170, 480;
	mov.u32 	%r1324, %r140;
	@%p19 bra 	$L__BB6_38;
	and.b32  	%r172, %r8, 268435440;
	neg.s32 	%r1322, %r172;
	shl.b32 	%r174, %r140, 2;
	add.s32 	%r175, %r166, %r174;
	add.s32 	%r177, %r175, %r167;
	add.s32 	%r1321, %r177, 1024;
	mov.u32 	%r1324, %r140;
$L__BB6_37:
	.pragma "nounroll";
	mov.b32 	%r178, 0;
	st.shared.u32 	[%r1321+-1024], %r178;
	st.shared.u32 	[%r1321+-896], %r178;
	st.shared.u32 	[%r1321+-768], %r178;
	st.shared.u32 	[%r1321+-640], %r178;
	st.shared.u32 	[%r1321+-512], %r178;
	st.shared.u32 	[%r1321+-384], %r178;
	st.shared.u32 	[%r1321+-256], %r178;
	st.shared.u32 	[%r1321+-128], %r178;
	st.shared.u32 	[%r1321], %r178;
	st.shared.u32 	[%r1321+128], %r178;
	st.shared.u32 	[%r1321+256], %r178;
	st.shared.u32 	[%r1321+384], %r178;
	st.shared.u32 	[%r1321+512], %r178;
	st.shared.u32 	[%r1321+640], %r178;
	st.shared.u32 	[%r1321+768], %r178;
	st.shared.u32 	[%r1321+896], %r178;
	add.s32 	%r1324, %r1324, 512;
	add.s32 	%r1322, %r1322, 16;
	add.s32 	%r1321, %r1321, 2048;
	setp.ne.s32 	%p20, %r1322, 0;
	@%p20 bra 	$L__BB6_37;
$L__BB6_38:
	setp.eq.s32 	%p21, %r9, 0;
	@%p21 bra 	$L__BB6_47;
	and.b32  	%r19, %r8, 7;
	setp.lt.u32 	%p22, %r9, 8;
	@%p22 bra 	$L__BB6_41;
	shl.b32 	%r179, %r1324, 2;
	add.s32 	%r180, %r7, %r179;
	mov.b32 	%r181, 0;
	st.shared.u32 	[%r180], %r181;
	st.shared.u32 	[%r180+128], %r181;
	st.shared.u32 	[%r180+256], %r181;
	st.shared.u32 	[%r180+384], %r181;
	st.shared.u32 	[%r180+512], %r181;
	st.shared.u32 	[%r180+640], %r181;
	st.shared.u32 	[%r180+768], %r181;
	st.shared.u32 	[%r180+896], %r181;
	add.s32 	%r1324, %r1324, 256;
$L__BB6_41:
	setp.eq.s32 	%p23, %r19, 0;
	@%p23 bra 	$L__BB6_47;
	and.b32  	%r22, %r8, 3;
	setp.lt.u32 	%p24, %r19, 4;
	@%p24 bra 	$L__BB6_44;
	shl.b32 	%r182, %r1324, 2;
	add.s32 	%r183, %r7, %r182;
	mov.b32 	%r184, 0;
	st.shared.u32 	[%r183], %r184;
	st.shared.u32 	[%r183+128], %r184;
	st.shared.u32 	[%r183+256], %r184;
	st.shared.u32 	[%r183+384], %r184;
	add.s32 	%r1324, %r1324, 128;
$L__BB6_44:
	setp.eq.s32 	%p25, %r22, 0;
	@%p25 bra 	$L__BB6_47;
	shl.b32 	%r186, %r1324, 2;
	add.s32 	%r187, %r166, %r186;
	add.s32 	%r1328, %r167, %r187;
	neg.s32 	%r1327, %r22;
$L__BB6_46:
	.pragma "nounroll";
	mov.b32 	%r189, 0;
	st.shared.u32 	[%r1328], %r189;
	add.s32 	%r1328, %r1328, 128;
	add.s32 	%r1327, %r1327, 1;
	setp.ne.s32 	%p26, %r1327, 0;
	@%p26 bra 	$L__BB6_46;
$L__BB6_47:
	ld.param.u32 	%r1320, [_ZN3cub18CUB_300001_SM_10006detail10radix_sort29DeviceRadixSortOnesweepKernelINS1_5radix10policy_hubImNS0_8NullTypeEyE10Policy1000ELNS0_9SortOrderE0EmS6_yiiNS1_21identity_decomposer_tEEEvPT5_SC_PT3_PKSD_PT1_PKSH_PT2_PKSL_T4_iiT6__param_10];
	ld.param.u32 	%r1319, [_ZN3cub18CUB_300001_SM_10006detail10radix_sort29DeviceRadixSortOnesweepKernelINS1_5radix10policy_hubImNS0_8NullTypeEyE10Policy1000ELNS0_9SortOrderE0EmS6_yiiNS1_21identity_decomposer_tEEEvPT5_SC_PT3_PKSD_PT1_PKSH_PT2_PKSL_T4_iiT6__param_9];
	bar.warp.sync 	-1;
	cvt.u64.u32 	%rd63, %r1319;
	shr.u64 	%rd109, %rd397, %r1319;
	cvt.u32.u64 	%r191, %rd109;
	mov.b32 	%r192, -1;
	shl.b32 	%r193, %r192, %r1320;
	not.b32 	%r31, %r193;
	and.b32  	%r32, %r191, %r31;
	shl.b32 	%r194, %r1, 5;
	and.b32  	%r195, %r194, 31744;
	mov.u32 	%r196, _ZZN3cub18CUB_300001_SM_10006detail10radix_sort29DeviceRadixSortOnesweepKernelINS1_5radix10policy_hubImNS0_8NullTypeEyE10Policy1000ELNS0_9SortOrderE0EmS6_yiiNS1_21identity_decomposer_tEEEvPT5_SC_PT3_PKSD_PT1_PKSH_PT2_PKSL_T4_iiT6_E1s;
	add.s32 	%r197, %r196, %r195;
	shl.b32 	%r198, %r32, 2;
	add.s32 	%r33, %r197, %r198;
	atom.shared.add.u32 	%r199, [%r33], 1;
	shr.u64 	%rd110, %rd398, %r1319;
	cvt.u32.u64 	%r200, %rd110;
	and.b32  	%r201, %r200, %r31;
	shl.b32 	%r202, %r201, 2;
	add.s32 	%r34, %r197, %r202;
	atom.shared.add.u32 	%r203, [%r34], 1;
	shr.u64 	%rd111, %rd399, %r1319;
	cvt.u32.u64 	%r204, %rd111;
	and.b32  	%r205, %r204, %r31;
	shl.b32 	%r206, %r205, 2;
	add.s32 	%r207, %r197, %r206;
	atom.shared.add.u32 	%r208, [%r207], 1;
	shr.u64 	%rd112, %rd400, %r1319;
	cvt.u32.u64 	%r209, %rd112;
	and.b32  	%r210, %r209, %r31;
	shl.b32 	%r211, %r210, 2;
	add.s32 	%r212, %r197, %r211;
	atom.shared.add.u32 	%r213, [%r212], 1;
	shr.u64 	%rd113, %rd401, %r1319;
	cvt.u32.u64 	%r214, %rd113;
	and.b32  	%r215, %r214, %r31;
	shl.b32 	%r216, %r215, 2;
	add.s32 	%r217, %r197, %r216;
	atom.shared.add.u32 	%r218, [%r217], 1;
	shr.u64 	%rd114, %rd402, %r1319;
	cvt.u32.u64 	%r219, %rd114;
	and.b32  	%r220, %r219, %r31;
	shl.b32 	%r221, %r220, 2;
	add.s32 	%r222, %r197, %r221;
	atom.shared.add.u32 	%r223, [%r222], 1;
	shr.u64 	%rd115, %rd403, %r1319;
	cvt.u32.u64 	%r224, %rd115;
	and.b32  	%r225, %r224, %r31;
	shl.b32 	%r226, %r225, 2;
	add.s32 	%r227, %r197, %r226;
	atom.shared.add.u32 	%r228, [%r227], 1;
	shr.u64 	%rd116, %rd404, %r1319;
	cvt.u32.u64 	%r229, %rd116;
	and.b32  	%r230, %r229, %r31;
	shl.b32 	%r231, %r230, 2;
	add.s32 	%r232, %r197, %r231;
	atom.shared.add.u32 	%r233, [%r232], 1;
	shr.u64 	%rd117, %rd405, %r1319;
	cvt.u32.u64 	%r234, %rd117;
	and.b32  	%r235, %r234, %r31;
	shl.b32 	%r236, %r235, 2;
	add.s32 	%r237, %r197, %r236;
	atom.shared.add.u32 	%r238, [%r237], 1;
	shr.u64 	%rd118, %rd406, %r1319;
	cvt.u32.u64 	%r239, %rd118;
	and.b32  	%r240, %r239, %r31;
	shl.b32 	%r241, %r240, 2;
	add.s32 	%r242, %r197, %r241;
	atom.shared.add.u32 	%r243, [%r242], 1;
	shr.u64 	%rd119, %rd407, %r1319;
	cvt.u32.u64 	%r244, %rd119;
	and.b32  	%r245, %r244, %r31;
	shl.b32 	%r246, %r245, 2;
	add.s32 	%r247, %r197, %r246;
	atom.shared.add.u32 	%r248, [%r247], 1;
	shr.u64 	%rd120, %rd408, %r1319;
	cvt.u32.u64 	%r249, %rd120;
	and.b32  	%r250, %r249, %r31;
	shl.b32 	%r251, %r250, 2;
	add.s32 	%r252, %r197, %r251;
	atom.shared.add.u32 	%r253, [%r252], 1;
	shr.u64 	%rd121, %rd409, %r1319;
	cvt.u32.u64 	%r254, %rd121;
	and.b32  	%r255, %r254, %r31;
	shl.b32 	%r256, %r255, 2;
	add.s32 	%r257, %r197, %r256;
	atom.shared.add.u32 	%r258, [%r257], 1;
	shr.u64 	%rd122, %rd410, %r1319;
	cvt.u32.u64 	%r259, %rd122;
	and.b32  	%r260, %r259, %r31;
	shl.b32 	%r261, %r260, 2;
	add.s32 	%r262, %r197, %r261;
	atom.shared.add.u32 	%r263, [%r262], 1;
	shr.u64 	%rd123, %rd411, %r1319;
	cvt.u32.u64 	%r264, %rd123;
	and.b32  	%r265, %r264, %r31;
	shl.b32 	%r266, %r265, 2;
	add.s32 	%r267, %r197, %r266;
	atom.shared.add.u32 	%r268, [%r267], 1;
	bar.sync 	0;
	setp.gt.u32 	%p27, %r1, 255;
	mov.b32 	%r1329, 0;
	@%p27 bra 	$L__BB6_49;
	shl.b32 	%r269, %r1, 2;
	add.s32 	%r271, %r196, %r269;
	ld.shared.u32 	%r272, [%r271];
	mov.b32 	%r273, 0;
	st.shared.u32 	[%r271], %r273;
	ld.shared.u32 	%r274, [%r271+1024];
	st.shared.u32 	[%r271+1024], %r272;
	add.s32 	%r275, %r274, %r272;
	ld.shared.u32 	%r276, [%r271+2048];
	st.shared.u32 	[%r271+2048], %r275;
	add.s32 	%r277, %r276, %r275;
	ld.shared.u32 	%r278, [%r271+3072];
	st.shared.u32 	[%r271+3072], %r277;
	add.s32 	%r279, %r278, %r277;
	ld.shared.u32 	%r280, [%r271+4096];
	st.shared.u32 	[%r271+4096], %r279;
	add.s32 	%r281, %r280, %r279;
	ld.shared.u32 	%r282, [%r271+5120];
	st.shared.u32 	[%r271+5120], %r281;
	add.s32 	%r283, %r282, %r281;
	ld.shared.u32 	%r284, [%r271+6144];
	st.shared.u32 	[%r271+6144], %r283;
	add.s32 	%r285, %r284, %r283;
	ld.shared.u32 	%r286, [%r271+7168];
	st.shared.u32 	[%r271+7168], %r285;
	add.s32 	%r287, %r286, %r285;
	ld.shared.u32 	%r288, [%r271+8192];
	st.shared.u32 	[%r271+8192], %r287;
	add.s32 	%r289, %r288, %r287;
	ld.shared.u32 	%r290, [%r271+9216];
	st.shared.u32 	[%r271+9216], %r289;
	add.s32 	%r291, %r290, %r289;
	ld.shared.u32 	%r292, [%r271+10240];
	st.shared.u32 	[%r271+10240], %r291;
	add.s32 	%r293, %r292, %r291;
	ld.shared.u32 	%r294, [%r271+11264];
	st.shared.u32 	[%r271+11264], %r293;
	add.s32 	%r1329, %r294, %r293;
$L__BB6_49:
	ld.param.u64 	%rd373, [_ZN3cub18CUB_300001_SM_10006detail10radix_sort29DeviceRadixSortOnesweepKernelINS1_5radix10policy_hubImNS0_8NullTypeEyE10Policy1000ELNS0_9SortOrderE0EmS6_yiiNS1_21identity_decomposer_tEEEvPT5_SC_PT3_PKSD_PT1_PKSH_PT2_PKSL_T4_iiT6__param_0];
	setp.gt.u32 	%p28, %r1, 255;
	shl.b32 	%r295, %r4, 8;
	add.s32 	%r296, %r295, %r1;
	cvta.to.global.u64 	%rd64, %rd373;
	mul.wide.s32 	%rd124, %r296, 4;
	add.s64 	%rd65, %rd64, %rd124;
	@%p28 bra 	$L__BB6_51;
	or.b32  	%r297, %r1329, 1073741824;
	st.volatile.global.u32 	[%rd65], %r297;
$L__BB6_51:
	ld.param.u64 	%rd382, [_ZN3cub18CUB_300001_SM_10006detail10radix_sort29DeviceRadixSortOnesweepKernelINS1_5radix10policy_hubImNS0_8NullTypeEyE10Policy1000ELNS0_9SortOrderE0EmS6_yiiNS1_21identity_decomposer_tEEEvPT5_SC_PT3_PKSD_PT1_PKSH_PT2_PKSL_T4_iiT6__param_4];
	cvta.to.global.u64 	%rd66, %rd382;
	setp.lt.u32 	%p29, %r1, 256;
	setp.eq.s32 	%p30, %r1329, 5760;
	and.pred  	%p31, %p29, %p30;
	selp.u32 	%r298, 1, 0, %p31;
	{ 
	.reg .pred 	%p1; 
	.reg .pred 	%p2; 
	setp.ne.u32 	%p1, %r298, 0; 
	bar.red.or.pred 	%p2, 0, %p1; 
	selp.u32 	%r299, 1, 0, %p2; 
	}
	setp.eq.s32 	%p32, %r299, 0;
	cvt.u64.u32 	%rd67, %r1;
	@%p32 bra 	$L__BB6_95;
	shl.b32 	%r300, %r1, 3;
	add.s32 	%r302, %r196, %r300;
	add.s32 	%r37, %r302, 46080;
	@%p28 bra 	$L__BB6_60;
	ld.param.u64 	%rd380, [_ZN3cub18CUB_300001_SM_10006detail10radix_sort29DeviceRadixSortOnesweepKernelINS1_5radix10policy_hubImNS0_8NullTypeEyE10Policy1000ELNS0_9SortOrderE0EmS6_yiiNS1_21identity_decomposer_tEEEvPT5_SC_PT3_PKSD_PT1_PKSH_PT2_PKSL_T4_iiT6__param_3];
	cvta.to.global.u64 	%rd125, %rd380;
	shl.b64 	%rd126, %rd67, 3;
	add.s64 	%rd127, %rd125, %rd126;
	ld.global.u64 	%rd128, [%rd127];
	setp.gt.u32 	%p34, %r1, %r32;
	selp.b64 	%rd129, 5760, 0, %p34;
	sub.s64 	%rd412, %rd128, %rd129;
	st.shared.u64 	[%r37], %rd412;
	setp.lt.s32 	%p35, %r4, 1;
	mov.u32 	%r1333, %r1329;
	@%p35 bra 	$L__BB6_59;
	mov.b32 	%r1331, -1;
	mov.u32 	%r1330, %r4;
	mov.u32 	%r1333, %r1329;
$L__BB6_55:
	add.s32 	%r41, %r1330, -1;
	shl.b32 	%r304, %r41, 8;
	add.s32 	%r305, %r304, %r1;
	mul.wide.s32 	%rd130, %r305, 4;
	add.s64 	%rd69, %rd64, %rd130;
$L__BB6_56:
	membar.cta;
	ld.volatile.global.u32 	%r42, [%rd69];
	setp.eq.s32 	%p36, %r42, 0;
	@%p36 bra 	$L__BB6_56;
	and.b32  	%r306, %r42, 1073741823;
	add.s32 	%r1333, %r306, %r1333;
	setp.gt.s32 	%p37, %r42, -1;
	vote.sync.ballot.b32 	%r1331, %p37, %r1331;
	setp.gt.u32 	%p39, %r1330, 1;
	and.pred  	%p40, %p37, %p39;
	mov.u32 	%r1330, %r41;
	@%p40 bra 	$L__BB6_55;
	ld.shared.u64 	%rd412, [%r37];
$L__BB6_59:
	or.b32  	%r307, %r1333, -2147483648;
	st.volatile.global.u32 	[%rd65], %r307;
	sub.s32 	%r308, %r1333, %r1329;
	cvt.s64.s32 	%rd131, %r308;
	add.s64 	%rd132, %rd412, %rd131;
	st.shared.u64 	[%r37], %rd132;
$L__BB6_60:
	ld.param.u32 	%r1313, [_ZN3cub18CUB_300001_SM_10006detail10radix_sort29DeviceRadixSortOnesweepKernelINS1_5radix10policy_hubImNS0_8NullTypeEyE10Policy1000ELNS0_9SortOrderE0EmS6_yiiNS1_21identity_decomposer_tEEEvPT5_SC_PT3_PKSD_PT1_PKSH_PT2_PKSL_T4_iiT6__param_8];
	ld.param.u64 	%rd376, [_ZN3cub18CUB_300001_SM_10006detail10radix_sort29DeviceRadixSortOnesweepKernelINS1_5radix10policy_hubImNS0_8NullTypeEyE10Policy1000ELNS0_9SortOrderE0EmS6_yiiNS1_21identity_decomposer_tEEEvPT5_SC_PT3_PKSD_PT1_PKSH_PT2_PKSL_T4_iiT6__param_2];
	mad.lo.s32 	%r46, %r4, 5760, 5760;
	setp.lt.s32 	%p42, %r46, %r1313;
	setp.eq.s64 	%p43, %rd376, 0;
	or.pred  	%p44, %p43, %p42;
	or.pred  	%p45, %p28, %p44;
	@%p45 bra 	$L__BB6_62;
	ld.param.u64 	%rd377, [_ZN3cub18CUB_300001_SM_10006detail10radix_sort29DeviceRadixSortOnesweepKernelINS1_5radix10policy_hubImNS0_8NullTypeEyE10Policy1000ELNS0_9SortOrderE0EmS6_yiiNS1_21identity_decomposer_tEEEvPT5_SC_PT3_PKSD_PT1_PKSH_PT2_PKSL_T4_iiT6__param_2];
	ld.shared.u64 	%rd133, [%r37];
	setp.gt.u32 	%p46, %r1, %r32;
	selp.b64 	%rd134, 5760, 0, %p46;
	cvt.s64.s32 	%rd135, %r1329;
	add.s64 	%rd136, %rd134, %rd135;
	add.s64 	%rd137, %rd136, %rd133;
	cvta.to.global.u64 	%rd138, %rd377;
	shl.b64 	%rd139, %rd67, 3;
	add.s64 	%rd140, %rd138, %rd139;
	st.global.u64 	[%rd140], %rd137;
$L__BB6_62:
	ld.param.u32 	%r1314, [_ZN3cub18CUB_300001_SM_10006detail10radix_sort29DeviceRadixSortOnesweepKernelINS1_5radix10policy_hubImNS0_8NullTypeEyE10Policy1000ELNS0_9SortOrderE0EmS6_yiiNS1_21identity_decomposer_tEEEvPT5_SC_PT3_PKSD_PT1_PKSH_PT2_PKSL_T4_iiT6__param_8];
	setp.gt.s32 	%p47, %r46, %r1314;
	bar.sync 	0;
	shl.b32 	%r309, %r32, 3;
	mov.u32 	%r310, _ZZN3cub18CUB_300001_SM_10006detail10radix_sort29DeviceRadixSortOnesweepKernelINS1_5radix10policy_hubImNS0_8NullTypeEyE10Policy1000ELNS0_9SortOrderE0EmS6_yiiNS1_21identity_decomposer_tEEEvPT5_SC_PT3_PKSD_PT1_PKSH_PT2_PKSL_T4_iiT6_E1s;
	add.s32 	%r311, %r310, %r309;
	ld.shared.u64 	%rd72, [%r311+46080];
	@%p47 bra 	$L__BB6_64;
	and.b32  	%r312, %r1, 31;
	and.b32  	%r313, %r1, 992;
	mul.lo.s32 	%r314, %r313, 15;
	or.b32  	%r315, %r314, %r312;
	cvt.u64.u32 	%rd141, %r315;
	add.s64 	%rd142, %rd72, %rd141;
	shl.b64 	%rd143, %rd142, 3;
	add.s64 	%rd144, %rd66, %rd143;
	st.global.u64 	[%rd144], %rd397;
	st.global.u64 	[%rd144+256], %rd398;
	st.global.u64 	[%rd144+512], %rd399;
	st.global.u64 	[%rd144+768], %rd400;
	st.global.u64 	[%rd144+1024], %rd401;
	st.global.u64 	[%rd144+1280], %rd402;
	st.global.u64 	[%rd144+1536], %rd403;
	st.global.u64 	[%rd144+1792], %rd404;
	st.global.u64 	[%rd144+2048], %rd405;
	st.global.u64 	[%rd144+2304], %rd406;
	st.global.u64 	[%rd144+2560], %rd407;
	st.global.u64 	[%rd144+2816], %rd408;
	st.global.u64 	[%rd144+3072], %rd409;
	st.global.u64 	[%rd144+3328], %rd410;
	st.global.u64 	[%rd144+3584], %rd411;
	bra.uni 	$L__BB6_94;
$L__BB6_64:
	ld.param.u32 	%r1315, [_ZN3cub18CUB_300001_SM_10006detail10radix_sort29DeviceRadixSortOnesweepKernelINS1_5radix10policy_hubImNS0_8NullTypeEyE10Policy1000ELNS0_9SortOrderE0EmS6_yiiNS1_21identity_decomposer_tEEEvPT5_SC_PT3_PKSD_PT1_PKSH_PT2_PKSL_T4_iiT6__param_8];
	mad.lo.s32 	%r47, %r4, -5760, %r1315;
	and.b32  	%r316, %r1, 31;
	and.b32  	%r317, %r1, 992;
	mul.lo.s32 	%r318, %r317, 15;
	or.b32  	%r48, %r318, %r316;
	setp.ge.s32 	%p48, %r48, %r47;
	cvt.u64.u32 	%rd145, %r48;
	add.s64 	%rd146, %rd72, %rd145;
	shl.b64 	%rd147, %rd146, 3;
	add.s64 	%rd73, %rd66, %rd147;
	@%p48 bra 	$L__BB6_66;
	st.global.u64 	[%rd73], %rd397;
$L__BB6_66:
	add.s32 	%r319, %r48, 32;
	setp.ge.s32 	%p49, %r319, %r47;
	@%p49 bra 	$L__BB6_68;
	st.global.u64 	[%rd73+256], %rd398;
$L__BB6_68:
	add.s32 	%r320, %r48, 64;
	setp.ge.s32 	%p50, %r320, %r47;
	@%p50 bra 	$L__BB6_70;
	st.global.u64 	[%rd73+512], %rd399;
$L__BB6_70:
	add.s32 	%r321, %r48, 96;
	setp.ge.s32 	%p51, %r321, %r47;
	@%p51 bra 	$L__BB6_72;
	st.global.u64 	[%rd73+768], %rd400;
$L__BB6_72:
	add.s32 	%r322, %r48, 128;
	setp.ge.s32 	%p52, %r322, %r47;
	@%p52 bra 	$L__BB6_74;
	st.global.u64 	[%rd73+1024], %rd401;
$L__BB6_74:
	add.s32 	%r323, %r48, 160;
	setp.ge.s32 	%p53, %r323, %r47;
	@%p53 bra 	$L__BB6_76;
	st.global.u64 	[%rd73+1280], %rd402;
$L__BB6_76:
	add.s32 	%r324, %r48, 192;
	setp.ge.s32 	%p54, %r324, %r47;
	@%p54 bra 	$L__BB6_78;
	st.global.u64 	[%rd73+1536], %rd403;
$L__BB6_78:
	add.s32 	%r325, %r48, 224;
	setp.ge.s32 	%p55, %r325, %r47;
	@%p55 bra 	$L__BB6_80;
	st.global.u64 	[%rd73+1792], %rd404;
$L__BB6_80:
	add.s32 	%r326, %r48, 256;
	setp.ge.s32 	%p56, %r326, %r47;
	@%p56 bra 	$L__BB6_82;
	st.global.u64 	[%rd73+2048], %rd405;
$L__BB6_82:
	add.s32 	%r327, %r48, 288;
	setp.ge.s32 	%p57, %r327, %r47;
	@%p57 bra 	$L__BB6_84;
	st.global.u64 	[%rd73+2304], %rd406;
$L__BB6_84:
	add.s32 	%r328, %r48, 320;
	setp.ge.s32 	%p58, %r328, %r47;
	@%p58 bra 	$L__BB6_86;
	st.global.u64 	[%rd73+2560], %rd407;
$L__BB6_86:
	add.s32 	%r329, %r48, 352;
	setp.ge.s32 	%p59, %r329, %r47;
	@%p59 bra 	$L__BB6_88;
	st.global.u64 	[%rd73+2816], %rd408;
$L__BB6_88:
	add.s32 	%r330, %r48, 384;
	setp.ge.s32 	%p60, %r330, %r47;
	@%p60 bra 	$L__BB6_90;
	st.global.u64 	[%rd73+3072], %rd409;
$L__BB6_90:
	add.s32 	%r331, %r48, 416;
	setp.ge.s32 	%p61, %r331, %r47;
	@%p61 bra 	$L__BB6_92;
	st.global.u64 	[%rd73+3328], %rd410;
$L__BB6_92:
	add.s32 	%r332, %r48, 448;
	setp.ge.s32 	%p62, %r332, %r47;
	@%p62 bra 	$L__BB6_94;
	st.global.u64 	[%rd73+3584], %rd411;
$L__BB6_94:
	// begin inline asm
	exit;
	// end inline asm
$L__BB6_95:
	mul.hi.u32 	%r333, %r1, 357913942;
	add.s32 	%r334, %r333, %r1;
	shl.b32 	%r335, %r334, 2;
	mov.u32 	%r336, _ZZN3cub18CUB_300001_SM_10006detail10radix_sort29DeviceRadixSortOnesweepKernelINS1_5radix10policy_hubImNS0_8NullTypeEyE10Policy1000ELNS0_9SortOrderE0EmS6_yiiNS1_21identity_decomposer_tEEEvPT5_SC_PT3_PKSD_PT1_PKSH_PT2_PKSL_T4_iiT6_E1s;
	add.s32 	%r337, %r336, %r335;
	add.s32 	%r49, %r337, 13328;
	st.shared.u32 	[%r337+13328], %r1329;
	bar.sync 	0;
	setp.gt.u32 	%p63, %r1, 31;
	@%p63 bra 	$L__BB6_97;
	mov.u32 	%r368, _ZZN3cub18CUB_300001_SM_10006detail10radix_sort29DeviceRadixSortOnesweepKernelINS1_5radix10policy_hubImNS0_8NullTypeEyE10Policy1000ELNS0_9SortOrderE0EmS6_yiiNS1_21identity_decomposer_tEEEvPT5_SC_PT3_PKSD_PT1_PKSH_PT2_PKSL_T4_iiT6_E1s;
	mad.lo.s32 	%r369, %r1, 52, %r368;
	ld.shared.u32 	%r370, [%r369+13328];
	ld.shared.u32 	%r371, [%r369+13332];
	ld.shared.u32 	%r372, [%r369+13336];
	ld.shared.u32 	%r373, [%r369+13340];
	ld.shared.u32 	%r374, [%r369+13344];
	ld.shared.u32 	%r375, [%r369+13348];
	ld.shared.u32 	%r376, [%r369+13352];
	ld.shared.u32 	%r377, [%r369+13356];
	ld.shared.u32 	%r378, [%r369+13360];
	ld.shared.u32 	%r379, [%r369+13364];
	ld.shared.u32 	%r380, [%r369+13368];
	ld.shared.u32 	%r381, [%r369+13372];
	add.s32 	%r382, %r371, %r370;
	add.s32 	%r383, %r382, %r372;
	add.s32 	%r384, %r383, %r373;
	add.s32 	%r385, %r384, %r374;
	add.s32 	%r386, %r385, %r375;
	add.s32 	%r387, %r386, %r376;
	add.s32 	%r388, %r387, %r377;
	add.s32 	%r389, %r388, %r378;
	add.s32 	%r390, %r389, %r379;
	add.s32 	%r391, %r390, %r380;
	add.s32 	%r342, %r391, %r381;
	mov.b32 	%r340, 1;
	mov.b32 	%r365, 0;
	mov.b32 	%r367, -1;
	// begin inline asm
	{  .reg .s32 r0;  .reg .pred p;  shfl.sync.up.b32 r0|p, %r342, %r340, %r365, %r367;  @p add.s32 r0, r0, %r342;  mov.s32 %r338, r0;}
	// end inline asm
	mov.b32 	%r346, 2;
	// begin inline asm
	{  .reg .s32 r0;  .reg .pred p;  shfl.sync.up.b32 r0|p, %r338, %r346, %r365, %r367;  @p add.s32 r0, r0, %r338;  mov.s32 %r344, r0;}
	// end inline asm
	mov.b32 	%r352, 4;
	// begin inline asm
	{  .reg .s32 r0;  .reg .pred p;  shfl.sync.up.b32 r0|p, %r344, %r352, %r365, %r367;  @p add.s32 r0, r0, %r344;  mov.s32 %r350, r0;}
	// end inline asm
	mov.b32 	%r358, 8;
	// begin inline asm
	{  .reg .s32 r0;  .reg .pred p;  shfl.sync.up.b32 r0|p, %r350, %r358, %r365, %r367;  @p add.s32 r0, r0, %r350;  mov.s32 %r356, r0;}
	// end inline asm
	mov.b32 	%r364, 16;
	// begin inline asm
	{  .reg .s32 r0;  .reg .pred p;  shfl.sync.up.b32 r0|p, %r356, %r364, %r365, %r367;  @p add.s32 r0, r0, %r356;  mov.s32 %r362, r0;}
	// end inline asm
	sub.s32 	%r392, %r362, %r342;
	add.s32 	%r393, %r370, %r392;
	add.s32 	%r394, %r371, %r393;
	add.s32 	%r395, %r372, %r394;
	add.s32 	%r396, %r373, %r395;
	add.s32 	%r397, %r374, %r396;
	add.s32 	%r398, %r375, %r397;
	add.s32 	%r399, %r376, %r398;
	add.s32 	%r400, %r377, %r399;
	add.s32 	%r401, %r378, %r400;
	add.s32 	%r402, %r379, %r401;
	add.s32 	%r403, %r380, %r402;
	st.shared.u32 	[%r369+13328], %r392;
	st.shared.u32 	[%r369+13332], %r393;
	st.shared.u32 	[%r369+13336], %r394;
	st.shared.u32 	[%r369+13340], %r395;
	st.shared.u32 	[%r369+13344], %r396;
	st.shared.u32 	[%r369+13348], %r397;
	st.shared.u32 	[%r369+13352], %r398;
	st.shared.u32 	[%r369+13356], %r399;
	st.shared.u32 	[%r369+13360], %r400;
	st.shared.u32 	[%r369+13364], %r401;
	st.shared.u32 	[%r369+13368], %r402;
	st.shared.u32 	[%r369+13372], %r403;
$L__BB6_97:
	setp.gt.u32 	%p64, %r1, 255;
	bar.sync 	0;
	ld.shared.u32 	%r50, [%r49];
	@%p64 bra 	$L__BB6_99;
	shl.b32 	%r404, %r1, 2;
	mov.u32 	%r405, _ZZN3cub18CUB_300001_SM_10006detail10radix_sort29DeviceRadixSortOnesweepKernelINS1_5radix10policy_hubImNS0_8NullTypeEyE10Policy1000ELNS0_9SortOrderE0EmS6_yiiNS1_21identity_decomposer_tEEEvPT5_SC_PT3_PKSD_PT1_PKSH_PT2_PKSL_T4_iiT6_E1s;
	add.s32 	%r406, %r405, %r404;
	ld.shared.u32 	%r407, [%r406];
	add.s32 	%r408, %r407, %r50;
	st.shared.u32 	[%r406], %r408;
	ld.shared.u32 	%r409, [%r406+1024];
	add.s32 	%r410, %r409, %r50;
	st.shared.u32 	[%r406+1024], %r410;
	ld.shared.u32 	%r411, [%r406+2048];
	add.s32 	%r412, %r411, %r50;
	st.shared.u32 	[%r406+2048], %r412;
	ld.shared.u32 	%r413, [%r406+3072];
	add.s32 	%r414, %r413, %r50;
	st.shared.u32 	[%r406+3072], %r414;
	ld.shared.u32 	%r415, [%r406+4096];
	add.s32 	%r416, %r415, %r50;
	st.shared.u32 	[%r406+4096], %r416;
	ld.shared.u32 	%r417, [%r406+5120];
	add.s32 	%r418, %r417, %r50;
	st.shared.u32 	[%r406+5120], %r418;
	ld.shared.u32 	%r419, [%r406+6144];
	add.s32 	%r420, %r419, %r50;
	st.shared.u32 	[%r406+6144], %r420;
	ld.shared.u32 	%r421, [%r406+7168];
	add.s32 	%r422, %r421, %r50;
	st.shared.u32 	[%r406+7168], %r422;
	ld.shared.u32 	%r423, [%r406+8192];
	add.s32 	%r424, %r423, %r50;
	st.shared.u32 	[%r406+8192], %r424;
	ld.shared.u32 	%r425, [%r406+9216];
	add.s32 	%r426, %r425, %r50;
	st.shared.u32 	[%r406+9216], %r426;
	ld.shared.u32 	%r427, [%r406+10240];
	add.s32 	%r428, %r427, %r50;
	st.shared.u32 	[%r406+10240], %r428;
	ld.shared.u32 	%r429, [%r406+11264];
	add.s32 	%r430, %r429, %r50;
	st.shared.u32 	[%r406+11264], %r430;
$L__BB6_99:
	bar.sync 	0;
	// begin inline asm
	mov.u32 %r431, %lanemask_le;
	// end inline asm
	mov.b32 	%r434, 1;
	// begin inline asm
	{
    .reg .pred p;
    and.b32 %r432, %r32, %r434;    setp.ne.u32 p, %r432, 0;
    vote.ballot.sync.b32 %r432, p, 0xffffffff;
    @!p not.b32 %r432, %r432;
}

	// end inline asm
	mov.b32 	%r437, 2;
	// begin inline asm
	{
    .reg .pred p;
    and.b32 %r435, %r32, %r437;    setp.ne.u32 p, %r435, 0;
    vote.ballot.sync.b32 %r435, p, 0xffffffff;
    @!p not.b32 %r435, %r435;
}

	// end inline asm
	and.b32  	%r457, %r435, %r432;
	mov.b32 	%r440, 4;
	// begin inline asm
	{
    .reg .pred p;
    and.b32 %r438, %r32, %r440;    setp.ne.u32 p, %r438, 0;
    vote.ballot.sync.b32 %r438, p, 0xffffffff;
    @!p not.b32 %r438, %r438;
}

	// end inline asm
	and.b32  	%r458, %r438, %r457;
	mov.b32 	%r443, 8;
	// begin inline asm
	{
    .reg .pred p;
    and.b32 %r441, %r32, %r443;    setp.ne.u32 p, %r441, 0;
    vote.ballot.sync.b32 %r441, p, 0xffffffff;
    @!p not.b32 %r441, %r441;
}

	// end inline asm
	and.b32  	%r459, %r441, %r458;
	mov.b32 	%r446, 16;
	// begin inline asm
	{
    .reg .pred p;
    and.b32 %r444, %r32, %r446;    setp.ne.u32 p, %r444, 0;
    vote.ballot.sync.b32 %r444, p, 0xffffffff;
    @!p not.b32 %r444, %r444;
}

	// end inline asm
	and.b32  	%r460, %r444, %r459;
	mov.b32 	%r449, 32;
	// begin inline asm
	{
    .reg .pred p;
    and.b32 %r447, %r32, %r449;    setp.ne.u32 p, %r447, 0;
    vote.ballot.sync.b32 %r447, p, 0xffffffff;
    @!p not.b32 %r447, %r447;
}

	// end inline asm
	and.b32  	%r461, %r447, %r460;
	mov.b32 	%r452, 64;
	// begin inline asm
	{
    .reg .pred p;
    and.b32 %r450, %r32, %r452;    setp.ne.u32 p, %r450, 0;
    vote.ballot.sync.b32 %r450, p, 0xffffffff;
    @!p not.b32 %r450, %r450;
}

	// end inline asm
	and.b32  	%r462, %r450, %r461;
	mov.b32 	%r455, 128;
	// begin inline asm
	{
    .reg .pred p;
    and.b32 %r453, %r32, %r455;    setp.ne.u32 p, %r453, 0;
    vote.ballot.sync.b32 %r453, p, 0xffffffff;
    @!p not.b32 %r453, %r453;
}

	// end inline asm
	and.b32  	%r463, %r453, %r462;
	clz.b32 	%r464, %r463;
	sub.s32 	%r52, 31, %r464;
	and.b32  	%r465, %r431, %r463;
	popc.b32 	%r53, %r465;
	setp.ne.s32 	%p65, %r140, %r52;
	mov.b32 	%r1334, 0;
	@%p65 bra 	$L__BB6_101;
	atom.shared.add.u32 	%r1334, [%r33], %r53;
$L__BB6_101:
	shfl.sync.idx.b32	%r491|%p66, %r1334, %r52, 31, -1;
	add.s32 	%r56, %r53, %r491;
	cvt.u32.u64 	%r492, %rd63;
	shr.u64 	%rd148, %rd398, %r492;
	cvt.u32.u64 	%r493, %rd148;
	and.b32  	%r488, %r493, %r31;
	mov.b32 	%r468, 1;
	// begin inline asm
	{
    .reg .pred p;
    and.b32 %r466, %r488, %r468;    setp.ne.u32 p, %r466, 0;
    vote.ballot.sync.b32 %r466, p, 0xffffffff;
    @!p not.b32 %r466, %r466;
}

	// end inline asm
	mov.b32 	%r471, 2;
	// begin inline asm
	{
    .reg .pred p;
    and.b32 %r469, %r488, %r471;    setp.ne.u32 p, %r469, 0;
    vote.ballot.sync.b32 %r469, p, 0xffffffff;
    @!p not.b32 %r469, %r469;
}

	// end inline asm
	and.b32  	%r494, %r469, %r466;
	mov.b32 	%r474, 4;
	// begin inline asm
	{
    .reg .pred p;
    and.b32 %r472, %r488, %r474;    setp.ne.u32 p, %r472, 0;
    vote.ballot.sync.b32 %r472, p, 0xffffffff;
    @!p not.b32 %r472, %r472;
}

	// end inline asm
	and.b32  	%r495, %r472, %r494;
	mov.b32 	%r477, 8;
	// begin inline asm
	{
    .reg .pred p;
    and.b32 %r475, %r488, %r477;    setp.ne.u32 p, %r475, 0;
    vote.ballot.sync.b32 %r475, p, 0xffffffff;
    @!p not.b32 %r475, %r475;
}

	// end inline asm
	and.b32  	%r496, %r475, %r495;
	mov.b32 	%r480, 16;
	// begin inline asm
	{
    .reg .pred p;
    and.b32 %r478, %r488, %r480;    setp.ne.u32 p, %r478, 0;
    vote.ballot.sync.b32 %r478, p, 0xffffffff;
    @!p not.b32 %r478, %r478;
}

	// end inline asm
	and.b32  	%r497, %r478, %r496;
	mov.b32 	%r483, 32;
	// begin inline asm
	{
    .reg .pred p;
    and.b32 %r481, %r488, %r483;    setp.ne.u32 p, %r481, 0;
    vote.ballot.sync.b32 %r481, p, 0xffffffff;
    @!p not.b32 %r481, %r481;
}

	// end inline asm
	and.b32  	%r498, %r481, %r497;
	mov.b32 	%r486, 64;
	// begin inline asm
	{
    .reg .pred p;
    and.b32 %r484, %r488, %r486;    setp.ne.u32 p, %r484, 0;
    vote.ballot.sync.b32 %r484, p, 0xffffffff;
    @!p not.b32 %r484, %r484;
}

	// end inline asm
	and.b32  	%r499, %r484, %r498;
	mov.b32 	%r489, 128;
	// begin inline asm
	{
    .reg .pred p;
    and.b32 %r487, %r488, %r489;    setp.ne.u32 p, %r487, 0;
    vote.ballot.sync.b32 %r487, p, 0xffffffff;
    @!p not.b32 %r487, %r487;
}

	// end inline asm
	and.b32  	%r500, %r487, %r499;
	clz.b32 	%r501, %r500;
	sub.s32 	%r57, 31, %r501;
	and.b32  	%r502, %r431, %r500;
	popc.b32 	%r58, %r502;
	setp.ne.s32 	%p67, %r140, %r57;
	mov.b32 	%r1335, 0;
	@%p67 bra 	$L__BB6_103;
	atom.shared.add.u32 	%r1335, [%r34], %r58;
$L__BB6_103:
	shfl.sync.idx.b32	%r528|%p68, %r1335, %r57, 31, -1;
	add.s32 	%r61, %r58, %r528;
	shr.u64 	%rd149, %rd399, %r492;
	cvt.u32.u64 	%r530, %rd149;
	and.b32  	%r525, %r530, %r31;
	mov.b32 	%r505, 1;
	// begin inline asm
	{
    .reg .pred p;
    and.b32 %r503, %r525, %r505;    setp.ne.u32 p, %r503, 0;
    vote.ballot.sync.b32 %r503, p, 0xffffffff;
    @!p not.b32 %r503, %r503;
}

	// end inline asm
	mov.b32 	%r508, 2;
	// begin inline asm
	{
    .reg .pred p;
    and.b32 %r506, %r525, %r508;    setp.ne.u32 p, %r506, 0;
    vote.ballot.sync.b32 %r506, p, 0xffffffff;
    @!p not.b32 %r506, %r506;
}

	// end inline asm
	and.b32  	%r531, %r506, %r503;
	mov.b32 	%r511, 4;
	// begin inline asm
	{
    .reg .pred p;
    and.b32 %r509, %r525, %r511;    setp.ne.u32 p, %r509, 0;
    vote.ballot.sync.b32 %r509, p, 0xffffffff;
    @!p not.b32 %r509, %r509;
}

	// end inline asm
	and.b32  	%r532, %r509, %r531;
	mov.b32 	%r514, 8;
	// begin inline asm
	{
    .reg .pred p;
    and.b32 %r512, %r525, %r514;    setp.ne.u32 p, %r512, 0;
    vote.ballot.sync.b32 %r512, p, 0xffffffff;
    @!p not.b32 %r512, %r512;
}

	// end inline asm
	and.b32  	%r533, %r512, %r532;
	mov.b32 	%r517, 16;
	// begin inline asm
	{
    .reg .pred p;
    and.b32 %r515, %r525, %r517;    setp.ne.u32 p, %r515, 0;
    vote.ballot.sync.b32 %r515, p, 0xffffffff;
    @!p not.b32 %r515, %r515;
}

	// end inline asm
	and.b32  	%r534, %r515, %r533;
	mov.b32 	%r520, 32;
	// begin inline asm
	{
    .reg .pred p;
    and.b32 %r518, %r525, %r520;    setp.ne.u32 p, %r518, 0;
    vote.ballot.sync.b32 %r518, p, 0xffffffff;
    @!p not.b32 %r518, %r518;
}

	// end inline asm
	and.b32  	%r535, %r518, %r534;
	mov.b32 	%r523, 64;
	// begin inline asm
	{
    .reg .pred p;
    and.b32 %r521, %r525, %r523;    setp.ne.u32 p, %r521, 0;
    vote.ballot.sync.b32 %r521, p, 0xffffffff;
    @!p not.b32 %r521, %r521;
}

	// end inline asm
	and.b32  	%r536, %r521, %r535;
	mov.b32 	%r526, 128;
	// begin inline asm
	{
    .reg .pred p;
    and.b32 %r524, %r525, %r526;    setp.ne.u32 p, %r524, 0;
    vote.ballot.sync.b32 %r524, p, 0xffffffff;
    @!p not.b32 %r524, %r524;
}

	// end inline asm
	and.b32  	%r537, %r524, %r536;
	clz.b32 	%r538, %r537;
	sub.s32 	%r62, 31, %r538;
	and.b32  	%r539, %r431, %r537;
	popc.b32 	%r63, %r539;
	setp.ne.s32 	%p69, %r140, %r62;
	mov.b32 	%r1336, 0;
	@%p69 bra 	$L__BB6_105;
	shl.b32 	%r540, %r1, 5;
	and.b32  	%r541, %r540, 31744;
	mov.u32 	%r542, _ZZN3cub18CUB_300001_SM_10006detail10radix_sort29DeviceRadixSortOnesweepKernelINS1_5radix10policy_hubImNS0_8NullTypeEyE10Policy1000ELNS0_9SortOrderE0EmS6_yiiNS1_21identity_decomposer_tEEEvPT5_SC_PT3_PKSD_PT1_PKSH_PT2_PKSL_T4_iiT6_E1s;
	add.s32 	%r543, %r542, %r541;
	shl.b32 	%r547, %r525, 2;
	add.s32 	%r548, %r543, %r547;
	atom.shared.add.u32 	%r1336, [%r548], %r63;
$L__BB6_105:
	shfl.sync.idx.b32	%r574|%p70, %r1336, %r62, 31, -1;
	add.s32 	%r66, %r63, %r574;
	shr.u64 	%rd151, %rd400, %r492;
	cvt.u32.u64 	%r576, %rd151;
	and.b32  	%r571, %r576, %r31;
	mov.b32 	%r551, 1;
	// begin inline asm
	{
    .reg .pred p;
    and.b32 %r549, %r571, %r551;    setp.ne.u32 p, %r549, 0;
    vote.ballot.sync.b32 %r549, p, 0xffffffff;
    @!p not.b32 %r549, %r549;
}

	// end inline asm
	mov.b32 	%r554, 2;
	// begin inline asm
	{
    .reg .pred p;
    and.b32 %r552, %r571, %r554;    setp.ne.u32 p, %r552, 0;
    vote.ballot.sync.b32 %r552, p, 0xffffffff;
    @!p not.b32 %r552, %r552;
}

	// end inline asm
	and.b32  	%r577, %r552, %r549;
	mov.b32 	%r557, 4;
	// begin inline asm
	{
    .reg .pred p;
    and.b32 %r555, %r571, %r557;    setp.ne.u32 p, %r555, 0;
    vote.ballot.sync.b32 %r555, p, 0xffffffff;
    @!p not.b32 %r555, %r555;
}

	// end inline asm
	and.b32  	%r578, %r555, %r577;
	mov.b32 	%r560, 8;
	// begin inline asm
	{
    .reg .pred p;
    and.b32 %r558, %r571, %r560;    setp.ne.u32 p, %r558, 0;
    vote.ballot.sync.b32 %r558, p, 0xffffffff;
    @!p not.b32 %r558, %r558;
}

	// end inline asm
	and.b32  	%r579, %r558, %r578;
	mov.b32 	%r563, 16;
	// begin inline asm
	{
    .reg .pred p;
    and.b32 %r561, %r571, %r563;    setp.ne.u32 p, %r561, 0;
    vote.ballot.sync.b32 %r561, p, 0xffffffff;
    @!p not.b32 %r561, %r561;
}

	// end inline asm
	and.b32  	%r580, %r561, %r579;
	mov.b32 	%r566, 32;
	// begin inline asm
	{
    .reg .pred p;
    and.b32 %r564, %r571, %r566;    setp.ne.u32 p, %r564, 0;
    vote.ballot.sync.b32 %r564, p, 0xffffffff;
    @!p not.b32 %r564, %r564;
}

	// end inline asm
	and.b32  	%r581, %r564, %r580;
	mov.b32 	%r569, 64;
	// begin inline asm
	{
    .reg .pred p;
    and.b32 %r567, %r571, %r569;    setp.ne.u32 p, %r567, 0;
    vote.ballot.sync.b32 %r567, p, 0xffffffff;
    @!p not.b32 %r567, %r567;
}

	// end inline asm
	and.b32  	%r582, %r567, %r581;
	mov.b32 	%r572, 128;
	// begin inline asm
	{
    .reg .pred p;
    and.b32 %r570, %r571, %r572;    setp.ne.u32 p, %r570, 0;
    vote.ballot.sync.b32 %r570, p, 0xffffffff;
    @!p not.b32 %r570, %r570;
}

	// end inline asm
	and.b32  	%r583, %r570, %r582;
	clz.b32 	%r584, %r583;
	sub.s32 	%r67, 31, %r584;
	and.b32  	%r585, %r431, %r583;
	popc.b32 	%r68, %r585;
	setp.ne.s32 	%p71, %r140, %r67;
	mov.b32 	%r1337, 0;
	@%p71 bra 	$L__BB6_107;
	shl.b32 	%r586, %r1, 5;
	and.b32  	%r587, %r586, 31744;
	mov.u32 	%r588, _ZZN3cub18CUB_300001_SM_10006detail10radix_sort29DeviceRadixSortOnesweepKernelINS1_5radix10policy_hubImNS0_8NullTypeEyE10Policy1000ELNS0_9SortOrderE0EmS6_yiiNS1_21identity_decomposer_tEEEvPT5_SC_PT3_PKSD_PT1_PKSH_PT2_PKSL_T4_iiT6_E1s;
	add.s32 	%r589, %r588, %r587;
	shl.b32 	%r593, %r571, 2;
	add.s32 	%r594, %r589, %r593;
	atom.shared.add.u32 	%r1337, [%r594], %r68;
$L__BB6_107:
	shfl.sync.idx.b32	%r620|%p72, %r1337, %r67, 31, -1;
	add.s32 	%r71, %r68, %r620;
	shr.u64 	%rd153, %rd401, %r492;
	cvt.u32.u64 	%r622, %rd153;
	and.b32  	%r617, %r622, %r31;
	mov.b32 	%r597, 1;
	// begin inline asm
	{
    .reg .pred p;
    and.b32 %r595, %r617, %r597;    setp.ne.u32 p, %r595, 0;
    vote.ballot.sync.b32 %r595, p, 0xffffffff;
    @!p not.b32 %r595, %r595;
}

	// end inline asm
	mov.b32 	%r600, 2;
	// begin inline asm
	{
    .reg .pred p;
    and.b32 %r598, %r617, %r600;    setp.ne.u32 p, %r598, 0;
    vote.ballot.sync.b32 %r598, p, 0xffffffff;
    @!p not.b32 %r598, %r598;
}

	// end inline asm
	and.b32  	%r623, %r598, %r595;
	mov.b32 	%r603, 4;
	// begin inline asm
	{
    .reg .pred p;
    and.b32 %r601, %r617, %r603;    setp.ne.u32 p, %r601, 0;
    vote.ballot.sync.b32 %r601, p, 0xffffffff;
    @!p not.b32 %r601, %r601;
}

	// end inline asm
	and.b32  	%r624, %r601, %r623;
	mov.b32 	%r606, 8;
	// begin inline asm
	{
    .reg .pred p;
    and.b32 %r604, %r617, %r606;    setp.ne.u32 p, %r604, 0;
    vote.ballot.sync.b32 %r604, p, 0xffffffff;
    @!p not.b32 %r604, %r604;
}

	// end inline asm
	and.b32  	%r625, %r604, %r624;
	mov.b32 	%r609, 16;
	// begin inline asm
	{
    .reg .pred p;
    and.b32 %r607, %r617, %r609;    setp.ne.u32 p, %r607, 0;
    vote.ballot.sync.b32 %r607, p, 0xffffffff;
    @!p not.b32 %r607, %r607;
}

	// end inline asm
	and.b32  	%r626, %r607, %r625;
	mov.b32 	%r612, 32;
	// begin inline asm
	{
    .reg .pred p;
    and.b32 %r610, %r617, %r612;    setp.ne.u32 p, %r610, 0;
    vote.ballot.sync.b32 %r610, p, 0xffffffff;
    @!p not.b32 %r610, %r610;
}

	// end inline asm
	and.b32  	%r627, %r610, %r626;
	mov.b32 	%r615, 64;
	// begin inline asm
	{
    .reg .pred p;
    and.b32 %r613, %r617, %r615;    setp.ne.u32 p, %r613, 0;
    vote.ballot.sync.b32 %r613, p, 0xffffffff;
    @!p not.b32 %r613, %r613;
}

	// end inline asm
	and.b32  	%r628, %r613, %r627;
	mov.b32 	%r618, 128;
	// begin inline asm
	{
    .reg .pred p;
    and.b32 %r616, %r617, %r618;    setp.ne.u32 p, %r616, 0;
    vote.ballot.sync.b32 %r616, p, 0xffffffff;
    @!p not.b32 %r616, %r616;
}

	// end inline asm
	and.b32  	%r629, %r616, %r628;
	clz.b32 	%r630, %r629;
	sub.s32 	%r72, 31, %r630;
	and.b32  	%r631, %r431, %r629;
	popc.b32 	%r73, %r631;
	setp.ne.s32 	%p73, %r140, %r72;
	mov.b32 	%r1338, 0;
	@%p73 bra 	$L__BB6_109;
	shl.b32 	%r632, %r1, 5;
	and.b32  	%r633, %r632, 31744;
	mov.u32 	%r634, _ZZN3cub18CUB_300001_SM_10006detail10radix_sort29DeviceRadixSortOnesweepKernelINS1_5radix10policy_hubImNS0_8NullTypeEyE10Policy1000ELNS0_9SortOrderE0EmS6_yiiNS1_21identity_decomposer_tEEEvPT5_SC_PT3_PKSD_PT1_PKSH_PT2_PKSL_T4_iiT6_E1s;
	add.s32 	%r635, %r634, %r633;
	shl.b32 	%r639, %r617, 2;
	add.s32 	%r640, %r635, %r639;
	atom.shared.add.u32 	%r1338, [%r640], %r73;
$L__BB6_109:
	shfl.sync.idx.b32	%r666|%p74, %r1338, %r72, 31, -1;
	add.s32 	%r76, %r73, %r666;
	shr.u64 	%rd155, %rd402, %r492;
	cvt.u32.u64 	%r668, %rd155;
	and.b32  	%r663, %r668, %r31;
	mov.b32 	%r643, 1;
	// begin inline asm
	{
    .reg .pred p;
    and.b32 %r641, %r663, %r643;    setp.ne.u32 p, %r641, 0;
    vote.ballot.sync.b32 %r641, p, 0xffffffff;
    @!p not.b32 %r641, %r641;
}

	// end inline asm
	mov.b32 	%r646, 2;
	// begin inline asm
	{
    .reg .pred p;
    and.b32 %r644, %r663, %r646;    setp.ne.u32 p, %r644, 0;
    vote.ballot.sync.b32 %r644, p, 0xffffffff;
    @!p not.b32 %r644, %r644;
}

	// end inline asm
	and.b32  	%r669, %r644, %r641;
	mov.b32 	%r649, 4;
	// begin inline asm
	{
    .reg .pred p;
    and.b32 %r647, %r663, %r649;    setp.ne.u32 p, %r647, 0;
    vote.ballot.sync.b32 %r647, p, 0xffffffff;
    @!p not.b32 %r647, %r647;
}

	// end inline asm
	and.b32  	%r670, %r647, %r669;
	mov.b32 	%r652, 8;
	// begin inline asm
	{
    .reg .pred p;
    and.b32 %r650, %r663, %r652;    setp.ne.u32 p, %r650, 0;
    vote.ballot.sync.b32 %r650, p, 0xffffffff;
    @!p not.b32 %r650, %r650;
}

	// end inline asm
	and.b32  	%r671, %r650, %r670;
	mov.b32 	%r655, 16;
	// begin inline asm
	{
    .reg .pred p;
    and.b32 %r653, %r663, %r655;    setp.ne.u32 p, %r653, 0;
    vote.ballot.sync.b32 %r653, p, 0xffffffff;
    @!p not.b32 %r653, %r653;
}

	// end inline asm
	and.b32  	%r672, %r653, %r671;
	mov.b32 	%r658, 32;
	// begin inline asm
	{
    .reg .pred p;
    and.b32 %r656, %r663, %r658;    setp.ne.u32 p, %r656, 0;
    vote.ballot.sync.b32 %r656, p, 0xffffffff;
    @!p not.b32 %r656, %r656;
}

	// end inline asm
	and.b32  	%r673, %r656, %r672;
	mov.b32 	%r661, 64;
	// begin inline asm
	{
    .reg .pred p;
    and.b32 %r659, %r663, %r661;    setp.ne.u32 p, %r659, 0;
    vote.ballot.sync.b32 %r659, p, 0xffffffff;
    @!p not.b32 %r659, %r659;
}

	// end inline asm
	and.b32  	%r674, %r659, %r673;
	mov.b32 	%r664, 128;
	// begin inline asm
	{
    .reg .pred p;
    and.b32 %r662, %r663, %r664;    setp.ne.u32 p, %r662, 0;
    vote.ballot.sync.b32 %r662, p, 0xffffffff;
    @!p not.b32 %r662, %r662;
}

	// end inline asm
	and.b32  	%r675, %r662, %r674;
	clz.b32 	%r676, %r675;
	sub.s32 	%r77, 31, %r676;
	and.b32  	%r677, %r431, %r675;
	popc.b32 	%r78, %r677;
	setp.ne.s32 	%p75, %r140, %r77;
	mov.b32 	%r1339, 0;
	@%p75 bra 	$L__BB6_111;
	shl.b32 	%r678, %r1, 5;
	and.b32  	%r679, %r678, 31744;
	mov.u32 	%r680, _ZZN3cub18CUB_300001_SM_10006detail10radix_sort29DeviceRadixSortOnesweepKernelINS1_5radix10policy_hubImNS0_8NullTypeEyE10Policy1000ELNS0_9SortOrderE0EmS6_yiiNS1_21identity_decomposer_tEEEvPT5_SC_PT3_PKSD_PT1_PKSH_PT2_PKSL_T4_iiT6_E1s;
	add.s32 	%r681, %r680, %r679;
	shl.b32 	%r685, %r663, 2;
	add.s32 	%r686, %r681, %r685;
	atom.shared.add.u32 	%r1339, [%r686], %r78;
$L__BB6_111:
	shfl.sync.idx.b32	%r712|%p76, %r1339, %r77, 31, -1;
	add.s32 	%r81, %r78, %r712;
	shr.u64 	%rd157, %rd403, %r492;
	cvt.u32.u64 	%r714, %rd157;
	and.b32  	%r709, %r714, %r31;
	mov.b32 	%r689, 1;
	// begin inline asm
	{
    .reg .pred p;
    and.b32 %r687, %r709, %r689;    setp.ne.u32 p, %r687, 0;
    vote.ballot.sync.b32 %r687, p, 0xffffffff;
    @!p not.b32 %r687, %r687;
}

	// end inline asm
	mov.b32 	%r692, 2;
	// begin inline asm
	{
    .reg .pred p;
    and.b32 %r690, %r709, %r692;    setp.ne.u32 p, %r690, 0;
    vote.ballot.sync.b32 %r690, p, 0xffffffff;
    @!p not.b32 %r690, %r690;
}

	// end inline asm
	and.b32  	%r715, %r690, %r687;
	mov.b32 	%r695, 4;
	// begin inline asm
	{
    .reg .pred p;
    and.b32 %r693, %r709, %r695;    setp.ne.u32 p, %r693, 0;
    vote.ballot.sync.b32 %r693, p, 0xffffffff;
    @!p not.b32 %r693, %r693;
}

	// end inline asm
	and.b32  	%r716, %r693, %r715;
	mov.b32 	%r698, 8;
	// begin inline asm
	{
    .reg .pred p;
    and.b32 %r696, %r709, %r698;    setp.ne.u32 p, %r696, 0;
    vote.ballot.sync.b32 %r696, p, 0xffffffff;
    @!p not.b32 %r696, %r696;
}

	// end inline asm
	and.b32  	%r717, %r696, %r716;
	mov.b32 	%r701, 16;
	// begin inline asm
	{
    .reg .pred p;
    and.b32 %r699, %r709, %r701;    setp.ne.u32 p, %r699, 0;
    vote.ballot.sync.b32 %r699, p, 0xffffffff;
    @!p not.b32 %r699, %r699;
}

	// end inline asm
	and.b32  	%r718, %r699, %r717;
	mov.b32 	%r704, 32;
	// begin inline asm
	{
    .reg .pred p;
    and.b32 %r702, %r709, %r704;    setp.ne.u32 p, %r702, 0;
    vote.ballot.sync.b32 %r702, p, 0xffffffff;
    @!p not.b32 %r702, %r702;
}

	// end inline asm
	and.b32  	%r719, %r702, %r718;
	mov.b32 	%r707, 64;
	// begin inline asm
	{
    .reg .pred p;
    and.b32 %r705, %r709, %r707;    setp.ne.u32 p, %r705, 0;
    vote.ballot.sync.b32 %r705, p, 0xffffffff;
    @!p not.b32 %r705, %r705;
}

	// end inline asm
	and.b32  	%r720, %r705, %r719;
	mov.b32 	%r710, 128;
	// begin inline asm
	{
    .reg .pred p;
    and.b32 %r708, %r709, %r710;    setp.ne.u32 p, %r708, 0;
    vote.ballot.sync.b32 %r708, p, 0xffffffff;
    @!p not.b32 %r708, %r708;
}

	// end inline asm
	and.b32  	%r721, %r708, %r720;
	clz.b32 	%r722, %r721;
	sub.s32 	%r82, 31, %r722;
	and.b32  	%r723, %r431, %r721;
	popc.b32 	%r83, %r723;
	setp.ne.s32 	%p77, %r140, %r82;
	mov.b32 	%r1340, 0;
	@%p77 bra 	$L__BB6_113;
	shl.b32 	%r724, %r1, 5;
	and.b32  	%r725, %r724, 31744;
	mov.u32 	%r726, _ZZN3cub18CUB_300001_SM_10006detail10radix_sort29DeviceRadixSortOnesweepKernelINS1_5radix10policy_hubImNS0_8NullTypeEyE10Policy1000ELNS0_9SortOrderE0EmS6_yiiNS1_21identity_decomposer_tEEEvPT5_SC_PT3_PKSD_PT1_PKSH_PT2_PKSL_T4_iiT6_E1s;
	add.s32 	%r727, %r726, %r725;
	shr.u64 	%rd158, %rd403, %r492;
	cvt.u32.u64 	%r729, %rd158;
	and.b32  	%r730, %r729, %r31;
	shl.b32 	%r731, %r730, 2;
	add.s32 	%r732, %r727, %r731;
	atom.shared.add.u32 	%r1340, [%r732], %r83;
$L__BB6_113:
	shfl.sync.idx.b32	%r758|%p78, %r1340, %r82, 31, -1;
	add.s32 	%r86, %r83, %r758;
	shr.u64 	%rd159, %rd404, %r492;
	cvt.u32.u64 	%r760, %rd159;
	and.b32  	%r755, %r760, %r31;
	mov.b32 	%r735, 1;
	// begin inline asm
	{
    .reg .pred p;
    and.b32 %r733, %r755, %r735;    setp.ne.u32 p, %r733, 0;
    vote.ballot.sync.b32 %r733, p, 0xffffffff;
    @!p not.b32 %r733, %r733;
}

	// end inline asm
	mov.b32 	%r738, 2;
	// begin inline asm
	{
    .reg .pred p;
    and.b32 %r736, %r755, %r738;    setp.ne.u32 p, %r736, 0;
    vote.ballot.sync.b32 %r736, p, 0xffffffff;
    @!p not.b32 %r736, %r736;
}

	// end inline asm
	and.b32  	%r761, %r736, %r733;
	mov.b32 	%r741, 4;
	// begin inline asm
	{
    .reg .pred p;
    and.b32 %r739, %r755, %r741;    setp.ne.u32 p, %r739, 0;
    vote.ballot.sync.b32 %r739, p, 0xffffffff;
    @!p not.b32 %r739, %r739;
}

	// end inline asm
	and.b32  	%r762, %r739, %r761;
	mov.b32 	%r744, 8;
	// begin inline asm
	{
    .reg .pred p;
    and.b32 %r742, %r755, %r744;    setp.ne.u32 p, %r742, 0;
    vote.ballot.sync.b32 %r742, p, 0xffffffff;
    @!p not.b32 %r742, %r742;
}

	// end inline asm
	and.b32  	%r763, %r742, %r762;
	mov.b32 	%r747, 16;
	// begin inline asm
	{
    .reg .pred p;
    and.b32 %r745, %r755, %r747;    setp.ne.u32 p, %r745, 0;
    vote.ballot.sync.b32 %r745, p, 0xffffffff;
    @!p not.b32 %r745, %r745;
}

	// end inline asm
	and.b32  	%r764, %r745, %r763;
	mov.b32 	%r750, 32;
	// begin inline asm
	{
    .reg .pred p;
    and.b32 %r748, %r755, %r750;    setp.ne.u32 p, %r748, 0;
    vote.ballot.sync.b32 %r748, p, 0xffffffff;
    @!p not.b32 %r748, %r748;
}

	// end inline asm
	and.b32  	%r765, %r748, %r764;
	mov.b32 	%r753, 64;
	// begin inline asm
	{
    .reg .pred p;
    and.b32 %r751, %r755, %r753;    setp.ne.u32 p, %r751, 0;
    vote.ballot.sync.b32 %r751, p, 0xffffffff;
    @!p not.b32 %r751, %r751;
}

	// end inline asm
	and.b32  	%r766, %r751, %r765;
	mov.b32 	%r756, 128;
	// begin inline asm
	{
    .reg .pred p;
    and.b32 %r754, %r755, %r756;    setp.ne.u32 p, %r754, 0;
    vote.ballot.sync.b32 %r754, p, 0xffffffff;
    @!p not.b32 %r754, %r754;
}

	// end inline asm
	and.b32  	%r767, %r754, %r766;
	clz.b32 	%r768, %r767;
	sub.s32 	%r87, 31, %r768;
	and.b32  	%r769, %r431, %r767;
	popc.b32 	%r88, %r769;
	setp.ne.s32 	%p79, %r140, %r87;
	mov.b32 	%r1341, 0;
	@%p79 bra 	$L__BB6_115;
	shl.b32 	%r770, %r1, 5;
	and.b32  	%r771, %r770, 31744;
	mov.u32 	%r772, _ZZN3cub18CUB_300001_SM_10006detail10radix_sort29DeviceRadixSortOnesweepKernelINS1_5radix10policy_hubImNS0_8NullTypeEyE10Policy1000ELNS0_9SortOrderE0EmS6_yiiNS1_21identity_decomposer_tEEEvPT5_SC_PT3_PKSD_PT1_PKSH_PT2_PKSL_T4_iiT6_E1s;
	add.s32 	%r773, %r772, %r771;
	shr.u64 	%rd160, %rd404, %r492;
	cvt.u32.u64 	%r775, %rd160;
	and.b32  	%r776, %r775, %r31;
	shl.b32 	%r777, %r776, 2;
	add.s32 	%r778, %r773, %r777;
	atom.shared.add.u32 	%r1341, [%r778], %r88;
$L__BB6_115:
	shfl.sync.idx.b32	%r804|%p80, %r1341, %r87, 31, -1;
	add.s32 	%r91, %r88, %r804;
	shr.u64 	%rd161, %rd405, %r492;
	cvt.u32.u64 	%r806, %rd161;
	and.b32  	%r801, %r806, %r31;
	mov.b32 	%r781, 1;
	// begin inline asm
	{
    .reg .pred p;
    and.b32 %r779, %r801, %r781;    setp.ne.u32 p, %r779, 0;
    vote.ballot.sync.b32 %r779, p, 0xffffffff;
    @!p not.b32 %r779, %r779;
}

	// end inline asm
	mov.b32 	%r784, 2;
	// begin inline asm
	{
    .reg .pred p;
    and.b32 %r782, %r801, %r784;    setp.ne.u32 p, %r782, 0;
    vote.ballot.sync.b32 %r782, p, 0xffffffff;
    @!p not.b32 %r782, %r782;
}

	// end inline asm
	and.b32  	%r807, %r782, %r779;
	mov.b32 	%r787, 4;
	// begin inline asm
	{
    .reg .pred p;
    and.b32 %r785, %r801, %r787;    setp.ne.u32 p, %r785, 0;
    vote.ballot.sync.b32 %r785, p, 0xffffffff;
    @!p not.b32 %r785, %r785;
}

	// end inline asm
	and.b32  	%r808, %r785, %r807;
	mov.b32 	%r790, 8;
	// begin inline asm
	{
    .reg .pred p;
    and.b32 %r788, %r801, %r790;    setp.ne.u32 p, %r788, 0;
    vote.ballot.sync.b32 %r788, p, 0xffffffff;
    @!p not.b32 %r788, %r788;
}

	// end inline asm
	and.b32  	%r809, %r788, %r808;
	mov.b32 	%r793, 16;
	// begin inline asm
	{
    .reg .pred p;
    and.b32 %r791, %r801, %r793;    setp.ne.u32 p, %r791, 0;
    vote.ballot.sync.b32 %r791, p, 0xffffffff;
    @!p not.b32 %r791, %r791;
}

	// end inline asm
	and.b32  	%r810, %r791, %r809;
	mov.b32 	%r796, 32;
	// begin inline asm
	{
    .reg .pred p;
    and.b32 %r794, %r801, %r796;    setp.ne.u32 p, %r794, 0;
    vote.ballot.sync.b32 %r794, p, 0xffffffff;
    @!p not.b32 %r794, %r794;
}

	// end inline asm
	and.b32  	%r811, %r794, %r810;
	mov.b32 	%r799, 64;
	// begin inline asm
	{
    .reg .pred p;
    and.b32 %r797, %r801, %r799;    setp.ne.u32 p, %r797, 0;
    vote.ballot.sync.b32 %r797, p, 0xffffffff;
    @!p not.b32 %r797, %r797;
}

	// end inline asm
	and.b32  	%r812, %r797, %r811;
	mov.b32 	%r802, 128;
	// begin inline asm
	{
    .reg .pred p;
    and.b32 %r800, %r801, %r802;    setp.ne.u32 p, %r800, 0;
    vote.ballot.sync.b32 %r800, p, 0xffffffff;
    @!p not.b32 %r800, %r800;
}

	// end inline asm
	and.b32  	%r813, %r800, %r812;
	clz.b32 	%r814, %r813;
	sub.s32 	%r92, 31, %r814;
	and.b32  	%r815, %r431, %r813;
	popc.b32 	%r93, %r815;
	setp.ne.s32 	%p81, %r140, %r92;
	mov.b32 	%r1342, 0;
	@%p81 bra 	$L__BB6_117;
	shl.b32 	%r816, %r1, 5;
	and.b32  	%r817, %r816, 31744;
	mov.u32 	%r818, _ZZN3cub18CUB_300001_SM_10006detail10radix_sort29DeviceRadixSortOnesweepKernelINS1_5radix10policy_hubImNS0_8NullTypeEyE10Policy1000ELNS0_9SortOrderE0EmS6_yiiNS1_21identity_decomposer_tEEEvPT5_SC_PT3_PKSD_PT1_PKSH_PT2_PKSL_T4_iiT6_E1s;
	add.s32 	%r819, %r818, %r817;
	shr.u64 	%rd162, %rd405, %r492;
	cvt.u32.u64 	%r821, %rd162;
	and.b32  	%r822, %r821, %r31;
	shl.b32 	%r823, %r822, 2;
	add.s32 	%r824, %r819, %r823;
	atom.shared.add.u32 	%r1342, [%r824], %r93;
$L__BB6_117:
	shfl.sync.idx.b32	%r850|%p82, %r1342, %r92, 31, -1;
	add.s32 	%r96, %r93, %r850;
	shr.u64 	%rd163, %rd406, %r492;
	cvt.u32.u64 	%r852, %rd163;
	and.b32  	%r847, %r852, %r31;
	mov.b32 	%r827, 1;
	// begin inline asm
	{
    .reg .pred p;
    and.b32 %r825, %r847, %r827;    setp.ne.u32 p, %r825, 0;
    vote.ballot.sync.b32 %r825, p, 0xffffffff;
    @!p not.b32 %r825, %r825;
}

	// end inline asm
	mov.b32 	%r830, 2;
	// begin inline asm
	{
    .reg .pred p;
    and.b32 %r828, %r847, %r830;    setp.ne.u32 p, %r828, 0;
    vote.ballot.sync.b32 %r828, p, 0xffffffff;
    @!p not.b32 %r828, %r828;
}

	// end inline asm
	and.b32  	%r853, %r828, %r825;
	mov.b32 	%r833, 4;
	// begin inline asm
	{
    .reg .pred p;
    and.b32 %r831, %r847, %r833;    setp.ne.u32 p, %r831, 0;
    vote.ballot.sync.b32 %r831, p, 0xffffffff;
    @!p not.b32 %r831, %r831;
}

	// end inline asm
	and.b32  	%r854, %r831, %r853;
	mov.b32 	%r836, 8;
	// begin inline asm
	{
    .reg .pred p;
    and.b32 %r834, %r847, %r836;    setp.ne.u32 p, %r834, 0;
    vote.ballot.sync.b32 %r834, p, 0xffffffff;
    @!p not.b32 %r834, %r834;
}

	// end inline asm
	and.b32  	%r855, %r834, %r854;
	mov.b32 	%r839, 16;
	// begin inline asm
	{
    .reg .pred p;
    and.b32 %r837, %r847, %r839;    setp.ne.u32 p, %r837, 0;
    vote.ballot.sync.b32 %r837, p, 0xffffffff;
    @!p not.b32 %r837, %r837;
}

	// end inline asm
	and.b32  	%r856, %r837, %r855;
	mov.b32 	%r842, 32;
	// begin inline asm
	{
    .reg .pred p;
    and.b32 %r840, %r847, %r842;    setp.ne.u32 p, %r840, 0;
    vote.ballot.sync.b32 %r840, p, 0xffffffff;
    @!p not.b32 %r840, %r840;
}

	// end inline asm
	and.b32  	%r857, %r840, %r856;
	mov.b32 	%r845, 64;
	// begin inline asm
	{
    .reg .pred p;
    and.b32 %r843, %r847, %r845;    setp.ne.u32 p, %r843, 0;
    vote.ballot.sync.b32 %r843, p, 0xffffffff;
    @!p not.b32 %r843, %r843;
}

	// end inline asm
	and.b32  	%r858, %r843, %r857;
	mov.b32 	%r848, 128;
	// begin inline asm
	{
    .reg .pred p;
    and.b32 %r846, %r847, %r848;    setp.ne.u32 p, %r846, 0;
    vote.ballot.sync.b32 %r846, p, 0xffffffff;
    @!p not.b32 %r846, %r846;
}

	// end inline asm
	and.b32  	%r859, %r846, %r858;
	clz.b32 	%r860, %r859;
	sub.s32 	%r97, 31, %r860;
	and.b32  	%r861, %r431, %r859;
	popc.b32 	%r98, %r861;
	setp.ne.s32 	%p83, %r140, %r97;
	mov.b32 	%r1343, 0;
	@%p83 bra 	$L__BB6_119;
	shl.b32 	%r862, %r1, 5;
	and.b32  	%r863, %r862, 31744;
	mov.u32 	%r864, _ZZN3cub18CUB_300001_SM_10006detail10radix_sort29DeviceRadixSortOnesweepKernelINS1_5radix10policy_hubImNS0_8NullTypeEyE10Policy1000ELNS0_9SortOrderE0EmS6_yiiNS1_21identity_decomposer_tEEEvPT5_SC_PT3_PKSD_PT1_PKSH_PT2_PKSL_T4_iiT6_E1s;
	add.s32 	%r865, %r864, %r863;
	shr.u64 	%rd164, %rd406, %r492;
	cvt.u32.u64 	%r867, %rd164;
	and.b32  	%r868, %r867, %r31;
	shl.b32 	%r869, %r868, 2;
	add.s32 	%r870, %r865, %r869;
	atom.shared.add.u32 	%r1343, [%r870], %r98;
$L__BB6_119:
	shfl.sync.idx.b32	%r896|%p84, %r1343, %r97, 31, -1;
	add.s32 	%r101, %r98, %r896;
	shr.u64 	%rd165, %rd407, %r492;
	cvt.u32.u64 	%r898, %rd165;
	and.b32  	%r893, %r898, %r31;
	mov.b32 	%r873, 1;
	// begin inline asm
	{
    .reg .pred p;
    and.b32 %r871, %r893, %r873;    setp.ne.u32 p, %r871, 0;
    vote.ballot.sync.b32 %r871, p, 0xffffffff;
    @!p not.b32 %r871, %r871;
}

	// end inline asm
	mov.b32 	%r876, 2;
	// begin inline asm
	{
    .reg .pred p;
    and.b32 %r874, %r893, %r876;    setp.ne.u32 p, %r874, 0;
    vote.ballot.sync.b32 %r874, p, 0xffffffff;
    @!p not.b32 %r874, %r874;
}

	// end inline asm
	and.b32  	%r899, %r874, %r871;
	mov.b32 	%r879, 4;
	// begin inline asm
	{
    .reg .pred p;
    and.b32 %r877, %r893, %r879;    setp.ne.u32 p, %r877, 0;
    vote.ballot.sync.b32 %r877, p, 0xffffffff;
    @!p not.b32 %r877, %r877;
}

	// end inline asm
	and.b32  	%r900, %r877, %r899;
	mov.b32 	%r882, 8;
	// begin inline asm
	{
    .reg .pred p;
    and.b32 %r880, %r893, %r882;    setp.ne.u32 p, %r880, 0;
    vote.ballot.sync.b32 %r880, p, 0xffffffff;
    @!p not.b32 %r880, %r880;
}

	// end inline asm
	and.b32  	%r901, %r880, %r900;
	mov.b32 	%r885, 16;
	// begin inline asm
	{
    .reg .pred p;
    and.b32 %r883, %r893, %r885;    setp.ne.u32 p, %r883, 0;
    vote.ballot.sync.b32 %r883, p, 0xffffffff;
    @!p not.b32 %r883, %r883;
}

	// end inline asm
	and.b32  	%r902, %r883, %r901;
	mov.b32 	%r888, 32;
	// begin inline asm
	{
    .reg .pred p;
    and.b32 %r886, %r893, %r888;    setp.ne.u32 p, %r886, 0;
    vote.ballot.sync.b32 %r886, p, 0xffffffff;
    @!p not.b32 %r886, %r886;
}

	// end inline asm
	and.b32  	%r903, %r886, %r902;
	mov.b32 	%r891, 64;
	// begin inline asm
	{
    .reg .pred p;
    and.b32 %r889, %r893, %r891;    setp.ne.u32 p, %r889, 0;
    vote.ballot.sync.b32 %r889, p, 0xffffffff;
    @!p not.b32 %r889, %r889;
}

	// end inline asm
	and.b32  	%r904, %r889, %r903;
	mov.b32 	%r894, 128;
	// begin inline asm
	{
    .reg .pred p;
    and.b32 %r892, %r893, %r894;    setp.ne.u32 p, %r892, 0;
    vote.ballot.sync.b32 %r892, p, 0xffffffff;
    @!p not.b32 %r892, %r892;
}

	// end inline asm
	and.b32  	%r905, %r892, %r904;
	clz.b32 	%r906, %r905;
	sub.s32 	%r102, 31, %r906;
	and.b32  	%r907, %r431, %r905;
	popc.b32 	%r103, %r907;
	setp.ne.s32 	%p85, %r140, %r102;
	mov.b32 	%r1344, 0;
	@%p85 bra 	$L__BB6_121;
	shl.b32 	%r908, %r1, 5;
	and.b32  	%r909, %r908, 31744;
	mov.u32 	%r910, _ZZN3cub18CUB_300001_SM_10006detail10radix_sort29DeviceRadixSortOnesweepKernelINS1_5radix10policy_hubImNS0_8NullTypeEyE10Policy1000ELNS0_9SortOrderE0EmS6_yiiNS1_21identity_decomposer_tEEEvPT5_SC_PT3_PKSD_PT1_PKSH_PT2_PKSL_T4_iiT6_E1s;
	add.s32 	%r911, %r910, %r909;
	shr.u64 	%rd166, %rd407, %r492;
	cvt.u32.u64 	%r913, %rd166;
	and.b32  	%r914, %r913, %r31;
	shl.b32 	%r915, %r914, 2;
	add.s32 	%r916, %r911, %r915;
	atom.shared.add.u32 	%r1344, [%r916], %r103;
$L__BB6_121:
	shfl.sync.idx.b32	%r942|%p86, %r1344, %r102, 31, -1;
	add.s32 	%r106, %r103, %r942;
	shr.u64 	%rd167, %rd408, %r492;
	cvt.u32.u64 	%r944, %rd167;
	and.b32  	%r939, %r944, %r31;
	mov.b32 	%r919, 1;
	// begin inline asm
	{
    .reg .pred p;
    and.b32 %r917, %r939, %r919;    setp.ne.u32 p, %r917, 0;
    vote.ballot.sync.b32 %r917, p, 0xffffffff;
    @!p not.b32 %r917, %r917;
}

	// end inline asm
	mov.b32 	%r922, 2;
	// begin inline asm
	{
    .reg .pred p;
    and.b32 %r920, %r939, %r922;    setp.ne.u32 p, %r920, 0;
    vote.ballot.sync.b32 %r920, p, 0xffffffff;
    @!p not.b32 %r920, %r920;
}

	// end inline asm
	and.b32  	%r945, %r920, %r917;
	mov.b32 	%r925, 4;
	// begin inline asm
	{
    .reg .pred p;
    and.b32 %r923, %r939, %r925;    setp.ne.u32 p, %r923, 0;
    vote.ballot.sync.b32 %r923, p, 0xffffffff;
    @!p not.b32 %r923, %r923;
}

	// end inline asm
	and.b32  	%r946, %r923, %r945;
	mov.b32 	%r928, 8;
	// begin inline asm
	{
    .reg .pred p;
    and.b32 %r926, %r939, %r928;    setp.ne.u32 p, %r926, 0;
    vote.ballot.sync.b32 %r926, p, 0xffffffff;
    @!p not.b32 %r926, %r926;
}

	// end inline asm
	and.b32  	%r947, %r926, %r946;
	mov.b32 	%r931, 16;
	// begin inline asm
	{
    .reg .pred p;
    and.b32 %r929, %r939, %r931;    setp.ne.u32 p, %r929, 0;
    vote.ballot.sync.b32 %r929, p, 0xffffffff;
    @!p not.b32 %r929, %r929;
}

	// end inline asm
	and.b32  	%r948, %r929, %r947;
	mov.b32 	%r934, 32;
	// begin inline asm
	{
    .reg .pred p;
    and.b32 %r932, %r939, %r934;    setp.ne.u32 p, %r932, 0;
    vote.ballot.sync.b32 %r932, p, 0xffffffff;
    @!p not.b32 %r932, %r932;
}

	// end inline asm
	and.b32  	%r949, %r932, %r948;
	mov.b32 	%r937, 64;
	// begin inline asm
	{
    .reg .pred p;
    and.b32 %r935, %r939, %r937;    setp.ne.u32 p, %r935, 0;
    vote.ballot.sync.b32 %r935, p, 0xffffffff;
    @!p not.b32 %r935, %r935;
}

	// end inline asm
	and.b32  	%r950, %r935, %r949;
	mov.b32 	%r940, 128;
	// begin inline asm
	{
    .reg .pred p;
    and.b32 %r938, %r939, %r940;    setp.ne.u32 p, %r938, 0;
    vote.ballot.sync.b32 %r938, p, 0xffffffff;
    @!p not.b32 %r938, %r938;
}

	// end inline asm
	and.b32  	%r951, %r938, %r950;
	clz.b32 	%r952, %r951;
	sub.s32 	%r107, 31, %r952;
	and.b32  	%r953, %r431, %r951;
	popc.b32 	%r108, %r953;
	setp.ne.s32 	%p87, %r140, %r107;
	mov.b32 	%r1345, 0;
	@%p87 bra 	$L__BB6_123;
	shl.b32 	%r954, %r1, 5;
	and.b32  	%r955, %r954, 31744;
	mov.u32 	%r956, _ZZN3cub18CUB_300001_SM_10006detail10radix_sort29DeviceRadixSortOnesweepKernelINS1_5radix10policy_hubImNS0_8NullTypeEyE10Policy1000ELNS0_9SortOrderE0EmS6_yiiNS1_21identity_decomposer_tEEEvPT5_SC_PT3_PKSD_PT1_PKSH_PT2_PKSL_T4_iiT6_E1s;
	add.s32 	%r957, %r956, %r955;
	shr.u64 	%rd168, %rd408, %r492;
	cvt.u32.u64 	%r959, %rd168;
	and.b32  	%r960, %r959, %r31;
	shl.b32 	%r961, %r960, 2;
	add.s32 	%r962, %r957, %r961;
	atom.shared.add.u32 	%r1345, [%r962], %r108;
$L__BB6_123:
	shfl.sync.idx.b32	%r988|%p88, %r1345, %r107, 31, -1;
	add.s32 	%r111, %r108, %r988;
	shr.u64 	%rd169, %rd409, %r492;
	cvt.u32.u64 	%r990, %rd169;
	and.b32  	%r985, %r990, %r31;
	mov.b32 	%r965, 1;
	// begin inline asm
	{
    .reg .pred p;
    and.b32 %r963, %r985, %r965;    setp.ne.u32 p, %r963, 0;
    vote.ballot.sync.b32 %r963, p, 0xffffffff;
    @!p not.b32 %r963, %r963;
}

	// end inline asm
	mov.b32 	%r968, 2;
	// begin inline asm
	{
    .reg .pred p;
    and.b32 %r966, %r985, %r968;    setp.ne.u32 p, %r966, 0;
    vote.ballot.sync.b32 %r966, p, 0xffffffff;
    @!p not.b32 %r966, %r966;
}

	// end inline asm
	and.b32  	%r991, %r966, %r963;
	mov.b32 	%r971, 4;
	// begin inline asm
	{
    .reg .pred p;
    and.b32 %r969, %r985, %r971;    setp.ne.u32 p, %r969, 0;
    vote.ballot.sync.b32 %r969, p, 0xffffffff;
    @!p not.b32 %r969, %r969;
}

	// end inline asm
	and.b32  	%r992, %r969, %r991;
	mov.b32 	%r974, 8;
	// begin inline asm
	{
    .reg .pred p;
    and.b32 %r972, %r985, %r974;    setp.ne.u32 p, %r972, 0;
    vote.ballot.sync.b32 %r972, p, 0xffffffff;
    @!p not.b32 %r972, %r972;
}

	// end inline asm
	and.b32  	%r993, %r972, %r992;
	mov.b32 	%r977, 16;
	// begin inline asm
	{
    .reg .pred p;
    and.b32 %r975, %r985, %r977;    setp.ne.u32 p, %r975, 0;
    vote.ballot.sync.b32 %r975, p, 0xffffffff;
    @!p not.b32 %r975, %r975;
}

	// end inline asm
	and.b32  	%r994, %r975, %r993;
	mov.b32 	%r980, 32;
	// begin inline asm
	{
    .reg .pred p;
    and.b32 %r978, %r985, %r980;    setp.ne.u32 p, %r978, 0;
    vote.ballot.sync.b32 %r978, p, 0xffffffff;
    @!p not.b32 %r978, %r978;
}

	// end inline asm
	and.b32  	%r995, %r978, %r994;
	mov.b32 	%r983, 64;
	// begin inline asm
	{
    .reg .pred p;
    and.b32 %r981, %r985, %r983;    setp.ne.u32 p, %r981, 0;
    vote.ballot.sync.b32 %r981, p, 0xffffffff;
    @!p not.b32 %r981, %r981;
}

	// end inline asm
	and.b32  	%r996, %r981, %r995;
	mov.b32 	%r986, 128;
	// begin inline asm
	{
    .reg .pred p;
    and.b32 %r984, %r985, %r986;    setp.ne.u32 p, %r984, 0;
    vote.ballot.sync.b32 %r984, p, 0xffffffff;
    @!p not.b32 %r984, %r984;
}

	// end inline asm
	and.b32  	%r997, %r984, %r996;
	clz.b32 	%r998, %r997;
	sub.s32 	%r112, 31, %r998;
	and.b32  	%r999, %r431, %r997;
	popc.b32 	%r113, %r999;
	setp.ne.s32 	%p89, %r140, %r112;
	mov.b32 	%r1346, 0;
	@%p89 bra 	$L__BB6_125;
	shl.b32 	%r1000, %r1, 5;
	and.b32  	%r1001, %r1000, 31744;
	mov.u32 	%r1002, _ZZN3cub18CUB_300001_SM_10006detail10radix_sort29DeviceRadixSortOnesweepKernelINS1_5radix10policy_hubImNS0_8NullTypeEyE10Policy1000ELNS0_9SortOrderE0EmS6_yiiNS1_21identity_decomposer_tEEEvPT5_SC_PT3_PKSD_PT1_PKSH_PT2_PKSL_T4_iiT6_E1s;
	add.s32 	%r1003, %r1002, %r1001;
	shr.u64 	%rd170, %rd409, %r492;
	cvt.u32.u64 	%r1005, %rd170;
	and.b32  	%r1006, %r1005, %r31;
	shl.b32 	%r1007, %r1006, 2;
	add.s32 	%r1008, %r1003, %r1007;
	atom.shared.add.u32 	%r1346, [%r1008], %r113;
$L__BB6_125:
	shfl.sync.idx.b32	%r1034|%p90, %r1346, %r112, 31, -1;
	add.s32 	%r116, %r113, %r1034;
	shr.u64 	%rd171, %rd410, %r492;
	cvt.u32.u64 	%r1036, %rd171;
	and.b32  	%r1031, %r1036, %r31;
	mov.b32 	%r1011, 1;
	// begin inline asm
	{
    .reg .pred p;
    and.b32 %r1009, %r1031, %r1011;    setp.ne.u32 p, %r1009, 0;
    vote.ballot.sync.b32 %r1009, p, 0xffffffff;
    @!p not.b32 %r1009, %r1009;
}

	// end inline asm
	mov.b32 	%r1014, 2;
	// begin inline asm
	{
    .reg .pred p;
    and.b32 %r1012, %r1031, %r1014;    setp.ne.u32 p, %r1012, 0;
    vote.ballot.sync.b32 %r1012, p, 0xffffffff;
    @!p not.b32 %r1012, %r1012;
}

	// end inline asm
	and.b32  	%r1037, %r1012, %r1009;
	mov.b32 	%r1017, 4;
	// begin inline asm
	{
    .reg .pred p;
    and.b32 %r1015, %r1031, %r1017;    setp.ne.u32 p, %r1015, 0;
    vote.ballot.sync.b32 %r1015, p, 0xffffffff;
    @!p not.b32 %r1015, %r1015;
}

	// end inline asm
	and.b32  	%r1038, %r1015, %r1037;
	mov.b32 	%r1020, 8;
	// begin inline asm
	{
    .reg .pred p;
    and.b32 %r1018, %r1031, %r1020;    setp.ne.u32 p, %r1018, 0;
    vote.ballot.sync.b32 %r1018, p, 0xffffffff;
    @!p not.b32 %r1018, %r1018;
}

	// end inline asm
	and.b32  	%r1039, %r1018, %r1038;
	mov.b32 	%r1023, 16;
	// begin inline asm
	{
    .reg .pred p;
    and.b32 %r1021, %r1031, %r1023;    setp.ne.u32 p, %r1021, 0;
    vote.ballot.sync.b32 %r1021, p, 0xffffffff;
    @!p not.b32 %r1021, %r1021;
}

	// end inline asm
	and.b32  	%r1040, %r1021, %r1039;
	mov.b32 	%r1026, 32;
	// begin inline asm
	{
    .reg .pred p;
    and.b32 %r1024, %r1031, %r1026;    setp.ne.u32 p, %r1024, 0;
    vote.ballot.sync.b32 %r1024, p, 0xffffffff;
    @!p not.b32 %r1024, %r1024;
}

	// end inline asm
	and.b32  	%r1041, %r1024, %r1040;
	mov.b32 	%r1029, 64;
	// begin inline asm
	{
    .reg .pred p;
    and.b32 %r1027, %r1031, %r1029;    setp.ne.u32 p, %r1027, 0;
    vote.ballot.sync.b32 %r1027, p, 0xffffffff;
    @!p not.b32 %r1027, %r1027;
}

	// end inline asm
	and.b32  	%r1042, %r1027, %r1041;
	mov.b32 	%r1032, 128;
	// begin inline asm
	{
    .reg .pred p;
    and.b32 %r1030, %r1031, %r1032;    setp.ne.u32 p, %r1030, 0;
    vote.ballot.sync.b32 %r1030, p, 0xffffffff;
    @!p not.b32 %r1030, %r1030;
}

	// end inline asm
	and.b32  	%r1043, %r1030, %r1042;
	clz.b32 	%r1044, %r1043;
	sub.s32 	%r117, 31, %r1044;
	and.b32  	%r1045, %r431, %r1043;
	popc.b32 	%r118, %r1045;
	setp.ne.s32 	%p91, %r140, %r117;
	mov.b32 	%r1347, 0;
	@%p91 bra 	$L__BB6_127;
	shl.b32 	%r1046, %r1, 5;
	and.b32  	%r1047, %r1046, 31744;
	mov.u32 	%r1048, _ZZN3cub18CUB_300001_SM_10006detail10radix_sort29DeviceRadixSortOnesweepKernelINS1_5radix10policy_hubImNS0_8NullTypeEyE10Policy1000ELNS0_9SortOrderE0EmS6_yiiNS1_21identity_decomposer_tEEEvPT5_SC_PT3_PKSD_PT1_PKSH_PT2_PKSL_T4_iiT6_E1s;
	add.s32 	%r1049, %r1048, %r1047;
	shr.u64 	%rd172, %rd410, %r492;
	cvt.u32.u64 	%r1051, %rd172;
	and.b32  	%r1052, %r1051, %r31;
	shl.b32 	%r1053, %r1052, 2;
	add.s32 	%r1054, %r1049, %r1053;
	atom.shared.add.u32 	%r1347, [%r1054], %r118;
$L__BB6_127:
	shfl.sync.idx.b32	%r1080|%p92, %r1347, %r117, 31, -1;
	add.s32 	%r121, %r118, %r1080;
	shr.u64 	%rd173, %rd411, %r492;
	cvt.u32.u64 	%r1082, %rd173;
	and.b32  	%r1077, %r1082, %r31;
	mov.b32 	%r1057, 1;
	// begin inline asm
	{
    .reg .pred p;
    and.b32 %r1055, %r1077, %r1057;    setp.ne.u32 p, %r1055, 0;
    vote.ballot.sync.b32 %r1055, p, 0xffffffff;
    @!p not.b32 %r1055, %r1055;
}

	// end inline asm
	mov.b32 	%r1060, 2;
	// begin inline asm
	{
    .reg .pred p;
    and.b32 %r1058, %r1077, %r1060;    setp.ne.u32 p, %r1058, 0;
    vote.ballot.sync.b32 %r1058, p, 0xffffffff;
    @!p not.b32 %r1058, %r1058;
}

	// end inline asm
	and.b32  	%r1083, %r1058, %r1055;
	mov.b32 	%r1063, 4;
	// begin inline asm
	{
    .reg .pred p;
    and.b32 %r1061, %r1077, %r1063;    setp.ne.u32 p, %r1061, 0;
    vote.ballot.sync.b32 %r1061, p, 0xffffffff;
    @!p not.b32 %r1061, %r1061;
}

	// end inline asm
	and.b32  	%r1084, %r1061, %r1083;
	mov.b32 	%r1066, 8;
	// begin inline asm
	{
    .reg .pred p;
    and.b32 %r1064, %r1077, %r1066;    setp.ne.u32 p, %r1064, 0;
    vote.ballot.sync.b32 %r1064, p, 0xffffffff;
    @!p not.b32 %r1064, %r1064;
}

	// end inline asm
	and.b32  	%r1085, %r1064, %r1084;
	mov.b32 	%r1069, 16;
	// begin inline asm
	{
    .reg .pred p;
    and.b32 %r1067, %r1077, %r1069;    setp.ne.u32 p, %r1067, 0;
    vote.ballot.sync.b32 %r1067, p, 0xffffffff;
    @!p not.b32 %r1067, %r1067;
}

	// end inline asm
	and.b32  	%r1086, %r1067, %r1085;
	mov.b32 	%r1072, 32;
	// begin inline asm
	{
    .reg .pred p;
    and.b32 %r1070, %r1077, %r1072;    setp.ne.u32 p, %r1070, 0;
    vote.ballot.sync.b32 %r1070, p, 0xffffffff;
    @!p not.b32 %r1070, %r1070;
}

	// end inline asm
	and.b32  	%r1087, %r1070, %r1086;
	mov.b32 	%r1075, 64;
	// begin inline asm
	{
    .reg .pred p;
    and.b32 %r1073, %r1077, %r1075;    setp.ne.u32 p, %r1073, 0;
    vote.ballot.sync.b32 %r1073, p, 0xffffffff;
    @!p not.b32 %r1073, %r1073;
}

	// end inline asm
	and.b32  	%r1088, %r1073, %r1087;
	mov.b32 	%r1078, 128;
	// begin inline asm
	{
    .reg .pred p;
    and.b32 %r1076, %r1077, %r1078;    setp.ne.u32 p, %r1076, 0;
    vote.ballot.sync.b32 %r1076, p, 0xffffffff;
    @!p not.b32 %r1076, %r1076;
}

	// end inline asm
	and.b32  	%r1089, %r1076, %r1088;
	clz.b32 	%r1090, %r1089;
	sub.s32 	%r122, 31, %r1090;
	and.b32  	%r1091, %r431, %r1089;
	popc.b32 	%r123, %r1091;
	setp.ne.s32 	%p93, %r140, %r122;
	mov.b32 	%r1348, 0;
	@%p93 bra 	$L__BB6_129;
	shl.b32 	%r1092, %r1, 5;
	and.b32  	%r1093, %r1092, 31744;
	mov.u32 	%r1094, _ZZN3cub18CUB_300001_SM_10006detail10radix_sort29DeviceRadixSortOnesweepKernelINS1_5radix10policy_hubImNS0_8NullTypeEyE10Policy1000ELNS0_9SortOrderE0EmS6_yiiNS1_21identity_decomposer_tEEEvPT5_SC_PT3_PKSD_PT1_PKSH_PT2_PKSL_T4_iiT6_E1s;
	add.s32 	%r1095, %r1094, %r1093;
	shr.u64 	%rd174, %rd411, %r492;
	cvt.u32.u64 	%r1097, %rd174;
	and.b32  	%r1098, %r1097, %r31;
	shl.b32 	%r1099, %r1098, 2;
	add.s32 	%r1100, %r1095, %r1099;
	atom.shared.add.u32 	%r1348, [%r1100], %r123;
$L__BB6_129:
	shfl.sync.idx.b32	%r1101|%p95, %r1348, %r122, 31, -1;
	add.s32 	%r1102, %r123, %r1101;
	bar.sync 	0;
	shl.b32 	%r1103, %r56, 3;
	mov.u32 	%r1104, _ZZN3cub18CUB_300001_SM_10006detail10radix_sort29DeviceRadixSortOnesweepKernelINS1_5radix10policy_hubImNS0_8NullTypeEyE10Policy1000ELNS0_9SortOrderE0EmS6_yiiNS1_21identity_decomposer_tEEEvPT5_SC_PT3_PKSD_PT1_PKSH_PT2_PKSL_T4_iiT6_E1s;
	add.s32 	%r1105, %r1104, %r1103;
	st.shared.u64 	[%r1105+-8], %rd397;
	shl.b32 	%r1106, %r61, 3;
	add.s32 	%r1107, %r1104, %r1106;
	st.shared.u64 	[%r1107+-8], %rd398;
	shl.b32 	%r1108, %r66, 3;
	add.s32 	%r1109, %r1104, %r1108;
	st.shared.u64 	[%r1109+-8], %rd399;
	shl.b32 	%r1110, %r71, 3;
	add.s32 	%r1111, %r1104, %r1110;
	st.shared.u64 	[%r1111+-8], %rd400;
	shl.b32 	%r1112, %r76, 3;
	add.s32 	%r1113, %r1104, %r1112;
	st.shared.u64 	[%r1113+-8], %rd401;
	shl.b32 	%r1114, %r81, 3;
	add.s32 	%r1115, %r1104, %r1114;
	st.shared.u64 	[%r1115+-8], %rd402;
	shl.b32 	%r1116, %r86, 3;
	add.s32 	%r1117, %r1104, %r1116;
	st.shared.u64 	[%r1117+-8], %rd403;
	shl.b32 	%r1118, %r91, 3;
	add.s32 	%r1119, %r1104, %r1118;
	st.shared.u64 	[%r1119+-8], %rd404;
	shl.b32 	%r1120, %r96, 3;
	add.s32 	%r1121, %r1104, %r1120;
	st.shared.u64 	[%r1121+-8], %rd405;
	shl.b32 	%r1122, %r101, 3;
	add.s32 	%r1123, %r1104, %r1122;
	st.shared.u64 	[%r1123+-8], %rd406;
	shl.b32 	%r1124, %r106, 3;
	add.s32 	%r1125, %r1104, %r1124;
	st.shared.u64 	[%r1125+-8], %rd407;
	shl.b32 	%r1126, %r111, 3;
	add.s32 	%r1127, %r1104, %r1126;
	st.shared.u64 	[%r1127+-8], %rd408;
	shl.b32 	%r1128, %r116, 3;
	add.s32 	%r1129, %r1104, %r1128;
	st.shared.u64 	[%r1129+-8], %rd409;
	shl.b32 	%r1130, %r121, 3;
	add.s32 	%r1131, %r1104, %r1130;
	st.shared.u64 	[%r1131+-8], %rd410;
	shl.b32 	%r1132, %r1102, 3;
	add.s32 	%r1133, %r1104, %r1132;
	st.shared.u64 	[%r1133+-8], %rd411;
	shl.b32 	%r1134, %r1, 3;
	add.s32 	%r1135, %r1104, %r1134;
	add.s32 	%r126, %r1135, 46080;
	@%p64 bra 	$L__BB6_137;
	ld.param.u64 	%rd381, [_ZN3cub18CUB_300001_SM_10006detail10radix_sort29DeviceRadixSortOnesweepKernelINS1_5radix10policy_hubImNS0_8NullTypeEyE10Policy1000ELNS0_9SortOrderE0EmS6_yiiNS1_21identity_decomposer_tEEEvPT5_SC_PT3_PKSD_PT1_PKSH_PT2_PKSL_T4_iiT6__param_3];
	cvta.to.global.u64 	%rd175, %rd381;
	shl.b64 	%rd176, %rd67, 3;
	add.s64 	%rd177, %rd175, %rd176;
	ld.global.u64 	%rd178, [%rd177];
	cvt.s64.s32 	%rd179, %r50;
	sub.s64 	%rd413, %rd178, %rd179;
	st.shared.u64 	[%r126], %rd413;
	setp.lt.s32 	%p96, %r4, 1;
	mov.u32 	%r1352, %r1329;
	@%p96 bra 	$L__BB6_136;
	mov.b32 	%r1350, -1;
	mov.u32 	%r1349, %r4;
	mov.u32 	%r1352, %r1329;
$L__BB6_132:
	ld.param.u64 	%rd374, [_ZN3cub18CUB_300001_SM_10006detail10radix_sort29DeviceRadixSortOnesweepKernelINS1_5radix10policy_hubImNS0_8NullTypeEyE10Policy1000ELNS0_9SortOrderE0EmS6_yiiNS1_21identity_decomposer_tEEEvPT5_SC_PT3_PKSD_PT1_PKSH_PT2_PKSL_T4_iiT6__param_0];
	add.s32 	%r130, %r1349, -1;
	shl.b32 	%r1137, %r130, 8;
	add.s32 	%r1138, %r1137, %r1;
	cvta.to.global.u64 	%rd180, %rd374;
	mul.wide.s32 	%rd181, %r1138, 4;
	add.s64 	%rd75, %rd180, %rd181;
$L__BB6_133:
	membar.cta;
	ld.volatile.global.u32 	%r131, [%rd75];
	setp.eq.s32 	%p97, %r131, 0;
	@%p97 bra 	$L__BB6_133;
	and.b32  	%r1139, %r131, 1073741823;
	add.s32 	%r1352, %r1139, %r1352;
	setp.gt.s32 	%p98, %r131, -1;
	vote.sync.ballot.b32 	%r1350, %p98, %r1350;
	setp.gt.u32 	%p100, %r1349, 1;
	and.pred  	%p101, %p98, %p100;
	mov.u32 	%r1349, %r130;
	@%p101 bra 	$L__BB6_132;
	ld.shared.u64 	%rd413, [%r126];
$L__BB6_136:
	ld.param.u64 	%rd375, [_ZN3cub18CUB_300001_SM_10006detail10radix_sort29DeviceRadixSortOnesweepKernelINS1_5radix10policy_hubImNS0_8NullTypeEyE10Policy1000ELNS0_9SortOrderE0EmS6_yiiNS1_21identity_decomposer_tEEEvPT5_SC_PT3_PKSD_PT1_PKSH_PT2_PKSL_T4_iiT6__param_0];
	or.b32  	%r1140, %r1352, -2147483648;
	cvta.to.global.u64 	%rd182, %rd375;
	shl.b32 	%r1141, %r4, 8;
	add.s32 	%r1142, %r1141, %r1;
	mul.wide.s32 	%rd183, %r1142, 4;
	add.s64 	%rd184, %rd182, %rd183;
	st.volatile.global.u32 	[%rd184], %r1140;
	sub.s32 	%r1143, %r1352, %r1329;
	cvt.s64.s32 	%rd185, %r1143;
	add.s64 	%rd186, %rd413, %rd185;
	st.shared.u64 	[%r126], %rd186;
$L__BB6_137:
	ld.param.u32 	%r1316, [_ZN3cub18CUB_300001_SM_10006detail10radix_sort29DeviceRadixSortOnesweepKernelINS1_5radix10policy_hubImNS0_8NullTypeEyE10Policy1000ELNS0_9SortOrderE0EmS6_yiiNS1_21identity_decomposer_tEEEvPT5_SC_PT3_PKSD_PT1_PKSH_PT2_PKSL_T4_iiT6__param_8];
	ld.param.u64 	%rd378, [_ZN3cub18CUB_300001_SM_10006detail10radix_sort29DeviceRadixSortOnesweepKernelINS1_5radix10policy_hubImNS0_8NullTypeEyE10Policy1000ELNS0_9SortOrderE0EmS6_yiiNS1_21identity_decomposer_tEEEvPT5_SC_PT3_PKSD_PT1_PKSH_PT2_PKSL_T4_iiT6__param_2];
	setp.gt.u32 	%p102, %r1, 255;
	mad.lo.s32 	%r135, %r4, 5760, 5760;
	setp.lt.s32 	%p103, %r135, %r1316;
	setp.eq.s64 	%p104, %rd378, 0;
	or.pred  	%p105, %p104, %p103;
	or.pred  	%p106, %p102, %p105;
	@%p106 bra 	$L__BB6_139;
	ld.param.u64 	%rd379, [_ZN3cub18CUB_300001_SM_10006detail10radix_sort29DeviceRadixSortOnesweepKernelINS1_5radix10policy_hubImNS0_8NullTypeEyE10Policy1000ELNS0_9SortOrderE0EmS6_yiiNS1_21identity_decomposer_tEEEvPT5_SC_PT3_PKSD_PT1_PKSH_PT2_PKSL_T4_iiT6__param_2];
	ld.shared.u64 	%rd187, [%r126];
	cvt.s64.s32 	%rd188, %r1329;
	cvt.s64.s32 	%rd189, %r50;
	add.s64 	%rd190, %rd189, %rd188;
	add.s64 	%rd191, %rd190, %rd187;
	cvta.to.global.u64 	%rd192, %rd379;
	shl.b64 	%rd193, %rd67, 3;
	add.s64 	%rd194, %rd192, %rd193;
	st.global.u64 	[%rd194], %rd191;
$L__BB6_139:
	ld.param.u32 	%r1317, [_ZN3cub18CUB_300001_SM_10006detail10radix_sort29DeviceRadixSortOnesweepKernelINS1_5radix10policy_hubImNS0_8NullTypeEyE10Policy1000ELNS0_9SortOrderE0EmS6_yiiNS1_21identity_decomposer_tEEEvPT5_SC_PT3_PKSD_PT1_PKSH_PT2_PKSL_T4_iiT6__param_8];
	setp.gt.s32 	%p107, %r135, %r1317;
	bar.sync 	0;
	@%p107 bra 	$L__BB6_141;
	ld.shared.u64 	%rd195, [%r126+-46080];
	shr.u64 	%rd196, %rd195, %r492;
	cvt.u32.u64 	%r1145, %rd196;
	and.b32  	%r1146, %r1145, %r31;
	shl.b32 	%r1147, %r1146, 3;
	add.s32 	%r1149, %r1104, 46080;
	add.s32 	%r1150, %r1149, %r1147;
	ld.shared.u64 	%rd197, [%r1150];
	add.s64 	%rd198, %rd197, %rd67;
	shl.b64 	%rd199, %rd198, 3;
	add.s64 	%rd200, %rd66, %rd199;
	st.global.u64 	[%rd200], %rd195;
	bar.warp.sync 	-1;
	ld.shared.u64 	%rd201, [%r126+-43008];
	shr.u64 	%rd202, %rd201, %r492;
	cvt.u32.u64 	%r1151, %rd202;
	and.b32  	%r1152, %r1151, %r31;
	shl.b32 	%r1153, %r1152, 3;
	add.s32 	%r1154, %r1149, %r1153;
	ld.shared.u64 	%rd203, [%r1154];
	add.s64 	%rd204, %rd203, %rd67;
	shl.b64 	%rd205, %rd204, 3;
	add.s64 	%rd206, %rd66, %rd205;
	st.global.u64 	[%rd206+3072], %rd201;
	bar.warp.sync 	-1;
	ld.shared.u64 	%rd207, [%r126+-39936];
	shr.u64 	%rd208, %rd207, %r492;
	cvt.u32.u64 	%r1155, %rd208;
	and.b32  	%r1156, %r1155, %r31;
	shl.b32 	%r1157, %r1156, 3;
	add.s32 	%r1158, %r1149, %r1157;
	ld.shared.u64 	%rd209, [%r1158];
	add.s64 	%rd210, %rd209, %rd67;
	shl.b64 	%rd211, %rd210, 3;
	add.s64 	%rd212, %rd66, %rd211;
	st.global.u64 	[%rd212+6144], %rd207;
	bar.warp.sync 	-1;
	ld.shared.u64 	%rd213, [%r126+-36864];
	shr.u64 	%rd214, %rd213, %r492;
	cvt.u32.u64 	%r1159, %rd214;
	and.b32  	%r1160, %r1159, %r31;
	shl.b32 	%r1161, %r1160, 3;
	add.s32 	%r1162, %r1149, %r1161;
	ld.shared.u64 	%rd215, [%r1162];
	add.s64 	%rd216, %rd215, %rd67;
	shl.b64 	%rd217, %rd216, 3;
	add.s64 	%rd218, %rd66, %rd217;
	st.global.u64 	[%rd218+9216], %rd213;
	bar.warp.sync 	-1;
	ld.shared.u64 	%rd219, [%r126+-33792];
	shr.u64 	%rd220, %rd219, %r492;
	cvt.u32.u64 	%r1163, %rd220;
	and.b32  	%r1164, %r1163, %r31;
	shl.b32 	%r1165, %r1164, 3;
	add.s32 	%r1166, %r1149, %r1165;
	ld.shared.u64 	%rd221, [%r1166];
	add.s64 	%rd222, %rd221, %rd67;
	shl.b64 	%rd223, %rd222, 3;
	add.s64 	%rd224, %rd66, %rd223;
	st.global.u64 	[%rd224+12288], %rd219;
	bar.warp.sync 	-1;
	ld.shared.u64 	%rd225, [%r126+-30720];
	shr.u64 	%rd226, %rd225, %r492;
	cvt.u32.u64 	%r1167, %rd226;
	and.b32  	%r1168, %r1167, %r31;
	shl.b32 	%r1169, %r1168, 3;
	add.s32 	%r1170, %r1149, %r1169;
	ld.shared.u64 	%rd227, [%r1170];
	add.s64 	%rd228, %rd227, %rd67;
	shl.b64 	%rd229, %rd228, 3;
	add.s64 	%rd230, %rd66, %rd229;
	st.global.u64 	[%rd230+15360], %rd225;
	bar.warp.sync 	-1;
	ld.shared.u64 	%rd231, [%r126+-27648];
	shr.u64 	%rd232, %rd231, %r492;
	cvt.u32.u64 	%r1171, %rd232;
	and.b32  	%r1172, %r1171, %r31;
	shl.b32 	%r1173, %r1172, 3;
	add.s32 	%r1174, %r1149, %r1173;
	ld.shared.u64 	%rd233, [%r1174];
	add.s64 	%rd234, %rd233, %rd67;
	shl.b64 	%rd235, %rd234, 3;
	add.s64 	%rd236, %rd66, %rd235;
	st.global.u64 	[%rd236+18432], %rd231;
	bar.warp.sync 	-1;
	ld.shared.u64 	%rd237, [%r126+-24576];
	shr.u64 	%rd238, %rd237, %r492;
	cvt.u32.u64 	%r1175, %rd238;
	and.b32  	%r1176, %r1175, %r31;
	shl.b32 	%r1177, %r1176, 3;
	add.s32 	%r1178, %r1149, %r1177;
	ld.shared.u64 	%rd239, [%r1178];
	add.s64 	%rd240, %rd239, %rd67;
	shl.b64 	%rd241, %rd240, 3;
	add.s64 	%rd242, %rd66, %rd241;
	st.global.u64 	[%rd242+21504], %rd237;
	bar.warp.sync 	-1;
	ld.shared.u64 	%rd243, [%r126+-21504];
	shr.u64 	%rd244, %rd243, %r492;
	cvt.u32.u64 	%r1179, %rd244;
	and.b32  	%r1180, %r1179, %r31;
	shl.b32 	%r1181, %r1180, 3;
	add.s32 	%r1182, %r1149, %r1181;
	ld.shared.u64 	%rd245, [%r1182];
	add.s64 	%rd246, %rd245, %rd67;
	shl.b64 	%rd247, %rd246, 3;
	add.s64 	%rd248, %rd66, %rd247;
	st.global.u64 	[%rd248+24576], %rd243;
	bar.warp.sync 	-1;
	ld.shared.u64 	%rd249, [%r126+-18432];
	shr.u64 	%rd250, %rd249, %r492;
	cvt.u32.u64 	%r1183, %rd250;
	and.b32  	%r1184, %r1183, %r31;
	shl.b32 	%r1185, %r1184, 3;
	add.s32 	%r1186, %r1149, %r1185;
	ld.shared.u64 	%rd251, [%r1186];
	add.s64 	%rd252, %rd251, %rd67;
	shl.b64 	%rd253, %rd252, 3;
	add.s64 	%rd254, %rd66, %rd253;
	st.global.u64 	[%rd254+27648], %rd249;
	bar.warp.sync 	-1;
	ld.shared.u64 	%rd255, [%r126+-15360];
	shr.u64 	%rd256, %rd255, %r492;
	cvt.u32.u64 	%r1187, %rd256;
	and.b32  	%r1188, %r1187, %r31;
	shl.b32 	%r1189, %r1188, 3;
	add.s32 	%r1190, %r1149, %r1189;
	ld.shared.u64 	%rd257, [%r1190];
	add.s64 	%rd258, %rd257, %rd67;
	shl.b64 	%rd259, %rd258, 3;
	add.s64 	%rd260, %rd66, %rd259;
	st.global.u64 	[%rd260+30720], %rd255;
	bar.warp.sync 	-1;
	ld.shared.u64 	%rd261, [%r126+-12288];
	shr.u64 	%rd262, %rd261, %r492;
	cvt.u32.u64 	%r1191, %rd262;
	and.b32  	%r1192, %r1191, %r31;
	shl.b32 	%r1193, %r1192, 3;
	add.s32 	%r1194, %r1149, %r1193;
	ld.shared.u64 	%rd263, [%r1194];
	add.s64 	%rd264, %rd263, %rd67;
	shl.b64 	%rd265, %rd264, 3;
	add.s64 	%rd266, %rd66, %rd265;
	st.global.u64 	[%rd266+33792], %rd261;
	bar.warp.sync 	-1;
	ld.shared.u64 	%rd267, [%r126+-9216];
	shr.u64 	%rd268, %rd267, %r492;
	cvt.u32.u64 	%r1195, %rd268;
	and.b32  	%r1196, %r1195, %r31;
	shl.b32 	%r1197, %r1196, 3;
	add.s32 	%r1198, %r1149, %r1197;
	ld.shared.u64 	%rd269, [%r1198];
	add.s64 	%rd270, %rd269, %rd67;
	shl.b64 	%rd271, %rd270, 3;
	add.s64 	%rd272, %rd66, %rd271;
	st.global.u64 	[%rd272+36864], %rd267;
	bar.warp.sync 	-1;
	ld.shared.u64 	%rd273, [%r126+-6144];
	shr.u64 	%rd274, %rd273, %r492;
	cvt.u32.u64 	%r1199, %rd274;
	and.b32  	%r1200, %r1199, %r31;
	shl.b32 	%r1201, %r1200, 3;
	add.s32 	%r1202, %r1149, %r1201;
	ld.shared.u64 	%rd275, [%r1202];
	add.s64 	%rd276, %rd275, %rd67;
	shl.b64 	%rd277, %rd276, 3;
	add.s64 	%rd278, %rd66, %rd277;
	st.global.u64 	[%rd278+39936], %rd273;
	bar.warp.sync 	-1;
	ld.shared.u64 	%rd279, [%r126+-3072];
	shr.u64 	%rd280, %rd279, %r492;
	cvt.u32.u64 	%r1203, %rd280;
	and.b32  	%r1204, %r1203, %r31;
	shl.b32 	%r1205, %r1204, 3;
	add.s32 	%r1206, %r1149, %r1205;
	ld.shared.u64 	%rd281, [%r1206];
	add.s64 	%rd282, %rd281, %rd67;
	shl.b64 	%rd283, %rd282, 3;
	add.s64 	%rd284, %rd66, %rd283;
	st.global.u64 	[%rd284+43008], %rd279;
	bar.warp.sync 	-1;
	bra.uni 	$L__BB6_172;
$L__BB6_141:
	ld.param.u32 	%r1318, [_ZN3cub18CUB_300001_SM_10006detail10radix_sort29DeviceRadixSortOnesweepKernelINS1_5radix10policy_hubImNS0_8NullTypeEyE10Policy1000ELNS0_9SortOrderE0EmS6_yiiNS1_21identity_decomposer_tEEEvPT5_SC_PT3_PKSD_PT1_PKSH_PT2_PKSL_T4_iiT6__param_8];
	mad.lo.s32 	%r136, %r4, -5760, %r1318;
	setp.ge.s32 	%p108, %r1, %r136;
	@%p108 bra 	$L__BB6_143;
	ld.shared.u64 	%rd285, [%r126+-46080];
	shr.u64 	%rd286, %rd285, %r492;
	cvt.u32.u64 	%r1208, %rd286;
	and.b32  	%r1209, %r1208, %r31;
	shl.b32 	%r1210, %r1209, 3;
	add.s32 	%r1212, %r1104, %r1210;
	ld.shared.u64 	%rd287, [%r1212+46080];
	add.s64 	%rd288, %rd287, %rd67;
	shl.b64 	%rd289, %rd288, 3;
	add.s64 	%rd290, %rd66, %rd289;
	st.global.u64 	[%rd290], %rd285;
$L__BB6_143:
	bar.warp.sync 	-1;
	add.s32 	%r1213, %r1, 384;
	setp.ge.s32 	%p109, %r1213, %r136;
	@%p109 bra 	$L__BB6_145;
	ld.shared.u64 	%rd291, [%r126+-43008];
	shr.u64 	%rd292, %rd291, %r492;
	cvt.u32.u64 	%r1215, %rd292;
	and.b32  	%r1216, %r1215, %r31;
	shl.b32 	%r1217, %r1216, 3;
	add.s32 	%r1219, %r1104, %r1217;
	ld.shared.u64 	%rd293, [%r1219+46080];
	add.s64 	%rd294, %rd293, %rd67;
	shl.b64 	%rd295, %rd294, 3;
	add.s64 	%rd296, %rd66, %rd295;
	st.global.u64 	[%rd296+3072], %rd291;
$L__BB6_145:
	bar.warp.sync 	-1;
	add.s32 	%r1220, %r1, 768;
	setp.ge.s32 	%p110, %r1220, %r136;
	@%p110 bra 	$L__BB6_147;
	ld.shared.u64 	%rd297, [%r126+-39936];
	shr.u64 	%rd298, %rd297, %r492;
	cvt.u32.u64 	%r1222, %rd298;
	and.b32  	%r1223, %r1222, %r31;
	shl.b32 	%r1224, %r1223, 3;
	add.s32 	%r1226, %r1104, %r1224;
	ld.shared.u64 	%rd299, [%r1226+46080];
	add.s64 	%rd300, %rd299, %rd67;
	shl.b64 	%rd301, %rd300, 3;
	add.s64 	%rd302, %rd66, %rd301;
	st.global.u64 	[%rd302+6144], %rd297;
$L__BB6_147:
	bar.warp.sync 	-1;
	add.s32 	%r1227, %r1, 1152;
	setp.ge.s32 	%p111, %r1227, %r136;
	@%p111 bra 	$L__BB6_149;
	ld.shared.u64 	%rd303, [%r126+-36864];
	shr.u64 	%rd304, %rd303, %r492;
	cvt.u32.u64 	%r1229, %rd304;
	and.b32  	%r1230, %r1229, %r31;
	shl.b32 	%r1231, %r1230, 3;
	add.s32 	%r1233, %r1104, %r1231;
	ld.shared.u64 	%rd305, [%r1233+46080];
	add.s64 	%rd306, %rd305, %rd67;
	shl.b64 	%rd307, %rd306, 3;
	add.s64 	%rd308, %rd66, %rd307;
	st.global.u64 	[%rd308+9216], %rd303;
$L__BB6_149:
	bar.warp.sync 	-1;
	add.s32 	%r1234, %r1, 1536;
	setp.ge.s32 	%p112, %r1234, %r136;
	@%p112 bra 	$L__BB6_151;
	ld.shared.u64 	%rd309, [%r126+-33792];
	shr.u64 	%rd310, %rd309, %r492;
	cvt.u32.u64 	%r1236, %rd310;
	and.b32  	%r1237, %r1236, %r31;
	shl.b32 	%r1238, %r1237, 3;
	add.s32 	%r1240, %r1104, %r1238;
	ld.shared.u64 	%rd311, [%r1240+46080];
	add.s64 	%rd312, %rd311, %rd67;
	shl.b64 	%rd313, %rd312, 3;
	add.s64 	%rd314, %rd66, %rd313;
	st.global.u64 	[%rd314+12288], %rd309;
$L__BB6_151:
	bar.warp.sync 	-1;
	add.s32 	%r1241, %r1, 1920;
	setp.ge.s32 	%p113, %r1241, %r136;
	@%p113 bra 	$L__BB6_153;
	ld.shared.u64 	%rd315, [%r126+-30720];
	shr.u64 	%rd316, %rd315, %r492;
	cvt.u32.u64 	%r1243, %rd316;
	and.b32  	%r1244, %r1243, %r31;
	shl.b32 	%r1245, %r1244, 3;
	add.s32 	%r1247, %r1104, %r1245;
	ld.shared.u64 	%rd317, [%r1247+46080];
	add.s64 	%rd318, %rd317, %rd67;
	shl.b64 	%rd319, %rd318, 3;
	add.s64 	%rd320, %rd66, %rd319;
	st.global.u64 	[%rd320+15360], %rd315;
$L__BB6_153:
	bar.warp.sync 	-1;
	add.s32 	%r1248, %r1, 2304;
	setp.ge.s32 	%p114, %r1248, %r136;
	@%p114 bra 	$L__BB6_155;
	ld.shared.u64 	%rd321, [%r126+-27648];
	shr.u64 	%rd322, %rd321, %r492;
	cvt.u32.u64 	%r1250, %rd322;
	and.b32  	%r1251, %r1250, %r31;
	shl.b32 	%r1252, %r1251, 3;
	add.s32 	%r1254, %r1104, %r1252;
	ld.shared.u64 	%rd323, [%r1254+46080];
	add.s64 	%rd324, %rd323, %rd67;
	shl.b64 	%rd325, %rd324, 3;
	add.s64 	%rd326, %rd66, %rd325;
	st.global.u64 	[%rd326+18432], %rd321;
$L__BB6_155:
	bar.warp.sync 	-1;
	add.s32 	%r1255, %r1, 2688;
	setp.ge.s32 	%p115, %r1255, %r136;
	@%p115 bra 	$L__BB6_157;
	ld.shared.u64 	%rd327, [%r126+-24576];
	shr.u64 	%rd328, %rd327, %r492;
	cvt.u32.u64 	%r1257, %rd328;
	and.b32  	%r1258, %r1257, %r31;
	shl.b32 	%r1259, %r1258, 3;
	add.s32 	%r1261, %r1104, %r1259;
	ld.shared.u64 	%rd329, [%r1261+46080];
	add.s64 	%rd330, %rd329, %rd67;
	shl.b64 	%rd331, %rd330, 3;
	add.s64 	%rd332, %rd66, %rd331;
	st.global.u64 	[%rd332+21504], %rd327;
$L__BB6_157:
	bar.warp.sync 	-1;
	or.b32  	%r1262, %r1, 3072;
	setp.ge.s32 	%p116, %r1262, %r136;
	@%p116 bra 	$L__BB6_159;
	ld.shared.u64 	%rd333, [%r126+-21504];
	shr.u64 	%rd334, %rd333, %r492;
	cvt.u32.u64 	%r1264, %rd334;
	and.b32  	%r1265, %r1264, %r31;
	shl.b32 	%r1266, %r1265, 3;
	add.s32 	%r1268, %r1104, %r1266;
	ld.shared.u64 	%rd335, [%r1268+46080];
	add.s64 	%rd336, %rd335, %rd67;
	shl.b64 	%rd337, %rd336, 3;
	add.s64 	%rd338, %rd66, %rd337;
	st.global.u64 	[%rd338+24576], %rd333;
$L__BB6_159:
	bar.warp.sync 	-1;
	add.s32 	%r1269, %r1, 3456;
	setp.ge.s32 	%p117, %r1269, %r136;
	@%p117 bra 	$L__BB6_161;
	ld.shared.u64 	%rd339, [%r126+-18432];
	shr.u64 	%rd340, %rd339, %r492;
	cvt.u32.u64 	%r1271, %rd340;
	and.b32  	%r1272, %r1271, %r31;
	shl.b32 	%r1273, %r1272, 3;
	add.s32 	%r1275, %r1104, %r1273;
	ld.shared.u64 	%rd341, [%r1275+46080];
	add.s64 	%rd342, %rd341, %rd67;
	shl.b64 	%rd343, %rd342, 3;
	add.s64 	%rd344, %rd66, %rd343;
	st.global.u64 	[%rd344+27648], %rd339;
$L__BB6_161:
	bar.warp.sync 	-1;
	add.s32 	%r1276, %r1, 3840;
	setp.ge.s32 	%p118, %r1276, %r136;
	@%p118 bra 	$L__BB6_163;
	ld.shared.u64 	%rd345, [%r126+-15360];
	shr.u64 	%rd346, %rd345, %r492;
	cvt.u32.u64 	%r1278, %rd346;
	and.b32  	%r1279, %r1278, %r31;
	shl.b32 	%r1280, %r1279, 3;
	add.s32 	%r1282, %r1104, %r1280;
	ld.shared.u64 	%rd347, [%r1282+46080];
	add.s64 	%rd348, %rd347, %rd67;
	shl.b64 	%rd349, %rd348, 3;
	add.s64 	%rd350, %rd66, %rd349;
	st.global.u64 	[%rd350+30720], %rd345;
$L__BB6_163:
	bar.warp.sync 	-1;
	add.s32 	%r1283, %r1, 4224;
	setp.ge.s32 	%p119, %r1283, %r136;
	@%p119 bra 	$L__BB6_165;
	ld.shared.u64 	%rd351, [%r126+-12288];
	shr.u64 	%rd352, %rd351, %r492;
	cvt.u32.u64 	%r1285, %rd352;
	and.b32  	%r1286, %r1285, %r31;
	shl.b32 	%r1287, %r1286, 3;
	add.s32 	%r1289, %r1104, %r1287;
	ld.shared.u64 	%rd353, [%r1289+46080];
	add.s64 	%rd354, %rd353, %rd67;
	shl.b64 	%rd355, %rd354, 3;
	add.s64 	%rd356, %rd66, %rd355;
	st.global.u64 	[%rd356+33792], %rd351;
$L__BB6_165:
	bar.warp.sync 	-1;
	add.s32 	%r1290, %r1, 4608;
	setp.ge.s32 	%p120, %r1290, %r136;
	@%p120 bra 	$L__BB6_167;
	ld.shared.u64 	%rd357, [%r126+-9216];
	shr.u64 	%rd358, %rd357, %r492;
	cvt.u32.u64 	%r1292, %rd358;
	and.b32  	%r1293, %r1292, %r31;
	shl.b32 	%r1294, %r1293, 3;
	add.s32 	%r1296, %r1104, %r1294;
	ld.shared.u64 	%rd359, [%r1296+46080];
	add.s64 	%rd360, %rd359, %rd67;
	shl.b64 	%rd361, %rd360, 3;
	add.s64 	%rd362, %rd66, %rd361;
	st.global.u64 	[%rd362+36864], %rd357;
$L__BB6_167:
	bar.warp.sync 	-1;
	add.s32 	%r1297, %r1, 4992;
	setp.ge.s32 	%p121, %r1297, %r136;
	@%p121 bra 	$L__BB6_169;
	ld.shared.u64 	%rd363, [%r126+-6144];
	shr.u64 	%rd364, %rd363, %r492;
	cvt.u32.u64 	%r1299, %rd364;
	and.b32  	%r1300, %r1299, %r31;
	shl.b32 	%r1301, %r1300, 3;
	add.s32 	%r1303, %r1104, %r1301;
	ld.shared.u64 	%rd365, [%r1303+46080];
	add.s64 	%rd366, %rd365, %rd67;
	shl.b64 	%rd367, %rd366, 3;
	add.s64 	%rd368, %rd66, %rd367;
	st.global.u64 	[%rd368+39936], %rd363;
$L__BB6_169:
	bar.warp.sync 	-1;
	add.s32 	%r1304, %r1, 5376;
	ld.shared.u64 	%rd78, [%r126+-3072];
	shr.u64 	%rd369, %rd78, %r492;
	cvt.u32.u64 	%r1306, %rd369;
	and.b32  	%r1307, %r1306, %r31;
	shl.b32 	%r1308, %r1307, 3;
	add.s32 	%r1310, %r1104, %r1308;
	ld.shared.u64 	%rd370, [%r1310+46080];
	add.s64 	%rd79, %rd370, %rd67;
	setp.ge.s32 	%p122, %r1304, %r136;
	@%p122 bra 	$L__BB6_171;
	shl.b64 	%rd371, %rd79, 3;
	add.s64 	%rd372, %rd66, %rd371;
	st.global.u64 	[%rd372+43008], %rd78;
$L__BB6_171:
	bar.warp.sync 	-1;
$L__BB6_172:
	ret;

}


// ===== COMPILED SASS (sm_100) =====

	.target	sm_100

	.elftype	@"ET_EXEC"


//--------------------- .note.nv.tkinfo           --------------------------
	.section	.note.nv.tkinfo,"",@"SHT_NOTE"
	.sectionflags	@"SHF_NOTE_NV_TKINFO"
	.tkinfo
        /*0018*/ 	.word	0x00000002
        /*0030*/ 	.string	""
        /*0030*/ 	.string	"ptxas"
        /*0030*/ 	.string	"Cuda compilation tools, release 13.0, V13.0.88"
        /*0030*/ 	.string	"Build cuda_13.0.r13.0/compiler.36424714_0"
        /*0030*/ 	.string	"-arch sm_100 -m 64 "



//--------------------- .note.nv.cuinfo           --------------------------
	.section	.note.nv.cuinfo,"",@"SHT_NOTE"
	.sectionflags	@"SHF_NOTE_NV_CUINFO"
        /*0018*/ 	.short	0x0002
        /*001a*/ 	.short	0x0064
        /*001c*/ 	.short	0x0082
	.zero		2


//--------------------- .nv.info                  --------------------------
	.section	.nv.info,"",@"SHT_CUDA_INFO"
	.align	4


	//----- nvinfo : EIATTR_REGCOUNT
	.align		4
        /*0000*/ 	.byte	0x04, 0x2f
        /*0002*/ 	.short	(.L_46 - .L_45)
	.align		4
.L_45:
        /*0004*/ 	.word	index@(_ZN6thrust24THRUST_300001_SM_1000_NS8cuda_cub4core6detail13_kernel_agentINS1_8__unique9InitAgentIN3cub18CUB_300001_SM_100013ScanTileStateIiLb1EEEPiiEEJSA_mSB_EEEvDpT0_)
        /*0008*/ 	.word	0x0000000a


	//----- nvinfo : EIATTR_FRAME_SIZE
	.align		4
.L_46:
        /*000c*/ 	.byte	0x04, 0x11
        /*000e*/ 	.short	(.L_48 - .L_47)
	.align		4
.L_47:
        /*0010*/ 	.word	index@(_ZN6thrust24THRUST_300001_SM_1000_NS8cuda_cub4core6detail13_kernel_agentINS1_8__unique9InitAgentIN3cub18CUB_300001_SM_100013ScanTileStateIiLb1EEEPiiEEJSA_mSB_EEEvDpT0_)
        /*0014*/ 	.word	0x00000000


	//----- nvinfo : EIATTR_REGCOUNT
	.align		4
.L_48:
        /*0018*/ 	.byte	0x04, 0x2f
        /*001a*/ 	.short	(.L_50 - .L_49)
	.align		4
.L_49:
        /*001c*/ 	.word	index@(_ZN6thrust24THRUST_300001_SM_1000_NS8cuda_cub4core6detail13_kernel_agentINS1_8__unique11UniqueAgentINS0_6detail15normal_iteratorINS0_10device_ptrImEEEESB_N4cuda3std3__48equal_toImEEiPiEEJSB_SB_SG_SH_iN3cub18CUB_300001_SM_100013ScanTileStateIiLb1EEEmEEEvDpT0_)
        /*0020*/ 	.word	0x00000028


	//----- nvinfo : EIATTR_FRAME_SIZE
	.align		4
.L_50:
        /*0024*/ 	.byte	0x04, 0x11
        /*0026*/ 	.short	(.L_52 - .L_51)
	.align		4
.L_51:
        /*0028*/ 	.word	index@(_ZN6thrust24THRUST_300001_SM_1000_NS8cuda_cub4core6detail13_kernel_agentINS1_8__unique11UniqueAgentINS0_6detail15normal_iteratorINS0_10device_ptrImEEEESB_N4cuda3std3__48equal_toImEEiPiEEJSB_SB_SG_SH_iN3cub18CUB_300001_SM_100013ScanTileStateIiLb1EEEmEEEvDpT0_)
        /*002c*/ 	.word	0x00000000


	//----- nvinfo : EIATTR_REGCOUNT
	.align		4
.L_52:
        /*0030*/ 	.byte	0x04, 0x2f
        /*0032*/ 	.short	(.L_54 - .L_53)
	.align		4
.L_53:
        /*0034*/ 	.word	index@(_ZN3cub18CUB_300001_SM_10006detail11EmptyKernelIvEEvv)
        /*0038*/ 	.word	0x00000004


	//----- nvinfo : EIATTR_FRAME_SIZE
	.align		4
.L_54:
        /*003c*/ 	.byte	0x04, 0x11
        /*003e*/ 	.short	(.L_56 - .L_55)
	.align		4
.L_55:
        /*0040*/ 	.word	index@(_ZN3cub18CUB_300001_SM_10006detail11EmptyKernelIvEEvv)
        /*0044*/ 	.word	0x00000000


	//----- nvinfo : EIATTR_REGCOUNT
	.align		4
.L_56:
        /*0048*/ 	.byte	0x04, 0x2f
        /*004a*/ 	.short	(.L_58 - .L_57)
	.align		4
.L_57:
        /*004c*/ 	.word	index@(_ZN3cub18CUB_300001_SM_10006detail10radix_sort31DeviceRadixSortSingleTileKernelINS1_5radix10policy_hubImNS0_8NullTypeEyE10Policy1000ELNS0_9SortOrderE0EmS6_yNS1_21identity_decomposer_tEEEvPKT1_PSB_PKT2_PSF_T3_iiT4_)
        /*0050*/ 	.word	0x0000005f


	//----- nvinfo : EIATTR_FRAME_SIZE
	.align		4
.L_58:
        /*0054*/ 	.byte	0x04, 0x11
        /*0056*/ 	.short	(.L_60 - .L_59)
	.align		4
.L_59:
        /*0058*/ 	.word	index@(_ZN3cub18CUB_300001_SM_10006detail10radix_sort31DeviceRadixSortSingleTileKernelINS1_5radix10policy_hubImNS0_8NullTypeEyE10Policy1000ELNS0_9SortOrderE0EmS6_yNS1_21identity_decomposer_tEEEvPKT1_PSB_PKT2_PSF_T3_iiT4_)
        /*005c*/ 	.word	0x00000000


	//----- nvinfo : EIATTR_REGCOUNT
	.align		4
.L_60:
        /*0060*/ 	.byte	0x04, 0x2f
        /*0062*/ 	.short	(.L_62 - .L_61)
	.align		4
.L_61:
        /*0064*/ 	.word	index@(_ZN3cub18CUB_300001_SM_10006detail10radix_sort30DeviceRadixSortHistogramKernelINS1_5radix10policy_hubImNS0_8NullTypeEyE10Policy1000ELNS0_9SortOrderE0EmyNS1_21identity_decomposer_tEEEvPT2_PKT1_SB_iiT3_)
        /*0068*/ 	.word	0x00000030


	//----- nvinfo : EIATTR_FRAME_SIZE
	.align		4
.L_62:
        /*006c*/ 	.byte	0x04, 0x11
        /*006e*/ 	.short	(.L_64 - .L_63)
	.align		4
.L_63:
        /*0070*/ 	.word	index@(_ZN3cub18CUB_300001_SM_10006detail10radix_sort30DeviceRadixSortHistogramKernelINS1_5radix10policy_hubImNS0_8NullTypeEyE10Policy1000ELNS0_9SortOrderE0EmyNS1_21identity_decomposer_tEEEvPT2_PKT1_SB_iiT3_)
        /*0074*/ 	.word	0x00000000


	//----- nvinfo : EIATTR_REGCOUNT
	.align		4
.L_64:
        /*0078*/ 	.byte	0x04, 0x2f
        /*007a*/ 	.short	(.L_66 - .L_65)
	.align		4
.L_65:
        /*007c*/ 	.word	index@(_ZN3cub18CUB_300001_SM_10006detail10radix_sort33DeviceRadixSortExclusiveSumKernelINS1_5radix10policy_hubImNS0_8NullTypeEyE10Policy1000EyEEvPT0_)
        /*0080*/ 	.word	0x00000020


	//----- nvinfo : EIATTR_FRAME_SIZE
	.align		4
.L_66:
        /*0084*/ 	.byte	0x04, 0x11
        /*0086*/ 	.short	(.L_68 - .L_67)
	.align		4
.L_67:
        /*0088*/ 	.word	index@(_ZN3cub18CUB_300001_SM_10006detail10radix_sort33DeviceRadixSortExclusiveSumKernelINS1_5radix10policy_hubImNS0_8NullTypeEyE10Policy1000EyEEvPT0_)
        /*008c*/ 	.word	0x00000000


	//----- nvinfo : EIATTR_REGCOUNT
	.align		4
.L_68:
        /*0090*/ 	.byte	0x04, 0x2f
        /*0092*/ 	.short	(.L_70 - .L_69)
	.align		4
.L_69:
        /*0094*/ 	.word	index@(_ZN3cub18CUB_300001_SM_10006detail10radix_sort29DeviceRadixSortOnesweepKernelINS1_5radix10policy_hubImNS0_8NullTypeEyE10Policy1000ELNS0_9SortOrderE0EmS6_yiiNS1_21identity_decomposer_tEEEvPT5_SC_PT3_PKSD_PT1_PKSH_PT2_PKSL_T4_iiT6_)
        /*0098*/ 	.word	0x0000005d


	//----- nvinfo : EIATTR_FRAME_SIZE
	.align		4
.L_70:
        /*009c*/ 	.byte	0x04, 0x11
        /*009e*/ 	.short	(.L_72 - .L_71)
	.align		4
.L_71:
        /*00a0*/ 	.word	index@(_ZN3cub18CUB_300001_SM_10006detail10radix_sort29DeviceRadixSortOnesweepKernelINS1_5radix10policy_hubImNS0_8NullTypeEyE10Policy1000ELNS0_9SortOrderE0EmS6_yiiNS1_21identity_decomposer_tEEEvPT5_SC_PT3_PKSD_PT1_PKSH_PT2_PKSL_T4_iiT6_)
        /*00a4*/ 	.word	0x00000000


	//----- nvinfo : EIATTR_MIN_STACK_SIZE
	.align		4
.L_72:
        /*00a8*/ 	.byte	0x04, 0x12
        /*00aa*/ 	.short	(.L_74 - .L_73)
	.align		4
.L_73:
        /*00ac*/ 	.word	index@(_ZN3cub18CUB_300001_SM_10006detail10radix_sort29DeviceRadixSortOnesweepKernelINS1_5radix10policy_hubImNS0_8NullTypeEyE10Policy1000ELNS0_9SortOrderE0EmS6_yiiNS1_21identity_decomposer_tEEEvPT5_SC_PT3_PKSD_PT1_PKSH_PT2_PKSL_T4_iiT6_)
        /*00b0*/ 	.word	0x00000000


	//----- nvinfo : EIATTR_MIN_STACK_SIZE
	.align		4
.L_74:
        /*00b4*/ 	.byte	0x04, 0x12
        /*00b6*/ 	.short	(.L_76 - .L_75)
	.align		4
.L_75:
        /*00b8*/ 	.word	index@(_ZN3cub18CUB_300001_SM_10006detail10radix_sort33DeviceRadixSortExclusiveSumKernelINS1_5radix10policy_hubImNS0_8NullTypeEyE10Policy1000EyEEvPT0_)
        /*00bc*/ 	.word	0x00000000


	//----- nvinfo : EIATTR_MIN_STACK_SIZE
	.align		4
.L_76:
        /*00c0*/ 	.byte	0x04, 0x12
        /*00c2*/ 	.short	(.L_78 - .L_77)
	.align		4
.L_77:
        /*00c4*/ 	.word	index@(_ZN3cub18CUB_300001_SM_10006detail10radix_sort30DeviceRadixSortHistogramKernelINS1_5radix10policy_hubImNS0_8NullTypeEyE10Policy1000ELNS0_9SortOrderE0EmyNS1_21identity_decomposer_tEEEvPT2_PKT1_SB_iiT3_)
        /*00c8*/ 	.word	0x00000000


	//----- nvinfo : EIATTR_MIN_STACK_SIZE
	.align		4
.L_78:
        /*00cc*/ 	.byte	0x04, 0x12
        /*00ce*/ 	.short	(.L_80 - .L_79)
	.align		4
.L_79:
        /*00d0*/ 	.word	index@(_ZN3cub18CUB_300001_SM_10006detail10radix_sort31DeviceRadixSortSingleTileKernelINS1_5radix10policy_hubImNS0_8NullTypeEyE10Policy1000ELNS0_9SortOrderE0EmS6_yNS1_21identity_decomposer_tEEEvPKT1_PSB_PKT2_PSF_T3_iiT4_)
        /*00d4*/ 	.word	0x00000000


	//----- nvinfo : EIATTR_MIN_STACK_SIZE
	.align		4
.L_80:
        /*00d8*/ 	.byte	0x04, 0x12
        /*00da*/ 	.short	(.L_82 - .L_81)
	.align		4
.L_81:
        /*00dc*/ 	.word	index@(_ZN3cub18CUB_300001_SM_10006detail11EmptyKernelIvEEvv)
        /*00e0*/ 	.word	0x00000000


	//----- nvinfo : EIATTR_MIN_STACK_SIZE
	.align		4
.L_82:
        /*00e4*/ 	.byte	0x04, 0x12
        /*00e6*/ 	.short	(.L_84 - .L_83)
	.align		4
.L_83:
        /*00e8*/ 	.word	index@(_ZN6thrust24THRUST_300001_SM_1000_NS8cuda_cub4core6detail13_kernel_agentINS1_8__unique11UniqueAgentINS0_6detail15normal_iteratorINS0_10device_ptrImEEEESB_N4cuda3std3__48equal_toImEEiPiEEJSB_SB_SG_SH_iN3cub18CUB_300001_SM_100013ScanTileStateIiLb1EEEmEEEvDpT0_)
        /*00ec*/ 	.word	0x00000000


	//----- nvinfo : EIATTR_MIN_STACK_SIZE
	.align		4
.L_84:
        /*00f0*/ 	.byte	0x04, 0x12
        /*00f2*/ 	.short	(.L_86 - .L_85)
	.align		4
.L_85:
        /*00f4*/ 	.word	index@(_ZN6thrust24THRUST_300001_SM_1000_NS8cuda_cub4core6detail13_kernel_agentINS1_8__unique9InitAgentIN3cub18CUB_300001_SM_100013ScanTileStateIiLb1EEEPiiEEJSA_mSB_EEEvDpT0_)
        /*00f8*/ 	.word	0x00000000
.L_86:


//--------------------- .nv.compat                --------------------------
	.section	.nv.compat,"",@"SHT_CUDA_COMPAT_INFO"
	.align	4
        /*0000*/ 	.byte	0x02, 0x09, 0x00, 0x00, 0x02, 0x02, 0x01, 0x00, 0x02, 0x05, 0x05, 0x00, 0x03, 0x07, 0x01, 0x01
        /*0010*/ 	.byte	0x02, 0x03, 0x00, 0x00, 0x02, 0x06, 0x01, 0x00, 0x04, 0x0b, 0x08, 0x00, 0x09, 0x00, 0x00, 0x00
        /*0020*/ 	.byte	0x00, 0x00, 0x00, 0x00


//--------------------- .nv.info._ZN3cub18CUB_300001_SM_10006detail10radix_sort29DeviceRadixSortOnesweepKernelINS1_5radix10policy_hubImNS0_8NullTypeEyE10Policy1000ELNS0_9SortOrderE0EmS6_yiiNS1_21identity_decomposer_tEEEvPT5_SC_PT3_PKSD_PT1_PKSH_PT2_PKSL_T4_iiT6_ --------------------------
	.section	.nv.info._ZN3cub18CUB_300001_SM_10006detail10radix_sort29DeviceRadixSortOnesweepKernelINS1_5radix10policy_hubImNS0_8NullTypeEyE10Policy1000ELNS0_9SortOrderE0EmS6_yiiNS1_21identity_decomposer_tEEEvPT5_SC_PT3_PKSD_PT1_PKSH_PT2_PKSL_T4_iiT6_,"",@"SHT_CUDA_INFO"
	.sectionflags	@""
	.align	4


	//----- nvinfo : EIATTR_CUDA_API_VERSION
	.align		4
        /*0000*/ 	.byte	0x04, 0x37
        /*0002*/ 	.short	(.L_88 - .L_87)
.L_87:
        /*0004*/ 	.word	0x00000082


	//----- nvinfo : EIATTR_KPARAM_INFO
	.align		4
.L_88:
        /*0008*/ 	.byte	0x04, 0x17
        /*000a*/ 	.short	(.L_90 - .L_89)
.L_89:
        /*000c*/ 	.word	0x00000000
        /*0010*/ 	.short	0x000b
        /*0012*/ 	.short	0x004c
        /*0014*/ 	.byte	0x00, 0xf0, 0x05, 0x00


	//----- nvinfo : EIATTR_KPARAM_INFO
	.align		4
.L_90:
        /*0018*/ 	.byte	0x04, 0x17
        /*001a*/ 	.short	(.L_92 - .L_91)
.L_91:
        /*001c*/ 	.word	0x00000000
        /*0020*/ 	.short	0x000a
        /*0022*/ 	.short	0x0048
        /*0024*/ 	.byte	0x00, 0xf0, 0x11, 0x00


	//----- nvinfo : EIATTR_KPARAM_INFO
	.align		4
.L_92:
        /*0028*/ 	.byte	0x04, 0x17
        /*002a*/ 	.short	(.L_94 - .L_93)
.L_93:
        /*002c*/ 	.word	0x00000000
        /*0030*/ 	.short	0x0009
        /*0032*/ 	.short	0x0044
        /*0034*/ 	.byte	0x00, 0xf0, 0x11, 0x00


	//----- nvinfo : EIATTR_KPARAM_INFO
	.align		4
.L_94:
        /*0038*/ 	.byte	0x04, 0x17
        /*003a*/ 	.short	(.L_96 - .L_95)
.L_95:
        /*003c*/ 	.word	0x00000000
        /*0040*/ 	.short	0x0008
        /*0042*/ 	.short	0x0040
        /*0044*/ 	.byte	0x00, 0xf0, 0x11, 0x00


	//----- nvinfo : EIATTR_KPARAM_INFO
	.align		4
.L_96:
        /*0048*/ 	.byte	0x04, 0x17
        /*004a*/ 	.short	(.L_98 - .L_97)
.L_97:
        /*004c*/ 	.word	0x00000000
        /*0050*/ 	.short	0x0007
        /*0052*/ 	.short	0x0038
        /*0054*/ 	.byte	0x00, 0xf5, 0x21, 0x00


	//----- nvinfo : EIATTR_KPARAM_INFO
	.align		4
.L_98:
        /*0058*/ 	.byte	0x04, 0x17
        /*005a*/ 	.short	(.L_100 - .L_99)
.L_99:
        /*005c*/ 	.word	0x00000000
        /*0060*/ 	.short	0x0006
        /*0062*/ 	.short	0x0030
        /*0064*/ 	.byte	0x00, 0xf5, 0x21, 0x00


	//----- nvinfo : EIATTR_KPARAM_INFO
	.align		4
.L_100:
        /*0068*/ 	.byte	0x04, 0x17
        /*006a*/ 	.short	(.L_102 - .L_101)
.L_101:
        /*006c*/ 	.word	0x00000000
        /*0070*/ 	.short	0x0005
        /*0072*/ 	.short	0x0028
        /*0074*/ 	.byte	0x00, 0xf5, 0x21, 0x00


	//----- nvinfo : EIATTR_KPARAM_INFO
	.align		4
.L_102:
        /*0078*/ 	.byte	0x04, 0x17
        /*007a*/ 	.short	(.L_104 - .L_103)
.L_103:
        /*007c*/ 	.word	0x00000000
        /*0080*/ 	.short	0x0004
        /*0082*/ 	.short	0x0020
        /*0084*/ 	.byte	0x00, 0xf5, 0x21, 0x00


	//----- nvinfo : EIATTR_KPARAM_INFO
	.align		4
.L_104:
        /*0088*/ 	.byte	0x04, 0x17
        /*008a*/ 	.short	(.L_106 - .L_105)
.L_105:
        /*008c*/ 	.word	0x00000000
        /*0090*/ 	.short	0x0003
        /*0092*/ 	.short	0x0018
        /*0094*/ 	.byte	0x00, 0xf5, 0x21, 0x00


	//----- nvinfo : EIATTR_KPARAM_INFO
	.align		4
.L_106:
        /*0098*/ 	.byte	0x04, 0x17
        /*009a*/ 	.short	(.L_108 - .L_107)
.L_107:
        /*009c*/ 	.word	0x00000000
        /*00a0*/ 	.short	0x0002
        /*00a2*/ 	.short	0x0010
        /*00a4*/ 	.byte	0x00, 0xf5, 0x21, 0x00


	//----- nvinfo : EIATTR_KPARAM_INFO
	.align		4
.L_108:
        /*00a8*/ 	.byte	0x04, 0x17
        /*00aa*/ 	.short	(.L_110 - .L_109)
.L_109:
        /*00ac*/ 	.word	0x00000000
        /*00b0*/ 	.short	0x0001
        /*00b2*/ 	.short	0x0008
        /*00b4*/ 	.byte	0x00, 0xf5, 0x21, 0x00


	//----- nvinfo : EIATTR_KPARAM_INFO
	.align		4
.L_110:
        /*00b8*/ 	.byte	0x04, 0x17
        /*00ba*/ 	.short	(.L_112 - .L_111)
.L_111:
        /*00bc*/ 	.word	0x00000000
        /*00c0*/ 	.short	0x0000
        /*00c2*/ 	.short	0x0000
        /*00c4*/ 	.byte	0x00, 0xf5, 0x21, 0x00


	//----- nvinfo : EIATTR_SPARSE_MMA_MASK
	.align		4
.L_112:
        /*00c8*/ 	.byte	0x03, 0x50
        /*00ca*/ 	.short	0x0000


	//----- nvinfo : EIATTR_MAXREG_COUNT
	.align		4
        /*00cc*/ 	.byte	0x03, 0x1b
        /*00ce*/ 	.short	0x00a8


	//----- nvinfo : EIATTR_NUM_BARRIERS
	.align		4
        /*00d0*/ 	.byte	0x02, 0x4c
        /*00d2*/ 	.byte	0x01
	.zero		1


	//----- nvinfo : EIATTR_MERCURY_ISA_VERSION
	.align		4
        /*00d4*/ 	.byte	0x03, 0x5f
        /*00d6*/ 	.short	0x0101


	//----- nvinfo : EIATTR_COOP_GROUP_MASK_REGIDS
	.align		4
        /*00d8*/ 	.byte	0x04, 0x29
        /*00da*/ 	.short	(.L_114 - .L_113)


	//   ....[0]....
.L_113:
        /*00dc*/ 	.word	0xffffffff


	//   ....[1]....
        /*00e0*/ 	.word	0x05000000


	//   ....[2]....
        /*00e4*/ 	.word	0xffffffff


	//   ....[3]....
        /*00e8*/ 	.word	0xffffffff


	//   ....[4]....
        /*00ec*/ 	.word	0xffffffff


	//   ....[5]....
        /*00f0*/ 	.word	0xffffffff


	//   ....[6]....
        /*00f4*/ 	.word	0xffffffff


	//   ....[7]....
        /*00f8*/ 	.word	0xffffffff


	//   ....[8]....
        /*00fc*/ 	.word	0xffffffff


	//   ....[9]....
        /*0100*/ 	.word	0xffffffff


	//   ....[10]....
        /*0104*/ 	.word	0xffffffff


	//   ....[11]....
        /*0108*/ 	.word	0xffffffff


	//   ....[12]....
        /*010c*/ 	.word	0xffffffff


	//   ....[13]....
        /*0110*/ 	.word	0xffffffff


	//   ....[14]....
        /*0114*/ 	.word	0xffffffff


	//   ....[15]....
        /*0118*/ 	.word	0xffffffff


	//   ....[16]....
        /*011c*/ 	.word	0xffffffff


	//   ....[17]....
        /*0120*/ 	.word	0xffffffff


	//   ....[18]....
        /*0124*/ 	.word	0xffffffff


	//   ....[19]....
        /*0128*/ 	.word	0xffffffff


	//   ....[20]....
        /*012c*/ 	.word	0xffffffff


	//   ....[21]....
        /*0130*/ 	.word	0xffffffff


	//   ....[22]....
        /*0134*/ 	.word	0xffffffff


	//   ....[23]....
        /*0138*/ 	.word	0xffffffff


	//   ....[24]....
        /*013c*/ 	.word	0xffffffff


	//   ....[25]....
        /*0140*/ 	.word	0xffffffff


	//   ....[26]....
        /*0144*/ 	.word	0xffffffff


	//   ....[27]....
        /*0148*/ 	.word	0xffffffff


	//   ....[28]....
        /*014c*/ 	.word	0xffffffff


	//   ....[29]....
        /*0150*/ 	.word	0xffffffff


	//   ....[30]....
        /*0154*/ 	.word	0xffffffff


	//   ....[31]....
        /*0158*/ 	.word	0xffffffff


	//   ....[32]....
        /*015c*/ 	.word	0xffffffff


	//   ....[33]....
        /*0160*/ 	.word	0xffffffff


	//   ....[34]....
        /*0164*/ 	.word	0xffffffff


	//   ....[35]....
        /*0168*/ 	.word	0xffffffff


	//   ....[36]....
        /*016c*/ 	.word	0xffffffff


	//   ....[37]....
        /*0170*/ 	.word	0xffffffff


	//   ....[38]....
        /*0174*/ 	.word	0xffffffff


	//   ....[39]....
        /*0178*/ 	.word	0xffffffff


	//   ....[40]....
        /*017c*/ 	.word	0xffffffff


	//   ....[41]....
        /*0180*/ 	.word	0xffffffff


	//   ....[42]....
        /*0184*/ 	.word	0xffffffff


	//   ....[43]....
        /*0188*/ 	.word	0xffffffff


	//   ....[44]....
        /*018c*/ 	.word	0xffffffff


	//   ....[45]....
        /*0190*/ 	.word	0xffffffff


	//   ....[46]....
        /*0194*/ 	.word	0xffffffff


	//   ....[47]....
        /*0198*/ 	.word	0xffffffff


	//   ....[48]....
        /*019c*/ 	.word	0xffffffff


	//   ....[49]....
        /*01a0*/ 	.word	0xffffffff


	//   ....[50]....
        /*01a4*/ 	.word	0xffffffff


	//   ....[51]....
        /*01a8*/ 	.word	0xffffffff


	//   ....[52]....
        /*01ac*/ 	.word	0xffffffff


	//   ....[53]....
        /*01b0*/ 	.word	0xffffffff


	//   ....[54]....
        /*01b4*/ 	.word	0xffffffff


	//   ....[55]....
        /*01b8*/ 	.word	0xffffffff


	//   ....[56]....
        /*01bc*/ 	.word	0xffffffff


	//   ....[57]....
        /*01c0*/ 	.word	0xffffffff


	//   ....[58]....
        /*01c4*/ 	.word	0xffffffff


	//   ....[59]....
        /*01c8*/ 	.word	0xffffffff


	//   ....[60]....
        /*01cc*/ 	.word	0xffffffff


	//   ....[61]....
        /*01d0*/ 	.word	0xffffffff


	//   ....[62]....
        /*01d4*/ 	.word	0xffffffff


	//   ....[63]....
        /*01d8*/ 	.word	0xffffffff


	//   ....[64]....
        /*01dc*/ 	.word	0xffffffff


	//   ....[65]....
        /*01e0*/ 	.word	0xffffffff


	//   ....[66]....
        /*01e4*/ 	.word	0xffffffff


	//   ....[67]....
        /*01e8*/ 	.word	0xffffffff


	//   ....[68]....
        /*01ec*/ 	.word	0xffffffff


	//   ....[69]....
        /*01f0*/ 	.word	0xffffffff


	//   ....[70]....
        /*01f4*/ 	.word	0xffffffff


	//   ....[71]....
        /*01f8*/ 	.word	0xffffffff


	//   ....[72]....
        /*01fc*/ 	.word	0xffffffff


	//   ....[73]....
        /*0200*/ 	.word	0xffffffff


	//   ....[74]....
        /*0204*/ 	.word	0xffffffff


	//   ....[75]....
        /*0208*/ 	.word	0xffffffff


	//   ....[76]....
        /*020c*/ 	.word	0xffffffff


	//   ....[77]....
        /*0210*/ 	.word	0xffffffff


	//   ....[78]....
        /*0214*/ 	.word	0xffffffff


	//   ....[79]....
        /*0218*/ 	.word	0xffffffff


	//   ....[80]....
        /*021c*/ 	.word	0xffffffff


	//   ....[81]....
        /*0220*/ 	.word	0xffffffff


	//   ....[82]....
        /*0224*/ 	.word	0xffffffff


	//   ....[83]....
        /*0228*/ 	.word	0xffffffff


	//   ....[84]....
        /*022c*/ 	.word	0xffffffff


	//   ....[85]....
        /*0230*/ 	.word	0xffffffff


	//   ....[86]....
        /*0234*/ 	.word	0xffffffff


	//   ....[87]....
        /*0238*/ 	.word	0xffffffff


	//   ....[88]....
        /*023c*/ 	.word	0xffffffff


	//   ....[89]....
        /*0240*/ 	.word	0xffffffff


	//   ....[90]....
        /*0244*/ 	.word	0xffffffff


	//   ....[91]....
        /*0248*/ 	.word	0xffffffff


	//   ....[92]....
        /*024c*/ 	.word	0xffffffff


	//   ....[93]....
        /*0250*/ 	.word	0xffffffff


	//   ....[94]....
        /*0254*/ 	.word	0xffffffff


	//   ....[95]....
        /*0258*/ 	.word	0xffffffff


	//   ....[96]....
        /*025c*/ 	.word	0xffffffff


	//   ....[97]....
        /*0260*/ 	.word	0xffffffff


	//   ....[98]....
        /*0264*/ 	.word	0xffffffff


	//   ....[99]....
        /*0268*/ 	.word	0xffffffff


	//   ....[100]....
        /*026c*/ 	.word	0xffffffff


	//   ....[101]....
        /*0270*/ 	.word	0xffffffff


	//   ....[102]....
        /*0274*/ 	.word	0xffffffff


	//   ....[103]....
        /*0278*/ 	.word	0xffffffff


	//   ....[104]....
        /*027c*/ 	.word	0xffffffff


	//   ....[105]....
        /*0280*/ 	.word	0xffffffff


	//   ....[106]....
        /*0284*/ 	.word	0xffffffff


	//   ....[107]....
        /*0288*/ 	.word	0xffffffff


	//   ....[108]....
        /*028c*/ 	.word	0xffffffff


	//   ....[109]....
        /*0290*/ 	.word	0xffffffff


	//   ....[110]....
        /*0294*/ 	.word	0xffffffff


	//   ....[111]....
        /*0298*/ 	.word	0xffffffff


	//   ....[112]....
        /*029c*/ 	.word	0xffffffff


	//   ....[113]....
        /*02a0*/ 	.word	0xffffffff


	//   ....[114]....
        /*02a4*/ 	.word	0xffffffff


	//   ....[115]....
        /*02a8*/ 	.word	0xffffffff


	//   ....[116]....
        /*02ac*/ 	.word	0xffffffff


	//   ....[117]....
        /*02b0*/ 	.word	0xffffffff


	//   ....[118]....
        /*02b4*/ 	.word	0xffffffff


	//   ....[119]....
        /*02b8*/ 	.word	0xffffffff


	//   ....[120]....
        /*02bc*/ 	.word	0xffffffff


	//   ....[121]....
        /*02c0*/ 	.word	0xffffffff


	//   ....[122]....
        /*02c4*/ 	.word	0xffffffff


	//   ....[123]....
        /*02c8*/ 	.word	0xffffffff


	//   ....[124]....
        /*02cc*/ 	.word	0xffffffff


	//   ....[125]....
        /*02d0*/ 	.word	0xffffffff


	//   ....[126]....
        /*02d4*/ 	.word	0xffffffff


	//   ....[127]....
        /*02d8*/ 	.word	0xffffffff


	//   ....[128]....
        /*02dc*/ 	.word	0xffffffff


	//   ....[129]....
        /*02e0*/ 	.word	0xffffffff


	//   ....[130]....
        /*02e4*/ 	.word	0xffffffff


	//   ....[131]....
        /*02e8*/ 	.word	0xffffffff


	//   ....[132]....
        /*02ec*/ 	.word	0xffffffff


	//   ....[133]....
        /*02f0*/ 	.word	0xffffffff


	//   ....[134]....
        /*02f4*/ 	.word	0xffffffff


	//   ....[135]....
        /*02f8*/ 	.word	0xffffffff


	//   ....[136]....
        /*02fc*/ 	.word	0xffffffff


	//   ....[137]....
        /*0300*/ 	.word	0xffffffff


	//   ....[138]....
        /*0304*/ 	.word	0xffffffff


	//   ....[139]....
        /*0308*/ 	.word	0xffffffff


	//   ....[140]....
        /*030c*/ 	.word	0xffffffff


	//   ....[141]....
        /*0310*/ 	.word	0xffffffff


	//   ....[142]....
        /*0314*/ 	.word	0x05000008


	//   ....[143]....
        /*0318*/ 	.word	0xffffffff


	//   ....[144]....
        /*031c*/ 	.word	0xffffffff


	//   ....[145]....
        /*0320*/ 	.word	0xffffffff


	//   ....[146]....
        /*0324*/ 	.word	0xffffffff


	//   ....[147]....
        /*0328*/ 	.word	0xffffffff


	//   ....[148]....
        /*032c*/ 	.word	0xffffffff


	//   ....[149]....
        /*0330*/ 	.word	0xffffffff


	//   ....[150]....
        /*0334*/ 	.word	0xffffffff


	//   ....[151]....
        /*0338*/ 	.word	0xffffffff


	//   ....[152]....
        /*033c*/ 	.word	0xffffffff


	//   ....[153]....
        /*0340*/ 	.word	0xffffffff


	//   ....[154]....
        /*0344*/ 	.word	0xffffffff


	//   ....[155]....
        /*0348*/ 	.word	0xffffffff


	//   ....[156]....
        /*034c*/ 	.word	0xffffffff


	//   ....[157]....
        /*0350*/ 	.word	0xffffffff


	//   ....[158]....
        /*0354*/ 	.word	0xffffffff


	//   ....[159]....
        /*0358*/ 	.word	0xffffffff


	//   ....[160]....
        /*035c*/ 	.word	0xffffffff


	//   ....[161]....
        /*0360*/ 	.word	0xffffffff


	//   ....[162]....
        /*0364*/ 	.word	0xffffffff


	//   ....[163]....
        /*0368*/ 	.word	0xffffffff


	//   ....[164]....
        /*036c*/ 	.word	0xffffffff


	//   ....[165]....
        /*0370*/ 	.word	0xffffffff


	//   ....[166]....
        /*0374*/ 	.word	0xffffffff


	//   ....[167]....
        /*0378*/ 	.word	0xffffffff


	//   ....[168]....
        /*037c*/ 	.word	0xffffffff


	//   ....[169]....
        /*0380*/ 	.word	0xffffffff


	//   ....[170]....
        /*0384*/ 	.word	0xffffffff


	//   ....[171]....
        /*0388*/ 	.word	0xffffffff


	//   ....[172]....
        /*038c*/ 	.word	0xffffffff


	//   ....[173]....
        /*0390*/ 	.word	0x05000053


	//   ....[174]....
        /*0394*/ 	.word	0x05000053


	//   ....[175]....
        /*0398*/ 	.word	0x05000053


	//   ....[176]....
        /*039c*/ 	.word	0x05000053


	//   ....[177]....
        /*03a0*/ 	.word	0x05000053


	//----- nvinfo : EIATTR_COOP_GROUP_INSTR_OFFSETS
	.align		4
.L_114:
        /*03a4*/ 	.byte	0x04, 0x28
        /*03a6*/ 	.short	(.L_116 - .L_115)


	//   ....[0]....
.L_115:
        /*03a8*/ 	.word	0x00000ed0


	//   ....[1]....
        /*03ac*/ 	.word	0x000016e0


	//   ....[2]....
        /*03b0*/ 	.word	0x00002030


	//   ....[3]....
        /*03b4*/ 	.word	0x00002050


	//   ....[4]....
        /*03b8*/ 	.word	0x00002070


	//   ....[5]....
        /*03bc*/ 	.word	0x00002090


	//   ....[6]....
        /*03c0*/ 	.word	0x000020b0


	//   ....[7]....
        /*03c4*/ 	.word	0x00002540


	//   ....[8]....
        /*03c8*/ 	.word	0x00002550


	//   ....[9]....
        /*03cc*/ 	.word	0x00002570


	//   ....[10]....
        /*03d0*/ 	.word	0x00002590


	//   ....[11]....
        /*03d4*/ 	.word	0x000025e0


	//   ....[12]....
        /*03d8*/ 	.word	0x00002620


	//   ....[13]....
        /*03dc*/ 	.word	0x00002660


	//   ....[14]....
        /*03e0*/ 	.word	0x00002680


	//   ....[15]....
        /*03e4*/ 	.word	0x00002780


	//   ....[16]....
        /*03e8*/ 	.word	0x00002790


	//   ....[17]....
        /*03ec*/ 	.word	0x000027c0


	//   ....[18]....
        /*03f0*/ 	.word	0x000027f0


	//   ....[19]....
        /*03f4*/ 	.word	0x00002820


	//   ....[20]....
        /*03f8*/ 	.word	0x00002860


	//   ....[21]....
        /*03fc*/ 	.word	0x00002880


	//   ....[22]....
        /*0400*/ 	.word	0x000028a0


	//   ....[23]....
        /*0404*/ 	.word	0x00002900


	//   ....[24]....
        /*0408*/ 	.word	0x000029b0


	//   ....[25]....
        /*040c*/ 	.word	0x000029c0


	//   ....[26]....
        /*0410*/ 	.word	0x000029e0


	//   ....[27]....
        /*0414*/ 	.word	0x00002a20


	//   ....[28]....
        /*0418*/ 	.word	0x00002a50


	//   ....[29]....
        /*041c*/ 	.word	0x00002a90


	//   ....[30]....
        /*0420*/ 	.word	0x00002ab0


	//   ....[31]....
        /*0424*/ 	.word	0x00002ad0


	//   ....[32]....
        /*0428*/ 	.word	0x00002b30


	//   ....[33]....
        /*042c*/ 	.word	0x00002be0


	//   ....[34]....
        /*0430*/ 	.word	0x00002bf0


	//   ....[35]....
        /*0434*/ 	.word	0x00002c10


	//   ....[36]....
        /*0438*/ 	.word	0x00002c50


	//   ....[37]....
        /*043c*/ 	.word	0x00002c80


	//   ....[38]....
        /*0440*/ 	.word	0x00002cc0


	//   ....[39]....
        /*0444*/ 	.word	0x00002ce0


	//   ....[40]....
        /*0448*/ 	.word	0x00002d00


	//   ....[41]....
        /*044c*/ 	.word	0x00002d70


	//   ....[42]....
        /*0450*/ 	.word	0x00002e20


	//   ....[43]....
        /*0454*/ 	.word	0x00002e30


	//   ....[44]....
        /*0458*/ 	.word	0x00002e50


	//   ....[45]....
        /*045c*/ 	.word	0x00002e90


	//   ....[46]....
        /*0460*/ 	.word	0x00002ec0


	//   ....[47]....
        /*0464*/ 	.word	0x00002f00


	//   ....[48]....
        /*0468*/ 	.word	0x00002f20


	//   ....[49]....
        /*046c*/ 	.word	0x00002f40


	//   ....[50]....
        /*0470*/ 	.word	0x00002fb0


	//   ....[51]....
        /*0474*/ 	.word	0x00003070


	//   ....[52]....
        /*0478*/ 	.word	0x00003080


	//   ....[53]....
        /*047c*/ 	.word	0x000030a0


	//   ....[54]....
        /*0480*/ 	.word	0x000030e0


	//   ....[55]....
        /*0484*/ 	.word	0x00003110


	//   ....[56]....
        /*0488*/ 	.word	0x00003150


	//   ....[57]....
        /*048c*/ 	.word	0x00003170


	//   ....[58]....
        /*0490*/ 	.word	0x00003190


	//   ....[59]....
        /*0494*/ 	.word	0x000031f0


	//   ....[60]....
        /*0498*/ 	.word	0x000032a0


	//   ....[61]....
        /*049c*/ 	.word	0x000032b0


	//   ....[62]....
        /*04a0*/ 	.word	0x000032e0


	//   ....[63]....
        /*04a4*/ 	.word	0x00003310


	//   ....[64]....
        /*04a8*/ 	.word	0x00003340


	//   ....[65]....
        /*04ac*/ 	.word	0x00003380


	//   ....[66]....
        /*04b0*/ 	.word	0x000033a0


	//   ....[67]....
        /*04b4*/ 	.word	0x000033c0


	//   ....[68]....
        /*04b8*/ 	.word	0x00003400


	//   ....[69]....
        /*04bc*/ 	.word	0x000034c0


	//   ....[70]....
        /*04c0*/ 	.word	0x000034e0


	//   ....[71]....
        /*04c4*/ 	.word	0x000034f0


	//   ....[72]....
        /*04c8*/ 	.word	0x00003520


	//   ....[73]....
        /*04cc*/ 	.word	0x00003550


	//   ....[74]....
        /*04d0*/ 	.word	0x00003580


	//   ....[75]....
        /*04d4*/ 	.word	0x000035c0


	//   ....[76]....
        /*04d8*/ 	.word	0x000035e0


	//   ....[77]....
        /*04dc*/ 	.word	0x00003600


	//   ....[78]....
        /*04e0*/ 	.word	0x00003710


	//   ....[79]....
        /*04e4*/ 	.word	0x00003720


	//   ....[80]....
        /*04e8*/ 	.word	0x00003750


	//   ....[81]....
        /*04ec*/ 	.word	0x00003780


	//   ....[82]....
        /*04f0*/ 	.word	0x000037b0


	//   ....[83]....
        /*04f4*/ 	.word	0x000037f0


	//   ....[84]....
        /*04f8*/ 	.word	0x00003810


	//   ....[85]....
        /*04fc*/ 	.word	0x00003830


	//   ....[86]....
        /*0500*/ 	.word	0x00003890


	//   ....[87]....
        /*0504*/ 	.word	0x00003930


	//   ....[88]....
        /*0508*/ 	.word	0x00003940


	//   ....[89]....
        /*050c*/ 	.word	0x00003970


	//   ....[90]....
        /*0510*/ 	.word	0x000039a0


	//   ....[91]....
        /*0514*/ 	.word	0x000039d0


	//   ....[92]....
        /*0518*/ 	.word	0x00003a10


	//   ....[93]....
        /*051c*/ 	.word	0x00003a30


	//   ....[94]....
        /*0520*/ 	.word	0x00003a50


	//   ....[95]....
        /*0524*/ 	.word	0x00003ac0


	//   ....[96]....
        /*0528*/ 	.word	0x00003b50


	//   ....[97]....
        /*052c*/ 	.word	0x00003b70


	//   ....[98]....
        /*0530*/ 	.word	0x00003b80


	//   ....[99]....
        /*0534*/ 	.word	0x00003bb0


	//   ....[100]....
        /*0538*/ 	.word	0x00003be0


	//   ....[101]....
        /*053c*/ 	.word	0x00003c10


	//   ....[102]....
        /*0540*/ 	.word	0x00003c50


	//   ....[103]....
        /*0544*/ 	.word	0x00003c70


	//   ....[104]....
        /*0548*/ 	.word	0x00003c90


	//   ....[105]....
        /*054c*/ 	.word	0x00003d80


	//   ....[106]....
        /*0550*/ 	.word	0x00003db0


	//   ....[107]....
        /*0554*/ 	.word	0x00003dc0


	//   ....[108]....
        /*0558*/ 	.word	0x00003de0


	//   ....[109]....
        /*055c*/ 	.word	0x00003e20


	//   ....[110]....
        /*0560*/ 	.word	0x00003e50


	//   ....[111]....
        /*0564*/ 	.word	0x00003e90


	//   ....[112]....
        /*0568*/ 	.word	0x00003eb0


	//   ....[113]....
        /*056c*/ 	.word	0x00003ed0


	//   ....[114]....
        /*0570*/ 	.word	0x00003fb0


	//   ....[115]....
        /*0574*/ 	.word	0x00003fd0


	//   ....[116]....
        /*0578*/ 	.word	0x00003fe0


	//   ....[117]....
        /*057c*/ 	.word	0x00004000


	//   ....[118]....
        /*0580*/ 	.word	0x00004040


	//   ....[119]....
        /*0584*/ 	.word	0x00004080


	//   ....[120]....
        /*0588*/ 	.word	0x000040c0


	//   ....[121]....
        /*058c*/ 	.word	0x000040e0


	//   ....[122]....
        /*0590*/ 	.word	0x00004100


	//   ....[123]....
        /*0594*/ 	.word	0x000041e0


	//   ....[124]....
        /*0598*/ 	.word	0x00004200


	//   ....[125]....
        /*059c*/ 	.word	0x00004210


	//   ....[126]....
        /*05a0*/ 	.word	0x00004240


	//   ....[127]....
        /*05a4*/ 	.word	0x00004270


	//   ....[128]....
        /*05a8*/ 	.word	0x000042a0


	//   ....[129]....
        /*05ac*/ 	.word	0x000042e0


	//   ....[130]....
        /*05b0*/ 	.word	0x00004300


	//   ....[131]....
        /*05b4*/ 	.word	0x00004320


	//   ....[132]....
        /*05b8*/ 	.word	0x00004410


	//   ....[133]....
        /*05bc*/ 	.word	0x00004430


	//   ....[134]....
        /*05c0*/ 	.word	0x00004440


	//   ....[135]....
        /*05c4*/ 	.word	0x00004460


	//   ....[136]....
        /*05c8*/ 	.word	0x000044a0


	//   ....[137]....
        /*05cc*/ 	.word	0x000044d0


	//   ....[138]....
        /*05d0*/ 	.word	0x00004510


	//   ....[139]....
        /*05d4*/ 	.word	0x00004530


	//   ....[140]....
        /*05d8*/ 	.word	0x00004550


	//   ....[141]....
        /*05dc*/ 	.word	0x00004630


	//   ....[142]....
        /*05e0*/ 	.word	0x00004b50


	//   ....[143]....
        /*05e4*/ 	.word	0x00004e70


	//   ....[144]....
        /*05e8*/ 	.word	0x00004f20


	//   ....[145]....
        /*05ec*/ 	.word	0x00004fd0


	//   ....[146]....
        /*05f0*/ 	.word	0x00005080


	//   ....[147]....
        /*05f4*/ 	.word	0x00005130


	//   ....[148]....
        /*05f8*/ 	.word	0x000051e0


	//   ....[149]....
        /*05fc*/ 	.word	0x00005290


	//   ....[150]....
        /*0600*/ 	.word	0x00005340


	//   ....[151]....
        /*0604*/ 	.word	0x000053f0


	//   ....[152]....
        /*0608*/ 	.word	0x000054a0


	//   ....[153]....
        /*060c*/ 	.word	0x00005550


	//   ....[154]....
        /*0610*/ 	.word	0x00005600


	//   ....[155]....
        /*0614*/ 	.word	0x000056b0


	//   ....[156]....
        /*0618*/ 	.word	0x00005760


	//   ....[157]....
        /*061c*/ 	.word	0x00005810


	//   ....[158]....
        /*0620*/ 	.word	0x00005a10


	//   ....[159]....
        /*0624*/ 	.word	0x00005b30


	//   ....[160]....
        /*0628*/ 	.word	0x00005c50


	//   ....[161]....
        /*062c*/ 	.word	0x00005d70


	//   ....[162]....
        /*0630*/ 	.word	0x00005e90


	//   ....[163]....
        /*0634*/ 	.word	0x00005fb0


	//   ....[164]....
        /*0638*/ 	.word	0x000060d0


	//   ....[165]....
        /*063c*/ 	.word	0x000061e0


	//   ....[166]....
        /*0640*/ 	.word	0x000062e0


	//   ....[167]....
        /*0644*/ 	.word	0x000063e0


	//   ....[168]....
        /*0648*/ 	.word	0x000064e0


	//   ....[169]....
        /*064c*/ 	.word	0x000065e0


	//   ....[170]....
        /*0650*/ 	.word	0x000066e0


	//   ....[171]....
        /*0654*/ 	.word	0x000067e0


	//   ....[172]....
        /*0658*/ 	.word	0x000068d0


	//   ....[173]....
        /*065c*/ 	.word	0x00006940


	//   ....[174]....
        /*0660*/ 	.word	0x000069b0


	//   ....[175]....
        /*0664*/ 	.word	0x00006a20


	//   ....[176]....
        /*0668*/ 	.word	0x00006a90


	//   ....[177]....
        /*066c*/ 	.word	0x00006b00


	//----- nvinfo : EIATTR_VRC_CTA_INIT_COUNT
	.align		4
.L_116:
        /*0670*/ 	.byte	0x02, 0x4a
	.zero		1
	.zero		1


	//----- nvinfo : EIATTR_EXIT_INSTR_OFFSETS
	.align		4
        /*0674*/ 	.byte	0x04, 0x1c
        /*0676*/ 	.short	(.L_118 - .L_117)


	//   ....[0]....
.L_117:
        /*0678*/ 	.word	0x00001ae0


	//   ....[1]....
        /*067c*/ 	.word	0x00001e30


	//   ....[2]....
        /*0680*/ 	.word	0x00001e50


	//   ....[3]....
        /*0684*/ 	.word	0x00005820


	//   ....[4]....
        /*0688*/ 	.word	0x000068e0


	//----- nvinfo : EIATTR_MAX_THREADS
	.align		4
.L_118:
        /*068c*/ 	.byte	0x04, 0x05
        /*068e*/ 	.short	(.L_120 - .L_119)
.L_119:
        /*0690*/ 	.word	0x00000180
        /*0694*/ 	.word	0x00000001
        /*0698*/ 	.word	0x00000001


	//----- nvinfo : EIATTR_CRS_STACK_SIZE
	.align		4
.L_120:
        /*069c*/ 	.byte	0x04, 0x1e
        /*069e*/ 	.short	(.L_122 - .L_121)
.L_121:
        /*06a0*/ 	.word	0x00000000


	//----- nvinfo : EIATTR_CBANK_PARAM_SIZE
	.align		4
.L_122:
        /*06a4*/ 	.byte	0x03, 0x19
        /*06a6*/ 	.short	0x004d


	//----- nvinfo : EIATTR_PARAM_CBANK
	.align		4
        /*06a8*/ 	.byte	0x04, 0x0a
        /*06aa*/ 	.short	(.L_124 - .L_123)
	.align		4
.L_123:
        /*06ac*/ 	.word	index@(.nv.constant0._ZN3cub18CUB_300001_SM_10006detail10radix_sort29DeviceRadixSortOnesweepKernelINS1_5radix10policy_hubImNS0_8NullTypeEyE10Policy1000ELNS0_9SortOrderE0EmS6_yiiNS1_21identity_decomposer_tEEEvPT5_SC_PT3_PKSD_PT1_PKSH_PT2_PKSL_T4_iiT6_)
        /*06b0*/ 	.short	0x0380
        /*06b2*/ 	.short	0x004d


	//----- nvinfo : EIATTR_SW_WAR
	.align		4
.L_124:
        /*06b4*/ 	.byte	0x04, 0x36
        /*06b6*/ 	.short	(.L_126 - .L_125)
.L_125:
        /*06b8*/ 	.word	0x00000008
.L_126:


//--------------------- .nv.info._ZN3cub18CUB_300001_SM_10006detail10radix_sort33DeviceRadixSortExclusiveSumKernelINS1_5radix10policy_hubImNS0_8NullTypeEyE10Policy1000EyEEvPT0_ --------------------------
	.section	.nv.info._ZN3cub18CUB_300001_SM_10006detail10radix_sort33DeviceRadixSortExclusiveSumKernelINS1_5radix10policy_hubImNS0_8NullTypeEyE10Policy1000EyEEvPT0_,"",@"SHT_CUDA_INFO"
	.sectionflags	@""
	.align	4


	//----- nvinfo : EIATTR_CUDA_API_VERSION
	.align		4
        /*0000*/ 	.byte	0x04, 0x37
        /*0002*/ 	.short	(.L_128 - .L_127)
.L_127:
        /*0004*/ 	.word	0x00000082


	//----- nvinfo : EIATTR_KPARAM_INFO
	.align		4
.L_128:
        /*0008*/ 	.byte	0x04, 0x17
        /*000a*/ 	.short	(.L_130 - .L_129)
.L_129:
        /*000c*/ 	.word	0x00000000
        /*0010*/ 	.short	0x0000
        /*0012*/ 	.short	0x0000
        /*0014*/ 	.byte	0x00, 0xf5, 0x21, 0x00


	//----- nvinfo : EIATTR_SPARSE_MMA_MASK
	.align		4
.L_130:
        /*0018*/ 	.byte	0x03, 0x50
        /*001a*/ 	.short	0x0000


	//----- nvinfo : EIATTR_MAXREG_COUNT
	.align		4
        /*001c*/ 	.byte	0x03, 0x1b
        /*001e*/ 	.short	0x00ff


	//----- nvinfo : EIATTR_NUM_BARRIERS
	.align		4
        /*0020*/ 	.byte	0x02, 0x4c
        /*0022*/ 	.byte	0x01
	.zero		1


	//----- nvinfo : EIATTR_MERCURY_ISA_VERSION
	.align		4
        /*0024*/ 	.byte	0x03, 0x5f
        /*0026*/ 	.short	0x0101


	//----- nvinfo : EIATTR_COOP_GROUP_MASK_REGIDS
	.align		4
        /*0028*/ 	.byte	0x04, 0x29
        /*002a*/ 	.short	(.L_132 - .L_131)


	//   ....[0]....
.L_131:
        /*002c*/ 	.word	0xffffffff


	//   ....[1]....
        /*0030*/ 	.word	0xffffffff


	//   ....[2]....
        /*0034*/ 	.word	0xffffffff


	//   ....[3]....
        /*0038*/ 	.word	0xffffffff


	//   ....[4]....
        /*003c*/ 	.word	0xffffffff


	//   ....[5]....
        /*0040*/ 	.word	0xffffffff


	//   ....[6]....
        /*0044*/ 	.word	0xffffffff


	//   ....[7]....
        /*0048*/ 	.word	0xffffffff


	//   ....[8]....
        /*004c*/ 	.word	0xffffffff


	//   ....[9]....
        /*0050*/ 	.word	0xffffffff


	//   ....[10]....
        /*0054*/ 	.word	0x05000015


	//   ....[11]....
        /*0058*/ 	.word	0x05000015


	//   ....[12]....
        /*005c*/ 	.word	0x05000015


	//   ....[13]....
        /*0060*/ 	.word	0x05000015


	//   ....[14]....
        /*0064*/ 	.word	0x05000015


	//   ....[15]....
        /*0068*/ 	.word	0x05000015


	//   ....[16]....
        /*006c*/ 	.word	0x05000015


	//   ....[17]....
        /*0070*/ 	.word	0x05000015


	//   ....[18]....
        /*0074*/ 	.word	0x05000015


	//   ....[19]....
        /*0078*/ 	.word	0x05000015


	//----- nvinfo : EIATTR_COOP_GROUP_INSTR_OFFSETS
	.align		4
.L_132:
        /*007c*/ 	.byte	0x04, 0x28
        /*007e*/ 	.short	(.L_134 - .L_133)


	//   ....[0]....
.L_133:
        /*0080*/ 	.word	0x00000250


	//   ....[1]....
        /*0084*/ 	.word	0x00000260


	//   ....[2]....
        /*0088*/ 	.word	0x000002a0


	//   ....[3]....
        /*008c*/ 	.word	0x000002c0


	//   ....[4]....
        /*0090*/ 	.word	0x00000310


	//   ....[5]....
        /*0094*/ 	.word	0x00000320


	//   ....[6]....
        /*0098*/ 	.word	0x00000360


	//   ....[7]....
        /*009c*/ 	.word	0x00000380


	//   ....[8]....
        /*00a0*/ 	.word	0x000003d0


	//   ....[9]....
        /*00a4*/ 	.word	0x000003e0


	//   ....[10]....
        /*00a8*/ 	.word	0x00000660


	//   ....[11]....
        /*00ac*/ 	.word	0x000006b0


	//   ....[12]....
        /*00b0*/ 	.word	0x00000740


	//   ....[13]....
        /*00b4*/ 	.word	0x00000790


	//   ....[14]....
        /*00b8*/ 	.word	0x00000820


	//   ....[15]....
        /*00bc*/ 	.word	0x00000870


	//   ....[16]....
        /*00c0*/ 	.word	0x00000900


	//   ....[17]....
        /*00c4*/ 	.word	0x00000950


	//   ....[18]....
        /*00c8*/ 	.word	0x000009e0


	//   ....[19]....
        /*00cc*/ 	.word	0x00000a30


	//----- nvinfo : EIATTR_VRC_CTA_INIT_COUNT
	.align		4
.L_134:
        /*00d0*/ 	.byte	0x02, 0x4a
	.zero		1
	.zero		1


	//----- nvinfo : EIATTR_EXIT_INSTR_OFFSETS
	.align		4
        /*00d4*/ 	.byte	0x04, 0x1c
        /*00d6*/ 	.short	(.L_136 - .L_135)


	//   ....[0]....
.L_135:
        /*00d8*/ 	.word	0x000005d0


	//   ....[1]....
        /*00dc*/ 	.word	0x00000600


	//----- nvinfo : EIATTR_CRS_STACK_SIZE
	.align		4
.L_136:
        /*00e0*/ 	.byte	0x04, 0x1e
        /*00e2*/ 	.short	(.L_138 - .L_137)
.L_137:
        /*00e4*/ 	.word	0x00000000


	//----- nvinfo : EIATTR_CBANK_PARAM_SIZE
	.align		4
.L_138:
        /*00e8*/ 	.byte	0x03, 0x19
        /*00ea*/ 	.short	0x0008


	//----- nvinfo : EIATTR_PARAM_CBANK
	.align		4
        /*00ec*/ 	.byte	0x04, 0x0a
        /*00ee*/ 	.short	(.L_140 - .L_139)
	.align		4
.L_139:
        /*00f0*/ 	.word	index@(.nv.constant0._ZN3cub18CUB_300001_SM_10006detail10radix_sort33DeviceRadixSortExclusiveSumKernelINS1_5radix10policy_hubImNS0_8NullTypeEyE10Policy1000EyEEvPT0_)
        /*00f4*/ 	.short	0x0380
        /*00f6*/ 	.short	0x0008


	//----- nvinfo : EIATTR_SW_WAR
	.align		4
.L_140:
        /*00f8*/ 	.byte	0x04, 0x36
        /*00fa*/ 	.short	(.L_142 - .L_141)
.L_141:
        /*00fc*/ 	.word	0x00000008
.L_142:


//--------------------- .nv.info._ZN3cub18CUB_300001_SM_10006detail10radix_sort30DeviceRadixSortHistogramKernelINS1_5radix10policy_hubImNS0_8NullTypeEyE10Policy1000ELNS0_9SortOrderE0EmyNS1_21identity_decomposer_tEEEvPT2_PKT1_SB_iiT3_ --------------------------
	.section	.nv.info._ZN3cub18CUB_300001_SM_10006detail10radix_sort30DeviceRadixSortHistogramKernelINS1_5radix10policy_hubImNS0_8NullTypeEyE10Policy1000ELNS0_9SortOrderE0EmyNS1_21identity_decomposer_tEEEvPT2_PKT1_SB_iiT3_,"",@"SHT_CUDA_INFO"
	.sectionflags	@""
	.align	4


	//----- nvinfo : EIATTR_CUDA_API_VERSION
	.align		4
        /*0000*/ 	.byte	0x04, 0x37
        /*0002*/ 	.short	(.L_144 - .L_143)
.L_143:
        /*0004*/ 	.word	0x00000082


	//----- nvinfo : EIATTR_KPARAM_INFO
	.align		4
.L_144:
        /*0008*/ 	.byte	0x04, 0x17
        /*000a*/ 	.short	(.L_146 - .L_145)
.L_145:
        /*000c*/ 	.word	0x00000000
        /*0010*/ 	.short	0x0005
        /*0012*/ 	.short	0x0020
        /*0014*/ 	.byte	0x00, 0xf0, 0x05, 0x00


	//----- nvinfo : EIATTR_KPARAM_INFO
	.align		4
.L_146:
        /*0018*/ 	.byte	0x04, 0x17
        /*001a*/ 	.short	(.L_148 - .L_147)
.L_147:
        /*001c*/ 	.word	0x00000000
        /*0020*/ 	.short	0x0004
        /*0022*/ 	.short	0x001c
        /*0024*/ 	.byte	0x00, 0xf0, 0x11, 0x00


	//----- nvinfo : EIATTR_KPARAM_INFO
	.align		4
.L_148:
        /*0028*/ 	.byte	0x04, 0x17
        /*002a*/ 	.short	(.L_150 - .L_149)
.L_149:
        /*002c*/ 	.word	0x00000000
        /*0030*/ 	.short	0x0003
        /*0032*/ 	.short	0x0018
        /*0034*/ 	.byte	0x00, 0xf0, 0x11, 0x00


	//----- nvinfo : EIATTR_KPARAM_INFO
	.align		4
.L_150:
        /*0038*/ 	.byte	0x04, 0x17
        /*003a*/ 	.short	(.L_152 - .L_151)
.L_151:
        /*003c*/ 	.word	0x00000000
        /*0040*/ 	.short	0x0002
        /*0042*/ 	.short	0x0010
        /*0044*/ 	.byte	0x00, 0xf0, 0x21, 0x00


	//----- nvinfo : EIATTR_KPARAM_INFO
	.align		4
.L_152:
        /*0048*/ 	.byte	0x04, 0x17
        /*004a*/ 	.short	(.L_154 - .L_153)
.L_153:
        /*004c*/ 	.word	0x00000000
        /*0050*/ 	.short	0x0001
        /*0052*/ 	.short	0x0008
        /*0054*/ 	.byte	0x00, 0xf5, 0x21, 0x00


	//----- nvinfo : EIATTR_KPARAM_INFO
	.align		4
.L_154:
        /*0058*/ 	.byte	0x04, 0x17
        /*005a*/ 	.short	(.L_156 - .L_155)
.L_155:
        /*005c*/ 	.word	0x00000000
        /*0060*/ 	.short	0x0000
        /*0062*/ 	.short	0x0000
        /*0064*/ 	.byte	0x00, 0xf5, 0x21, 0x00


	//----- nvinfo : EIATTR_SPARSE_MMA_MASK
	.align		4
.L_156:
        /*0068*/ 	.byte	0x03, 0x50
        /*006a*/ 	.short	0x0000


	//----- nvinfo : EIATTR_MAXREG_COUNT
	.align		4
        /*006c*/ 	.byte	0x03, 0x1b
        /*006e*/ 	.short	0x00ff


	//----- nvinfo : EIATTR_NUM_BARRIERS
	.align		4
        /*0070*/ 	.byte	0x02, 0x4c
        /*0072*/ 	.byte	0x01
	.zero		1


	//----- nvinfo : EIATTR_MERCURY_ISA_VERSION
	.align		4
        /*0074*/ 	.byte	0x03, 0x5f
        /*0076*/ 	.short	0x0101


	//----- nvinfo : EIATTR_VRC_CTA_INIT_COUNT
	.align		4
        /*0078*/ 	.byte	0x02, 0x4a
	.zero		1
	.zero		1


	//----- nvinfo : EIATTR_EXIT_INSTR_OFFSETS
	.align		4
        /*007c*/ 	.byte	0x04, 0x1c
        /*007e*/ 	.short	(.L_158 - .L_157)


	//   ....[0]....
.L_157:
        /*0080*/ 	.word	0x00000040


	//   ....[1]....
        /*0084*/ 	.word	0x00002fb0


	//----- nvinfo : EIATTR_MAX_THREADS
	.align		4
.L_158:
        /*0088*/ 	.byte	0x04, 0x05
        /*008a*/ 	.short	(.L_160 - .L_159)
.L_159:
        /*008c*/ 	.word	0x00000080
        /*0090*/ 	.word	0x00000001
        /*0094*/ 	.word	0x00000001


	//----- nvinfo : EIATTR_CRS_STACK_SIZE
	.align		4
.L_160:
        /*0098*/ 	.byte	0x04, 0x1e
        /*009a*/ 	.short	(.L_162 - .L_161)
.L_161:
        /*009c*/ 	.word	0x00000000


	//----- nvinfo : EIATTR_CBANK_PARAM_SIZE
	.align		4
.L_162:
        /*00a0*/ 	.byte	0x03, 0x19
        /*00a2*/ 	.short	0x0021


	//----- nvinfo : EIATTR_PARAM_CBANK
	.align		4
        /*00a4*/ 	.byte	0x04, 0x0a
        /*00a6*/ 	.short	(.L_164 - .L_163)
	.align		4
.L_163:
        /*00a8*/ 	.word	index@(.nv.constant0._ZN3cub18CUB_300001_SM_10006detail10radix_sort30DeviceRadixSortHistogramKernelINS1_5radix10policy_hubImNS0_8NullTypeEyE10Policy1000ELNS0_9SortOrderE0EmyNS1_21identity_decomposer_tEEEvPT2_PKT1_SB_iiT3_)
        /*00ac*/ 	.short	0x0380
        /*00ae*/ 	.short	0x0021


	//----- nvinfo : EIATTR_SW_WAR
	.align		4
.L_164:
        /*00b0*/ 	.byte	0x04, 0x36
        /*00b2*/ 	.short	(.L_166 - .L_165)
.L_165:
        /*00b4*/ 	.word	0x00000008
.L_166:


//--------------------- .nv.info._ZN3cub18CUB_300001_SM_10006detail10radix_sort31DeviceRadixSortSingleTileKernelINS1_5radix10policy_hubImNS0_8NullTypeEyE10Policy1000ELNS0_9SortOrderE0EmS6_yNS1_21identity_decomposer_tEEEvPKT1_PSB_PKT2_PSF_T3_iiT4_ --------------------------
	.section	.nv.info._ZN3cub18CUB_300001_SM_10006detail10radix_sort31DeviceRadixSortSingleTileKernelINS1_5radix10policy_hubImNS0_8NullTypeEyE10Policy1000ELNS0_9SortOrderE0EmS6_yNS1_21identity_decomposer_tEEEvPKT1_PSB_PKT2_PSF_T3_iiT4_,"",@"SHT_CUDA_INFO"
	.sectionflags	@""
	.align	4


	//----- nvinfo : EIATTR_CUDA_API_VERSION
	.align		4
        /*0000*/ 	.byte	0x04, 0x37
        /*0002*/ 	.short	(.L_168 - .L_167)
.L_167:
        /*0004*/ 	.word	0x00000082


	//----- nvinfo : EIATTR_KPARAM_INFO
	.align		4
.L_168:
        /*0008*/ 	.byte	0x04, 0x17
        /*000a*/ 	.short	(.L_170 - .L_169)
.L_169:
        /*000c*/ 	.word	0x00000000
        /*0010*/ 	.short	0x0007
        /*0012*/ 	.short	0x0030
        /*0014*/ 	.byte	0x00, 0xf0, 0x05, 0x00


	//----- nvinfo : EIATTR_KPARAM_INFO
	.align		4
.L_170:
        /*0018*/ 	.byte	0x04, 0x17
        /*001a*/ 	.short	(.L_172 - .L_171)
.L_171:
        /*001c*/ 	.word	0x00000000
        /*0020*/ 	.short	0x0006
        /*0022*/ 	.short	0x002c
        /*0024*/ 	.byte	0x00, 0xf0, 0x11, 0x00


	//----- nvinfo : EIATTR_KPARAM_INFO
	.align		4
.L_172:
        /*0028*/ 	.byte	0x04, 0x17
        /*002a*/ 	.short	(.L_174 - .L_173)
.L_173:
        /*002c*/ 	.word	0x00000000
        /*0030*/ 	.short	0x0005
        /*0032*/ 	.short	0x0028
        /*0034*/ 	.byte	0x00, 0xf0, 0x11, 0x00


	//----- nvinfo : EIATTR_KPARAM_INFO
	.align		4
.L_174:
        /*0038*/ 	.byte	0x04, 0x17
        /*003a*/ 	.short	(.L_176 - .L_175)
.L_175:
        /*003c*/ 	.word	0x00000000
        /*0040*/ 	.short	0x0004
        /*0042*/ 	.short	0x0020
        /*0044*/ 	.byte	0x00, 0xf0, 0x21, 0x00


	//----- nvinfo : EIATTR_KPARAM_INFO
	.align		4
.L_176:
        /*0048*/ 	.byte	0x04, 0x17
        /*004a*/ 	.short	(.L_178 - .L_177)
.L_177:
        /*004c*/ 	.word	0x00000000
        /*0050*/ 	.short	0x0003
        /*0052*/ 	.short	0x0018
        /*0054*/ 	.byte	0x00, 0xf5, 0x21, 0x00


	//----- nvinfo : EIATTR_KPARAM_INFO
	.align		4
.L_178:
        /*0058*/ 	.byte	0x04, 0x17
        /*005a*/ 	.short	(.L_180 - .L_179)
.L_179:
        /*005c*/ 	.word	0x00000000
        /*0060*/ 	.short	0x0002
        /*0062*/ 	.short	0x0010
        /*0064*/ 	.byte	0x00, 0xf5, 0x21, 0x00


	//----- nvinfo : EIATTR_KPARAM_INFO
	.align		4
.L_180:
        /*0068*/ 	.byte	0x04, 0x17
        /*006a*/ 	.short	(.L_182 - .L_181)
.L_181:
        /*006c*/ 	.word	0x00000000
        /*0070*/ 	.short	0x0001
        /*0072*/ 	.short	0x0008
        /*0074*/ 	.byte	0x00, 0xf5, 0x21, 0x00


	//----- nvinfo : EIATTR_KPARAM_INFO
	.align		4
.L_182:
        /*0078*/ 	.byte	0x04, 0x17
        /*007a*/ 	.short	(.L_184 - .L_183)
.L_183:
        /*007c*/ 	.word	0x00000000
        /*0080*/ 	.short	0x0000
        /*0082*/ 	.short	0x0000
        /*0084*/ 	.byte	0x00, 0xf5, 0x21, 0x00


	//----- nvinfo : EIATTR_SPARSE_MMA_MASK
	.align		4
.L_184:
        /*0088*/ 	.byte	0x03, 0x50
        /*008a*/ 	.short	0x0000


	//----- nvinfo : EIATTR_MAXREG_COUNT
	.align		4
        /*008c*/ 	.byte	0x03, 0x1b
        /*008e*/ 	.short	0x00ff


	//----- nvinfo : EIATTR_NUM_BARRIERS
	.align		4
        /*0090*/ 	.byte	0x02, 0x4c
        /*0092*/ 	.byte	0x01
	.zero		1


	//----- nvinfo : EIATTR_MERCURY_ISA_VERSION
	.align		4
        /*0094*/ 	.byte	0x03, 0x5f
        /*0096*/ 	.short	0x0101


	//----- nvinfo : EIATTR_COOP_GROUP_MASK_REGIDS
	.align		4
        /*0098*/ 	.byte	0x04, 0x29
        /*009a*/ 	.short	(.L_186 - .L_185)


	//   ....[0]....
.L_185:
        /*009c*/ 	.word	0xffffffff


	//   ....[1]....
        /*00a0*/ 	.word	0xffffffff


	//   ....[2]....
        /*00a4*/ 	.word	0xffffffff


	//   ....[3]....
        /*00a8*/ 	.word	0xffffffff


	//   ....[4]....
        /*00ac*/ 	.word	0xffffffff


	//----- nvinfo : EIATTR_COOP_GROUP_INSTR_OFFSETS
	.align		4
.L_186:
        /*00b0*/ 	.byte	0x04, 0x28
        /*00b2*/ 	.short	(.L_188 - .L_187)


	//   ....[0]....
.L_187:
        /*00b4*/ 	.word	0x000010b0


	//   ....[1]....
        /*00b8*/ 	.word	0x000010d0


	//   ....[2]....
        /*00bc*/ 	.word	0x000010f0


	//   ....[3]....
        /*00c0*/ 	.word	0x00001110


	//   ....[4]....
        /*00c4*/ 	.word	0x00001130


	//----- nvinfo : EIATTR_VRC_CTA_INIT_COUNT
	.align		4
.L_188:
        /*00c8*/ 	.byte	0x02, 0x4a
	.zero		1
	.zero		1


	//----- nvinfo : EIATTR_EXIT_INSTR_OFFSETS
	.align		4
        /*00cc*/ 	.byte	0x04, 0x1c
        /*00ce*/ 	.short	(.L_190 - .L_189)


	//   ....[0]....
.L_189:
        /*00d0*/ 	.word	0x00001f00


	//   ....[1]....
        /*00d4*/ 	.word	0x00001f30


	//----- nvinfo : EIATTR_MAX_THREADS
	.align		4
.L_190:
        /*00d8*/ 	.byte	0x04, 0x05
        /*00da*/ 	.short	(.L_192 - .L_191)
.L_191:
        /*00dc*/ 	.word	0x00000100
        /*00e0*/ 	.word	0x00000001
        /*00e4*/ 	.word	0x00000001


	//----- nvinfo : EIATTR_CBANK_PARAM_SIZE
	.align		4
.L_192:
        /*00e8*/ 	.byte	0x03, 0x19
        /*00ea*/ 	.short	0x0031


	//----- nvinfo : EIATTR_PARAM_CBANK
	.align		4
        /*00ec*/ 	.byte	0x04, 0x0a
        /*00ee*/ 	.short	(.L_194 - .L_193)
	.align		4
.L_193:
        /*00f0*/ 	.word	index@(.nv.constant0._ZN3cub18CUB_300001_SM_10006detail10radix_sort31DeviceRadixSortSingleTileKernelINS1_5radix10policy_hubImNS0_8NullTypeEyE10Policy1000ELNS0_9SortOrderE0EmS6_yNS1_21identity_decomposer_tEEEvPKT1_PSB_PKT2_PSF_T3_iiT4_)
        /*00f4*/ 	.short	0x0380
        /*00f6*/ 	.short	0x0031


	//----- nvinfo : EIATTR_SW_WAR
	.align		4
.L_194:
        /*00f8*/ 	.byte	0x04, 0x36
        /*00fa*/ 	.short	(.L_196 - .L_195)
.L_195:
        /*00fc*/ 	.word	0x00000008
.L_196:


//--------------------- .nv.info._ZN3cub18CUB_300001_SM_10006detail11EmptyKernelIvEEvv --------------------------
	.section	.nv.info._ZN3cub18CUB_300001_SM_10006detail11EmptyKernelIvEEvv,"",@"SHT_CUDA_INFO"
	.sectionflags	@""
	.align	4


	//----- nvinfo : EIATTR_CUDA_API_VERSION
	.align		4
        /*0000*/ 	.byte	0x04, 0x37
        /*0002*/ 	.short	(.L_198 - .L_197)
.L_197:
        /*0004*/ 	.word	0x00000082


	//----- nvinfo : EIATTR_SPARSE_MMA_MASK
	.align		4
.L_198:
        /*0008*/ 	.byte	0x03, 0x50
        /*000a*/ 	.short	0x0000


	//----- nvinfo : EIATTR_MAXREG_COUNT
	.align		4
        /*000c*/ 	.byte	0x03, 0x1b
        /*000e*/ 	.short	0x00ff


	//----- nvinfo : EIATTR_MERCURY_ISA_VERSION
	.align		4
        /*0010*/ 	.byte	0x03, 0x5f
        /*0012*/ 	.short	0x0101


	//----- nvinfo : EIATTR_VRC_CTA_INIT_COUNT
	.align		4
        /*0014*/ 	.byte	0x02, 0x4a
	.zero		1
	.zero		1


	//----- nvinfo : EIATTR_EXIT_INSTR_OFFSETS
	.align		4
        /*0018*/ 	.byte	0x04, 0x1c
        /*001a*/ 	.short	(.L_200 - .L_199)


	//   ....[0]....
.L_199:
        /*001c*/ 	.word	0x00000010


	//----- nvinfo : EIATTR_SW_WAR
	.align		4
.L_200:
        /*0020*/ 	.byte	0x04, 0x36
        /*0022*/ 	.short	(.L_202 - .L_201)
.L_201:
        /*0024*/ 	.word	0x00000008
.L_202:


//--------------------- .nv.info._ZN6thrust24THRUST_300001_SM_1000_NS8cuda_cub4core6detail13_kernel_agentINS1_8__unique11UniqueAgentINS0_6detail15normal_iteratorINS0_10device_ptrImEEEESB_N4cuda3std3__48equal_toImEEiPiEEJSB_SB_SG_SH_iN3cub18CUB_300001_SM_100013ScanTileStateIiLb1EEEmEEEvDpT0_ --------------------------
	.section	.nv.info._ZN6thrust24THRUST_300001_SM_1000_NS8cuda_cub4core6detail13_kernel_agentINS1_8__unique11UniqueAgentINS0_6detail15normal_iteratorINS0_10device_ptrImEEEESB_N4cuda3std3__48equal_toImEEiPiEEJSB_SB_SG_SH_iN3cub18CUB_300001_SM_100013ScanTileStateIiLb1EEEmEEEvDpT0_,"",@"SHT_CUDA_INFO"
	.sectionflags	@""
	.align	4


	//----- nvinfo : EIATTR_CUDA_API_VERSION
	.align		4
        /*0000*/ 	.byte	0x04, 0x37
        /*0002*/ 	.short	(.L_204 - .L_203)
.L_203:
        /*0004*/ 	.word	0x00000082


	//----- nvinfo : EIATTR_KPARAM_INFO
	.align		4
.L_204:
        /*0008*/ 	.byte	0x04, 0x17
        /*000a*/ 	.short	(.L_206 - .L_205)
.L_205:
        /*000c*/ 	.word	0x00000000
        /*0010*/ 	.short	0x0006
        /*0012*/ 	.short	0x0030
        /*0014*/ 	.byte	0x00, 0xf0, 0x21, 0x00


	//----- nvinfo : EIATTR_KPARAM_INFO
	.align		4
.L_206:
        /*0018*/ 	.byte	0x04, 0x17
        /*001a*/ 	.short	(.L_208 - .L_207)
.L_207:
        /*001c*/ 	.word	0x00000000
        /*0020*/ 	.short	0x0005
        /*0022*/ 	.short	0x0028
        /*0024*/ 	.byte	0x00, 0xf0, 0x21, 0x00


	//----- nvinfo : EIATTR_KPARAM_INFO
	.align		4
.L_208:
        /*0028*/ 	.byte	0x04, 0x17
        /*002a*/ 	.short	(.L_210 - .L_209)
.L_209:
        /*002c*/ 	.word	0x00000000
        /*0030*/ 	.short	0x0004
        /*0032*/ 	.short	0x0020
        /*0034*/ 	.byte	0x00, 0xf0, 0x11, 0x00


	//----- nvinfo : EIATTR_KPARAM_INFO
	.align		4
.L_210:
        /*0038*/ 	.byte	0x04, 0x17
        /*003a*/ 	.short	(.L_212 - .L_211)
.L_211:
        /*003c*/ 	.word	0x00000000
        /*0040*/ 	.short	0x0003
        /*0042*/ 	.short	0x0018
        /*0044*/ 	.byte	0x00, 0xf5, 0x21, 0x00


	//----- nvinfo : EIATTR_KPARAM_INFO
	.align		4
.L_212:
        /*0048*/ 	.byte	0x04, 0x17
        /*004a*/ 	.short	(.L_214 - .L_213)
.L_213:
        /*004c*/ 	.word	0x00000000
        /*0050*/ 	.short	0x0002
        /*0052*/ 	.short	0x0010
        /*0054*/ 	.byte	0x00, 0xf0, 0x05, 0x00


	//----- nvinfo : EIATTR_KPARAM_INFO
	.align		4
.L_214:
        /*0058*/ 	.byte	0x04, 0x17
        /*005a*/ 	.short	(.L_216 - .L_215)
.L_215:
        /*005c*/ 	.word	0x00000000
        /*0060*/ 	.short	0x0001
        /*0062*/ 	.short	0x0008
        /*0064*/ 	.byte	0x00, 0xf0, 0x21, 0x00


	//----- nvinfo : EIATTR_KPARAM_INFO
	.align		4
.L_216:
        /*0068*/ 	.byte	0x04, 0x17
        /*006a*/ 	.short	(.L_218 - .L_217)
.L_217:
        /*006c*/ 	.word	0x00000000
        /*0070*/ 	.short	0x0000
        /*0072*/ 	.short	0x0000
        /*0074*/ 	.byte	0x00, 0xf0, 0x21, 0x00


	//----- nvinfo : EIATTR_SPARSE_MMA_MASK
	.align		4
.L_218:
        /*0078*/ 	.byte	0x03, 0x50
        /*007a*/ 	.short	0x0000


	//----- nvinfo : EIATTR_MAXREG_COUNT
	.align		4
        /*007c*/ 	.byte	0x03, 0x1b
        /*007e*/ 	.short	0x00ff


	//----- nvinfo : EIATTR_NUM_BARRIERS
	.align		4
        /*0080*/ 	.byte	0x02, 0x4c
        /*0082*/ 	.byte	0x01
	.zero		1


	//----- nvinfo : EIATTR_MERCURY_ISA_VERSION
	.align		4
        /*0084*/ 	.byte	0x03, 0x5f
        /*0086*/ 	.short	0x0101


	//----- nvinfo : EIATTR_UNUSED_LOAD_BYTE_OFFSET
	.align		4
        /*0088*/ 	.byte	0x04, 0x44
        /*008a*/ 	.short	(.L_220 - .L_219)


	//   ....[0]....
.L_219:
        /*008c*/ 	.word	0x000049c0
        /*0090*/ 	.word	0x0000fff0


	//----- nvinfo : EIATTR_COOP_GROUP_MASK_REGIDS
	.align		4
.L_220:
        /*0094*/ 	.byte	0x04, 0x29
        /*0096*/ 	.short	(.L_222 - .L_221)


	//   ....[0]....
.L_221:
        /*0098*/ 	.word	0xffffffff


	//   ....[1]....
        /*009c*/ 	.word	0xffffffff


	//   ....[2]....
        /*00a0*/ 	.word	0xffffffff


	//   ....[3]....
        /*00a4*/ 	.word	0xffffffff


	//   ....[4]....
        /*00a8*/ 	.word	0xffffffff


	//   ....[5]....
        /*00ac*/ 	.word	0xffffffff


	//   ....[6]....
        /*00b0*/ 	.word	0xffffffff


	//   ....[7]....
        /*00b4*/ 	.word	0xffffffff


	//   ....[8]....
        /*00b8*/ 	.word	0xffffffff


	//   ....[9]....
        /*00bc*/ 	.word	0xffffffff


	//   ....[10]....
        /*00c0*/ 	.word	0xffffffff


	//   ....[11]....
        /*00c4*/ 	.word	0xffffffff


	//   ....[12]....
        /*00c8*/ 	.word	0xffffffff


	//   ....[13]....
        /*00cc*/ 	.word	0xffffffff


	//   ....[14]....
        /*00d0*/ 	.word	0xffffffff


	//   ....[15]....
        /*00d4*/ 	.word	0xffffffff


	//   ....[16]....
        /*00d8*/ 	.word	0xffffffff


	//   ....[17]....
        /*00dc*/ 	.word	0xffffffff


	//   ....[18]....
        /*00e0*/ 	.word	0xffffffff


	//   ....[19]....
        /*00e4*/ 	.word	0xffffffff


	//   ....[20]....
        /*00e8*/ 	.word	0xffffffff


	//   ....[21]....
        /*00ec*/ 	.word	0xffffffff


	//   ....[22]....
        /*00f0*/ 	.word	0xffffffff


	//   ....[23]....
        /*00f4*/ 	.word	0xffffffff


	//   ....[24]....
        /*00f8*/ 	.word	0xffffffff


	//   ....[25]....
        /*00fc*/ 	.word	0xffffffff


	//   ....[26]....
        /*0100*/ 	.word	0xffffffff


	//   ....[27]....
        /*0104*/ 	.word	0xffffffff


	//   ....[28]....
        /*0108*/ 	.word	0xffffffff


	//   ....[29]....
        /*010c*/ 	.word	0xffffffff


	//   ....[30]....
        /*0110*/ 	.word	0xffffffff


	//   ....[31]....
        /*0114*/ 	.word	0xffffffff


	//   ....[32]....
        /*0118*/ 	.word	0xffffffff


	//   ....[33]....
        /*011c*/ 	.word	0xffffffff


	//   ....[34]....
        /*0120*/ 	.word	0xffffffff


	//   ....[35]....
        /*0124*/ 	.word	0xffffffff


	//   ....[36]....
        /*0128*/ 	.word	0xffffffff


	//   ....[37]....
        /*012c*/ 	.word	0xffffffff


	//   ....[38]....
        /*0130*/ 	.word	0xffffffff


	//   ....[39]....
        /*0134*/ 	.word	0xffffffff


	//   ....[40]....
        /*0138*/ 	.word	0xffffffff


	//   ....[41]....
        /*013c*/ 	.word	0xffffffff


	//   ....[42]....
        /*0140*/ 	.word	0xffffffff


	//   ....[43]....
        /*0144*/ 	.word	0xffffffff


	//   ....[44]....
        /*0148*/ 	.word	0xffffffff


	//   ....[45]....
        /*014c*/ 	.word	0xffffffff


	//   ....[46]....
        /*0150*/ 	.word	0xffffffff


	//   ....[47]....
        /*0154*/ 	.word	0xffffffff


	//   ....[48]....
        /*0158*/ 	.word	0xffffffff


	//   ....[49]....
        /*015c*/ 	.word	0xffffffff


	//   ....[50]....
        /*0160*/ 	.word	0xffffffff


	//   ....[51]....
        /*0164*/ 	.word	0xffffffff


	//   ....[52]....
        /*0168*/ 	.word	0xffffffff


	//   ....[53]....
        /*016c*/ 	.word	0xffffffff


	//   ....[54]....
        /*0170*/ 	.word	0xffffffff


	//   ....[55]....
        /*0174*/ 	.word	0xffffffff


	//   ....[56]....
        /*0178*/ 	.word	0xffffffff


	//   ....[57]....
        /*017c*/ 	.word	0xffffffff


	//   ....[58]....
        /*0180*/ 	.word	0xffffffff


	//   ....[59]....
        /*0184*/ 	.word	0xffffffff


	//   ....[60]....
        /*0188*/ 	.word	0x0500001e


	//   ....[61]....
        /*018c*/ 	.word	0x0500001e


	//   ....[62]....
        /*0190*/ 	.word	0x0500001e


	//   ....[63]....
        /*0194*/ 	.word	0x0500001e


	//   ....[64]....
        /*0198*/ 	.word	0x0500001e


	//   ....[65]....
        /*019c*/ 	.word	0x0500001e


	//   ....[66]....
        /*01a0*/ 	.word	0x0500001e


	//   ....[67]....
        /*01a4*/ 	.word	0x0500001e


	//   ....[68]....
        /*01a8*/ 	.word	0x0500001e


	//   ....[69]....
        /*01ac*/ 	.word	0x0500001e


	//   ....[70]....
        /*01b0*/ 	.word	0x0500001e


	//   ....[71]....
        /*01b4*/ 	.word	0x0500001e


	//   ....[72]....
        /*01b8*/ 	.word	0x0500001e


	//   ....[73]....
        /*01bc*/ 	.word	0x0500001e


	//   ....[74]....
        /*01c0*/ 	.word	0x0500001e


	//   ....[75]....
        /*01c4*/ 	.word	0x0500001e


	//   ....[76]....
        /*01c8*/ 	.word	0x0500001e


	//   ....[77]....
        /*01cc*/ 	.word	0x0500001e


	//   ....[78]....
        /*01d0*/ 	.word	0x0500001e


	//   ....[79]....
        /*01d4*/ 	.word	0x0500001e


	//   ....[80]....
        /*01d8*/ 	.word	0x0500001e


	//   ....[81]....
        /*01dc*/ 	.word	0x0500001e


	//   ....[82]....
        /*01e0*/ 	.word	0x0500001e


	//   ....[83]....
        /*01e4*/ 	.word	0x0500001e


	//   ....[84]....
        /*01e8*/ 	.word	0x0500001e


	//   ....[85]....
        /*01ec*/ 	.word	0x0500001e


	//   ....[86]....
        /*01f0*/ 	.word	0x0500001e


	//   ....[87]....
        /*01f4*/ 	.word	0x0500001e


	//   ....[88]....
        /*01f8*/ 	.word	0x0500001e


	//   ....[89]....
        /*01fc*/ 	.word	0x0500001e


	//   ....[90]....
        /*0200*/ 	.word	0x0500001e


	//   ....[91]....
        /*0204*/ 	.word	0x0500001e


	//   ....[92]....
        /*0208*/ 	.word	0x0500001e


	//   ....[93]....
        /*020c*/ 	.word	0x0500001e


	//   ....[94]....
        /*0210*/ 	.word	0x0500001e


	//   ....[95]....
        /*0214*/ 	.word	0x0500001e


	//----- nvinfo : EIATTR_COOP_GROUP_INSTR_OFFSETS
	.align		4
.L_222:
        /*0218*/ 	.byte	0x04, 0x28
        /*021a*/ 	.short	(.L_224 - .L_223)


	//   ....[0]....
.L_223:
        /*021c*/ 	.word	0x00000290


	//   ....[1]....
        /*0220*/ 	.word	0x000004e0


	//   ....[2]....
        /*0224*/ 	.word	0x00000510


	//   ....[3]....
        /*0228*/ 	.word	0x00000530


	//   ....[4]....
        /*022c*/ 	.word	0x00000560


	//   ....[5]....
        /*0230*/ 	.word	0x00000580


	//   ....[6]....
        /*0234*/ 	.word	0x00001120


	//   ....[7]....
        /*0238*/ 	.word	0x00001310


	//   ....[8]....
        /*023c*/ 	.word	0x00001340


	//   ....[9]....
        /*0240*/ 	.word	0x00001360


	//   ....[10]....
        /*0244*/ 	.word	0x00001380


	//   ....[11]....
        /*0248*/ 	.word	0x000013a0


	//   ....[12]....
        /*024c*/ 	.word	0x000015c0


	//   ....[13]....
        /*0250*/ 	.word	0x00001680


	//   ....[14]....
        /*0254*/ 	.word	0x000016e0


	//   ....[15]....
        /*0258*/ 	.word	0x00001790


	//   ....[16]....
        /*025c*/ 	.word	0x000017e0


	//   ....[17]....
        /*0260*/ 	.word	0x00001830


	//   ....[18]....
        /*0264*/ 	.word	0x00001890


	//   ....[19]....
        /*0268*/ 	.word	0x000018e0


	//   ....[20]....
        /*026c*/ 	.word	0x000018f0


	//   ....[21]....
        /*0270*/ 	.word	0x000019b0


	//   ....[22]....
        /*0274*/ 	.word	0x00001a70


	//   ....[23]....
        /*0278*/ 	.word	0x00001ac0


	//   ....[24]....
        /*027c*/ 	.word	0x00001b20


	//   ....[25]....
        /*0280*/ 	.word	0x00001b80


	//   ....[26]....
        /*0284*/ 	.word	0x00001bc0


	//   ....[27]....
        /*0288*/ 	.word	0x00001c00


	//   ....[28]....
        /*028c*/ 	.word	0x00001c40


	//   ....[29]....
        /*0290*/ 	.word	0x00001c50


	//   ....[30]....
        /*0294*/ 	.word	0x00002bf0


	//   ....[31]....
        /*0298*/ 	.word	0x00002e70


	//   ....[32]....
        /*029c*/ 	.word	0x00002e90


	//   ....[33]....
        /*02a0*/ 	.word	0x00002eb0


	//   ....[34]....
        /*02a4*/ 	.word	0x00002ed0


	//   ....[35]....
        /*02a8*/ 	.word	0x00002f00


	//   ....[36]....
        /*02ac*/ 	.word	0x00003bf0


	//   ....[37]....
        /*02b0*/ 	.word	0x00003e70


	//   ....[38]....
        /*02b4*/ 	.word	0x00003e90


	//   ....[39]....
        /*02b8*/ 	.word	0x00003eb0


	//   ....[40]....
        /*02bc*/ 	.word	0x00003ed0


	//   ....[41]....
        /*02c0*/ 	.word	0x00003f00


	//   ....[42]....
        /*02c4*/ 	.word	0x00004130


	//   ....[43]....
        /*02c8*/ 	.word	0x000041f0


	//   ....[44]....
        /*02cc*/ 	.word	0x00004250


	//   ....[45]....
        /*02d0*/ 	.word	0x000042f0


	//   ....[46]....
        /*02d4*/ 	.word	0x00004350


	//   ....[47]....
        /*02d8*/ 	.word	0x00004390


	//   ....[48]....
        /*02dc*/ 	.word	0x000043e0


	//   ....[49]....
        /*02e0*/ 	.word	0x00004420


	//   ....[50]....
        /*02e4*/ 	.word	0x00004430


	//   ....[51]....
        /*02e8*/ 	.word	0x00004530


	//   ....[52]....
        /*02ec*/ 	.word	0x00004600


	//   ....[53]....
        /*02f0*/ 	.word	0x00004660


	//   ....[54]....
        /*02f4*/ 	.word	0x000046c0


	//   ....[55]....
        /*02f8*/ 	.word	0x00004720


	//   ....[56]....
        /*02fc*/ 	.word	0x00004760


	//   ....[57]....
        /*0300*/ 	.word	0x000047a0


	//   ....[58]....
        /*0304*/ 	.word	0x000047e0


	//   ....[59]....
        /*0308*/ 	.word	0x000047f0


	//   ....[60]....
        /*030c*/ 	.word	0x00005430


	//   ....[61]....
        /*0310*/ 	.word	0x000054b0


	//   ....[62]....
        /*0314*/ 	.word	0x00005560


	//   ....[63]....
        /*0318*/ 	.word	0x00005660


	//   ....[64]....
        /*031c*/ 	.word	0x000056e0


	//   ....[65]....
        /*0320*/ 	.word	0x00005770


	//   ....[66]....
        /*0324*/ 	.word	0x000057f0


	//   ....[67]....
        /*0328*/ 	.word	0x00005860


	//   ....[68]....
        /*032c*/ 	.word	0x00005890


	//   ....[69]....
        /*0330*/ 	.word	0x00005950


	//   ....[70]....
        /*0334*/ 	.word	0x000059d0


	//   ....[71]....
        /*0338*/ 	.word	0x00005a50


	//   ....[72]....
        /*033c*/ 	.word	0x00005b10


	//   ....[73]....
        /*0340*/ 	.word	0x00005b90


	//   ....[74]....
        /*0344*/ 	.word	0x00005c10


	//   ....[75]....
        /*0348*/ 	.word	0x00005c80


	//   ....[76]....
        /*034c*/ 	.word	0x00005d00


	//   ....[77]....
        /*0350*/ 	.word	0x00005d60


	//   ....[78]....
        /*0354*/ 	.word	0x00005dd0


	//   ....[79]....
        /*0358*/ 	.word	0x00005e50


	//   ....[80]....
        /*035c*/ 	.word	0x00005ef0


	//   ....[81]....
        /*0360*/ 	.word	0x00005fe0


	//   ....[82]....
        /*0364*/ 	.word	0x00006060


	//   ....[83]....
        /*0368*/ 	.word	0x000060f0


	//   ....[84]....
        /*036c*/ 	.word	0x00006170


	//   ....[85]....
        /*0370*/ 	.word	0x000061f0


	//   ....[86]....
        /*0374*/ 	.word	0x00006220


	//   ....[87]....
        /*0378*/ 	.word	0x00006320


	//   ....[88]....
        /*037c*/ 	.word	0x000063a0


	//   ....[89]....
        /*0380*/ 	.word	0x00006420


	//   ....[90]....
        /*0384*/ 	.word	0x00006500


	//   ....[91]....
        /*0388*/ 	.word	0x00006580


	//   ....[92]....
        /*038c*/ 	.word	0x00006600


	//   ....[93]....
        /*0390*/ 	.word	0x00006680


	//   ....[94]....
        /*0394*/ 	.word	0x00006700


	//   ....[95]....
        /*0398*/ 	.word	0x00006760


	//----- nvinfo : EIATTR_VRC_CTA_INIT_COUNT
	.align		4
.L_224:
        /*039c*/ 	.byte	0x02, 0x4a
	.zero		1
	.zero		1


	//----- nvinfo : EIATTR_EXIT_INSTR_OFFSETS
	.align		4
        /*03a0*/ 	.byte	0x04, 0x1c
        /*03a2*/ 	.short	(.L_226 - .L_225)


	//   ....[0]....
.L_225:
        /*03a4*/ 	.word	0x00000f40


	//   ....[1]....
        /*03a8*/ 	.word	0x00002860


	//   ....[2]....
        /*03ac*/ 	.word	0x000053b0


	//   ....[3]....
        /*03b0*/ 	.word	0x000053e0


	//----- nvinfo : EIATTR_MAX_THREADS
	.align		4
.L_226:
        /*03b4*/ 	.byte	0x04, 0x05
        /*03b6*/ 	.short	(.L_228 - .L_227)
.L_227:
        /*03b8*/ 	.word	0x00000040
        /*03bc*/ 	.word	0x00000001
        /*03c0*/ 	.word	0x00000001


	//----- nvinfo : EIATTR_CRS_STACK_SIZE
	.align		4
.L_228:
        /*03c4*/ 	.byte	0x04, 0x1e
        /*03c6*/ 	.short	(.L_230 - .L_229)
.L_229:
        /*03c8*/ 	.word	0x00000000


	//----- nvinfo : EIATTR_CBANK_PARAM_SIZE
	.align		4
.L_230:
        /*03cc*/ 	.byte	0x03, 0x19
        /*03ce*/ 	.short	0x0038


	//----- nvinfo : EIATTR_PARAM_CBANK
	.align		4
        /*03d0*/ 	.byte	0x04, 0x0a
        /*03d2*/ 	.short	(.L_232 - .L_231)
	.align		4
.L_231:
        /*03d4*/ 	.word	index@(.nv.constant0._ZN6thrust24THRUST_300001_SM_1000_NS8cuda_cub4core6detail13_kernel_agentINS1_8__unique11UniqueAgentINS0_6detail15normal_iteratorINS0_10device_ptrImEEEESB_N4cuda3std3__48equal_toImEEiPiEEJSB_SB_SG_SH_iN3cub18CUB_300001_SM_100013ScanTileStateIiLb1EEEmEEEvDpT0_)
        /*03d8*/ 	.short	0x0380
        /*03da*/ 	.short	0x0038


	//----- nvinfo : EIATTR_SW_WAR
	.align		4
.L_232:
        /*03dc*/ 	.byte	0x04, 0x36
        /*03de*/ 	.short	(.L_234 - .L_233)
.L_233:
        /*03e0*/ 	.word	0x00000008
.L_234:


//--------------------- .nv.info._ZN6thrust24THRUST_300001_SM_1000_NS8cuda_cub4core6detail13_kernel_agentINS1_8__unique9InitAgentIN3cub18CUB_300001_SM_100013ScanTileStateIiLb1EEEPiiEEJSA_mSB_EEEvDpT0_ --------------------------
	.section	.nv.info._ZN6thrust24THRUST_300001_SM_1000_NS8cuda_cub4core6detail13_kernel_agentINS1_8__unique9InitAgentIN3cub18CUB_300001_SM_100013ScanTileStateIiLb1EEEPiiEEJSA_mSB_EEEvDpT0_,"",@"SHT_CUDA_INFO"
	.sectionflags	@""
	.align	4


	//----- nvinfo : EIATTR_CUDA_API_VERSION
	.align		4
        /*0000*/ 	.byte	0x04, 0x37
        /*0002*/ 	.short	(.L_236 - .L_235)
.L_235:
        /*0004*/ 	.word	0x00000082


	//----- nvinfo : EIATTR_KPARAM_INFO
	.align		4
.L_236:
        /*0008*/ 	.byte	0x04, 0x17
        /*000a*/ 	.short	(.L_238 - .L_237)
.L_237:
        /*000c*/ 	.word	0x00000000
        /*0010*/ 	.short	0x0002
        /*0012*/ 	.short	0x0010
        /*0014*/ 	.byte	0x00, 0xf5, 0x21, 0x00


	//----- nvinfo : EIATTR_KPARAM_INFO
	.align		4
.L_238:
        /*0018*/ 	.byte	0x04, 0x17
        /*001a*/ 	.short	(.L_240 - .L_239)
.L_239:
        /*001c*/ 	.word	0x00000000
        /*0020*/ 	.short	0x0001
        /*0022*/ 	.short	0x0008
        /*0024*/ 	.byte	0x00, 0xf0, 0x21, 0x00


	//----- nvinfo : EIATTR_KPARAM_INFO
	.align		4
.L_240:
        /*0028*/ 	.byte	0x04, 0x17
        /*002a*/ 	.short	(.L_242 - .L_241)
.L_241:
        /*002c*/ 	.word	0x00000000
        /*0030*/ 	.short	0x0000
        /*0032*/ 	.short	0x0000
        /*0034*/ 	.byte	0x00, 0xf0, 0x21, 0x00


	//----- nvinfo : EIATTR_SPARSE_MMA_MASK
	.align		4
.L_242:
        /*0038*/ 	.byte	0x03, 0x50
        /*003a*/ 	.short	0x0000


	//----- nvinfo : EIATTR_MAXREG_COUNT
	.align		4
        /*003c*/ 	.byte	0x03, 0x1b
        /*003e*/ 	.short	0x00ff


	//----- nvinfo : EIATTR_MERCURY_ISA_VERSION
	.align		4
        /*0040*/ 	.byte	0x03, 0x5f
        /*0042*/ 	.short	0x0101


	//----- nvinfo : EIATTR_VRC_CTA_INIT_COUNT
	.align		4
        /*0044*/ 	.byte	0x02, 0x4a
	.zero		1
	.zero		1


	//----- nvinfo : EIATTR_EXIT_INSTR_OFFSETS
	.align		4
        /*0048*/ 	.byte	0x04, 0x1c
        /*004a*/ 	.short	(.L_244 - .L_243)


	//   ....[0]....
.L_243:
        /*004c*/ 	.word	0x00000130


	//   ....[1]....
        /*0050*/ 	.word	0x00000160


	//----- nvinfo : EIATTR_MAX_THREADS
	.align		4
.L_244:
        /*0054*/ 	.byte	0x04, 0x05
        /*0056*/ 	.short	(.L_246 - .L_245)
.L_245:
        /*0058*/ 	.word	0x00000080
        /*005c*/ 	.word	0x00000001
        /*0060*/ 	.word	0x00000001


	//----- nvinfo : EIATTR_CBANK_PARAM_SIZE
	.align		4
.L_246:
        /*0064*/ 	.byte	0x03, 0x19
        /*0066*/ 	.short	0x0018


	//----- nvinfo : EIATTR_PARAM_CBANK
	.align		4
        /*0068*/ 	.byte	0x04, 0x0a
        /*006a*/ 	.short	(.L_248 - .L_247)
	.align		4
.L_247:
        /*006c*/ 	.word	index@(.nv.constant0._ZN6thrust24THRUST_300001_SM_1000_NS8cuda_cub4core6detail13_kernel_agentINS1_8__unique9InitAgentIN3cub18CUB_300001_SM_100013ScanTileStateIiLb1EEEPiiEEJSA_mSB_EEEvDpT0_)
        /*0070*/ 	.short	0x0380
        /*0072*/ 	.short	0x0018


	//----- nvinfo : EIATTR_SW_WAR
	.align		4
.L_248:
        /*0074*/ 	.byte	0x04, 0x36
        /*0076*/ 	.short	(.L_250 - .L_249)
.L_249:
        /*0078*/ 	.word	0x00000008
.L_250:


//--------------------- .nv.callgraph             --------------------------
	.section	.nv.callgraph,"",@"SHT_CUDA_CALLGRAPH"
	.align	4
	.sectionentsize	8
	.align		4
        /*0000*/ 	.word	0x00000000
	.align		4
        /*0004*/ 	.word	0xffffffff
	.align		4
        /*0008*/ 	.word	0x00000000
	.align		4
        /*000c*/ 	.word	0xfffffffe
	.align		4
        /*0010*/ 	.word	0x00000000
	.align		4
        /*0014*/ 	.word	0xfffffffd
	.align		4
        /*0018*/ 	.word	0x00000000
	.align		4
        /*001c*/ 	.word	0xfffffffc


//--------------------- .nv.constant4             --------------------------
	.section	.nv.constant4,"a",@progbits
	.align	8
	.align		8
.nv.constant4:
        /*0000*/ 	.dword	_ZN34_INTERNAL_8c1d9c4d_4_k_cu_16752ad24cuda3std3__45__cpo5beginE
	.align		8
        /*0008*/ 	.dword	_ZN34_INTERNAL_8c1d9c4d_4_k_cu_16752ad24cuda3std3__45__cpo3endE
	.align		8
        /*0010*/ 	.dword	_ZN34_INTERNAL_8c1d9c4d_4_k_cu_16752ad24cuda3std3__45__cpo6cbeginE
	.align		8
        /*0018*/ 	.dword	_ZN34_INTERNAL_8c1d9c4d_4_k_cu_16752ad24cuda3std3__45__cpo4cendE
	.align		8
        /*0020*/ 	.dword	_ZN34_INTERNAL_8c1d9c4d_4_k_cu_16752ad24cuda3std3__45__cpo6rbeginE
	.align		8
        /*0028*/ 	.dword	_ZN34_INTERNAL_8c1d9c4d_4_k_cu_16752ad24cuda3std3__45__cpo4rendE
	.align		8
        /*0030*/ 	.dword	_ZN34_INTERNAL_8c1d9c4d_4_k_cu_16752ad24cuda3std3__45__cpo7crbeginE
	.align		8
        /*0038*/ 	.dword	_ZN34_INTERNAL_8c1d9c4d_4_k_cu_16752ad24cuda3std3__45__cpo5crendE
	.align		8
        /*0040*/ 	.dword	_ZN34_INTERNAL_8c1d9c4d_4_k_cu_16752ad24cuda3std3__436_GLOBAL__N__8c1d9c4d_4_k_cu_16752ad26ignoreE
	.align		8
        /*0048*/ 	.dword	_ZN34_INTERNAL_8c1d9c4d_4_k_cu_16752ad24cuda3std3__419piecewise_constructE
	.align		8
        /*0050*/ 	.dword	_ZN34_INTERNAL_8c1d9c4d_4_k_cu_16752ad24cuda3std3__48in_placeE
	.align		8
        /*0058*/ 	.dword	_ZN34_INTERNAL_8c1d9c4d_4_k_cu_16752ad24cuda3std3__420unreachable_sentinelE
	.align		8
        /*0060*/ 	.dword	_ZN34_INTERNAL_8c1d9c4d_4_k_cu_16752ad24cuda3std3__47nulloptE
	.align		8
        /*0068*/ 	.dword	_ZN34_INTERNAL_8c1d9c4d_4_k_cu_16752ad24cuda3std3__48unexpectE
	.align		8
        /*0070*/ 	.dword	_ZN34_INTERNAL_8c1d9c4d_4_k_cu_16752ad24cuda3std6ranges3__45__cpo4swapE
	.align		8
        /*0078*/ 	.dword	_ZN34_INTERNAL_8c1d9c4d_4_k_cu_16752ad24cuda3std6ranges3__45__cpo9iter_moveE
	.align		8
        /*0080*/ 	.dword	_ZN34_INTERNAL_8c1d9c4d_4_k_cu_16752ad24cuda3std6ranges3__45__cpo5beginE
	.align		8
        /*0088*/ 	.dword	_ZN34_INTERNAL_8c1d9c4d_4_k_cu_16752ad24cuda3std6ranges3__45__cpo3endE
	.align		8
        /*0090*/ 	.dword	_ZN34_INTERNAL_8c1d9c4d_4_k_cu_16752ad24cuda3std6ranges3__45__cpo6cbeginE
	.align		8
        /*0098*/ 	.dword	_ZN34_INTERNAL_8c1d9c4d_4_k_cu_16752ad24cuda3std6ranges3__45__cpo4cendE
	.align		8
        /*00a0*/ 	.dword	_ZN34_INTERNAL_8c1d9c4d_4_k_cu_16752ad24cuda3std6ranges3__45__cpo7advanceE
	.align		8
        /*00a8*/ 	.dword	_ZN34_INTERNAL_8c1d9c4d_4_k_cu_16752ad24cuda3std6ranges3__45__cpo9iter_swapE
	.align		8
        /*00b0*/ 	.dword	_ZN34_INTERNAL_8c1d9c4d_4_k_cu_16752ad24cuda3std6ranges3__45__cpo4nextE
	.align		8
        /*00b8*/ 	.dword	_ZN34_INTERNAL_8c1d9c4d_4_k_cu_16752ad24cuda3std6ranges3__45__cpo4prevE
	.align		8
        /*00c0*/ 	.dword	_ZN34_INTERNAL_8c1d9c4d_4_k_cu_16752ad24cuda3std6ranges3__45__cpo4dataE
	.align		8
        /*00c8*/ 	.dword	_ZN34_INTERNAL_8c1d9c4d_4_k_cu_16752ad24cuda3std6ranges3__45__cpo5cdataE
	.align		8
        /*00d0*/ 	.dword	_ZN34_INTERNAL_8c1d9c4d_4_k_cu_16752ad24cuda3std6ranges3__45__cpo4sizeE
	.align		8
        /*00d8*/ 	.dword	_ZN34_INTERNAL_8c1d9c4d_4_k_cu_16752ad24cuda3std6ranges3__45__cpo5ssizeE
	.align		8
        /*00e0*/ 	.dword	_ZN34_INTERNAL_8c1d9c4d_4_k_cu_16752ad24cuda3std6ranges3__45__cpo8distanceE
	.align		8
        /*00e8*/ 	.dword	_ZN34_INTERNAL_8c1d9c4d_4_k_cu_16752ad26thrust24THRUST_300001_SM_1000_NS8cuda_cub3parE
	.align		8
        /*00f0*/ 	.dword	_ZN34_INTERNAL_8c1d9c4d_4_k_cu_16752ad26thrust24THRUST_300001_SM_1000_NS8cuda_cub10par_nosyncE
	.align		8
        /*00f8*/ 	.dword	_ZN34_INTERNAL_8c1d9c4d_4_k_cu_16752ad26thrust24THRUST_300001_SM_1000_NS6system6detail10sequential3seqE
	.align		8
        /*0100*/ 	.dword	_ZN34_INTERNAL_8c1d9c4d_4_k_cu_16752ad26thrust24THRUST_300001_SM_1000_NS6system3cpp3parE
	.align		8
        /*0108*/ 	.dword	_ZN34_INTERNAL_8c1d9c4d_4_k_cu_16752ad26thrust24THRUST_300001_SM_1000_NS12placeholders2_1E
	.align		8
        /*0110*/ 	.dword	_ZN34_INTERNAL_8c1d9c4d_4_k_cu_16752ad26thrust24THRUST_300001_SM_1000_NS12placeholders2_2E
	.align		8
        /*0118*/ 	.dword	_ZN34_INTERNAL_8c1d9c4d_4_k_cu_16752ad26thrust24THRUST_300001_SM_1000_NS12placeholders2_3E
	.align		8
        /*0120*/ 	.dword	_ZN34_INTERNAL_8c1d9c4d_4_k_cu_16752ad26thrust24THRUST_300001_SM_1000_NS12placeholders2_4E
	.align		8
        /*0128*/ 	.dword	_ZN34_INTERNAL_8c1d9c4d_4_k_cu_16752ad26thrust24THRUST_300001_SM_1000_NS12placeholders2_5E
	.align		8
        /*0130*/ 	.dword	_ZN34_INTERNAL_8c1d9c4d_4_k_cu_16752ad26thrust24THRUST_300001_SM_1000_NS12placeholders2_6E
	.align		8
        /*0138*/ 	.dword	_ZN34_INTERNAL_8c1d9c4d_4_k_cu_16752ad26thrust24THRUST_300001_SM_1000_NS12placeholders2_7E
	.align		8
        /*0140*/ 	.dword	_ZN34_INTERNAL_8c1d9c4d_4_k_cu_16752ad26thrust24THRUST_300001_SM_1000_NS12placeholders2_8E
	.align		8
        /*0148*/ 	.dword	_ZN34_INTERNAL_8c1d9c4d_4_k_cu_16752ad26thrust24THRUST_300001_SM_1000_NS12placeholders2_9E
	.align		8
        /*0150*/ 	.dword	_ZN34_INTERNAL_8c1d9c4d_4_k_cu_16752ad26thrust24THRUST_300001_SM_1000_NS12placeholders3_10E
	.align		8
        /*0158*/ 	.dword	_ZN34_INTERNAL_8c1d9c4d_4_k_cu_16752ad26thrust24THRUST_300001_SM_1000_NS3seqE
	.align		8
        /*0160*/ 	.dword	_ZN34_INTERNAL_8c1d9c4d_4_k_cu_16752ad26thrust24THRUST_300001_SM_1000_NS6deviceE


//--------------------- .text._ZN3cub18CUB_300001_SM_10006detail10radix_sort29DeviceRadixSortOnesweepKernelINS1_5radix10policy_hubImNS0_8NullTypeEyE10Policy1000ELNS0_9SortOrderE0EmS6_yiiNS1_21identity_decomposer_tEEEvPT5_SC_PT3_PKSD_PT1_PKSH_PT2_PKSL_T4_iiT6_ --------------------------
	.section	.text._ZN3cub18CUB_300001_SM_10006detail10radix_sort29DeviceRadixSortOnesweepKernelINS1_5radix10policy_hubImNS0_8NullTypeEyE10Policy1000ELNS0_9SortOrderE0EmS6_yiiNS1_21identity_decomposer_tEEEvPT5_SC_PT3_PKSD_PT1_PKSH_PT2_PKSL_T4_iiT6_,"ax",@progbits
	.align	128
        .global         _ZN3cub18CUB_300001_SM_10006detail10radix_sort29DeviceRadixSortOnesweepKernelINS1_5radix10policy_hubImNS0_8NullTypeEyE10Policy1000ELNS0_9SortOrderE0EmS6_yiiNS1_21identity_decomposer_tEEEvPT5_SC_PT3_PKSD_PT1_PKSH_PT2_PKSL_T4_iiT6_
        .type           _ZN3cub18CUB_300001_SM_10006detail10radix_sort29DeviceRadixSortOnesweepKernelINS1_5radix10policy_hubImNS0_8NullTypeEyE10Policy1000ELNS0_9SortOrderE0EmS6_yiiNS1_21identity_decomposer_tEEEvPT5_SC_PT3_PKSD_PT1_PKSH_PT2_PKSL_T4_iiT6_,@function
        .size           _ZN3cub18CUB_300001_SM_10006detail10radix_sort29DeviceRadixSortOnesweepKernelINS1_5radix10policy_hubImNS0_8NullTypeEyE10Policy1000ELNS0_9SortOrderE0EmS6_yiiNS1_21identity_decomposer_tEEEvPT5_SC_PT3_PKSD_PT1_PKSH_PT2_PKSL_T4_iiT6_,(.L_x_351 - _ZN3cub18CUB_300001_SM_10006detail10radix_sort29DeviceRadixSortOnesweepKernelINS1_5radix10policy_hubImNS0_8NullTypeEyE10Policy1000ELNS0_9SortOrderE0EmS6_yiiNS1_21identity_decomposer_tEEEvPT5_SC_PT3_PKSD_PT1_PKSH_PT2_PKSL_T4_iiT6_)
        .other          _ZN3cub18CUB_300001_SM_10006detail10radix_sort29DeviceRadixSortOnesweepKernelINS1_5radix10policy_hubImNS0_8NullTypeEyE10Policy1000ELNS0_9SortOrderE0EmS6_yiiNS1_21identity_decomposer_tEEEvPT5_SC_PT3_PKSD_PT1_PKSH_PT2_PKSL_T4_iiT6_,@"STO_CUDA_ENTRY STV_DEFAULT"
_ZN3cub18CUB_300001_SM_10006detail10radix_sort29DeviceRadixSortOnesweepKernelINS1_5radix10policy_hubImNS0_8NullTypeEyE10Policy1000ELNS0_9SortOrderE0EmS6_yiiNS1_21identity_decomposer_tEEEvPT5_SC_PT3_PKSD_PT1_PKSH_PT2_PKSL_T4_iiT6_:
.text._ZN3cub18CUB_300001_SM_10006detail10radix_sort29DeviceRadixSortOnesweepKernelINS1_5radix10policy_hubImNS0_8NullTypeEyE10Policy1000ELNS0_9SortOrderE0EmS6_yiiNS1_21identity_decomposer_tEEEvPT5_SC_PT3_PKSD_PT1_PKSH_PT2_PKSL_T4_iiT6_:
[----:B------:R-:W-:Y:S01]  /*0000*/  LDC R1, c[0x0][0x37c] ;  /* 0x0000df00ff017b82 */ /* 0x000fe20000000800 */
[----:B------:R-:W0:Y:S01]  /*0010*/  S2R R3, SR_TID.X ;  /* 0x0000000000037919 */ /* 0x000e220000002100 */
[----:B------:R-:W-:Y:S01]  /*0020*/  MOV R5, 0x400 ;  /* 0x0000040000057802 */ /* 0x000fe20000000f00 */
[----:B------:R-:W1:Y:S01]  /*0030*/  LDCU.64 UR8, c[0x0][0x358] ;  /* 0x00006b00ff0877ac */ /* 0x000e620008000a00 */
[----:B------:R-:W-:Y:S01]  /*0040*/  BSSY.RECONVERGENT B0, `(.L_x_0) ;  /* 0x000000c000007945 */ /* 0x000fe20003800200 */
[----:B------:R-:W2:Y:S01]  /*0050*/  S2R R0, SR_CgaCtaId ;  /* 0x0000000000007919 */ /* 0x000ea20000008800 */
[----:B0-----:R-:W-:Y:S02]  /*0060*/  ISETP.NE.AND P0, PT, R3, RZ, PT ;  /* 0x000000ff0300720c */ /* 0x001fe40003f05270 */
[----:B--2---:R-:W-:-:S11]  /*0070*/  LEA R5, R0, R5, 0x18 ;  /* 0x0000000500057211 */ /* 0x004fd600078ec0ff */
[----:B-1----:R-:W-:Y:S05]  /*0080*/  @P0 BRA `(.L_x_1) ;  /* 0x00000000001c0947 */ /* 0x002fea0003800000 */
[----:B------:R-:W0:Y:S01]  /*0090*/  LDC.64 R6, c[0x0][0x388] ;  /* 0x0000e200ff067b82 */ /* 0x000e220000000a00 */
[----:B------:R-:W-:-:S05]  /*00a0*/  IMAD.MOV.U32 R9, RZ, RZ, 0x1 ;  /* 0x00000001ff097424 */ /* 0x000fca00078e00ff */
[----:B0-----:R-:W2:Y:S02]  /*00b0*/  ATOMG.E.ADD.STRONG.GPU PT, R6, desc[UR8][R6.64], R9 ;  /* 0x80000009060679a8 */ /* 0x001ea400081ef108 */
[----:B------:R-:W0:Y:S01]  /*00c0*/  S2UR UR5, SR_CgaCtaId ;  /* 0x00000000000579c3 */ /* 0x000e220000008800 */
[----:B------:R-:W-:Y:S02]  /*00d0*/  UMOV UR4, 0x400 ;  /* 0x0000040000047882 */ /* 0x000fe40000000000 */
[----:B0-----:R-:W-:-:S09]  /*00e0*/  ULEA UR4, UR5, UR4, 0x18 ;  /* 0x0000000405047291 */ /* 0x001fd2000f8ec0ff */
[----:B--2---:R0:W-:Y:S03]  /*00f0*/  STS [UR4+0xb400], R6 ;  /* 0x00b40006ff007988 */ /* 0x0041e60008000804 */
.L_x_1:
[----:B------:R-:W-:Y:S05]  /*0100*/  BSYNC.RECONVERGENT B0 ;  /* 0x0000000000007941 */ /* 0x000fea0003800200 */
.L_x_0:
[----:B------:R-:W-:Y:S06]  /*0110*/  BAR.SYNC.DEFER_BLOCKING 0x0 ;  /* 0x0000000000007b1d */ /* 0x000fec0000010000 */
[----:B------:R-:W1:Y:S01]  /*0120*/  LDCU UR4, c[0x0][0x3c0] ;  /* 0x00007800ff0477ac */ /* 0x000e620008000800 */
[----:B------:R-:W2:Y:S01]  /*0130*/  S2R R0, SR_LANEID ;  /* 0x0000000000007919 */ /* 0x000ea20000000000 */
[----:B------:R-:W0:Y:S02]  /*0140*/  LDS R37, [R5+0xb400] ;  /* 0x00b4000005257984 */ /* 0x000e240000000800 */
[----:B0-----:R-:W-:-:S04]  /*0150*/  IMAD R6, R37, 0x1680, RZ ;  /* 0x0000168025067824 */ /* 0x001fc800078e02ff */
[----:B------:R-:W-:Y:S01]  /*0160*/  VIADD R4, R6, 0x1680 ;  /* 0x0000168006047836 */ /* 0x000fe20000000000 */
[----:B------:R-:W-:-:S04]  /*0170*/  SHF.R.S32.HI R9, RZ, 0x1f, R6 ;  /* 0x0000001fff097819 */ /* 0x000fc80000011406 */
[----:B-1----:R-:W-:Y:S02]  /*0180*/  ISETP.GT.AND P0, PT, R4, UR4, PT ;  /* 0x0000000404007c0c */ /* 0x002fe4000bf04270 */
[----:B------:R-:W-:-:S11]  /*0190*/  SHF.R.U32.HI R4, RZ, 0x5, R3 ;  /* 0x00000005ff047819 */ /* 0x000fd60000011603 */
[----:B--2---:R-:W-:Y:S05]  /*01a0*/  @P0 BRA `(.L_x_2) ;  /* 0x0000000000600947 */ /* 0x004fea0003800000 */
[----:B------:R-:W0:Y:S01]  /*01b0*/  LDCU.64 UR4, c[0x0][0x3a8] ;  /* 0x00007500ff0477ac */ /* 0x000e220008000a00 */
[C---:B------:R-:W-:Y:S02]  /*01c0*/  LOP3.LUT R7, R3.reuse, 0x1f, RZ, 0xc0, !PT ;  /* 0x0000001f03077812 */ /* 0x040fe400078ec0ff */
[----:B------:R-:W-:-:S05]  /*01d0*/  LOP3.LUT R8, R3, 0x3e0, RZ, 0xc0, !PT ;  /* 0x000003e003087812 */ /* 0x000fca00078ec0ff */
[----:B------:R-:W-:-:S05]  /*01e0*/  IMAD R7, R8, 0xf, R7 ;  /* 0x0000000f08077824 */ /* 0x000fca00078e0207 */
[----:B------:R-:W-:-:S05]  /*01f0*/  IADD3 R7, P0, PT, R6, R7, RZ ;  /* 0x0000000706077210 */ /* 0x000fca0007f1e0ff */
[----:B------:R-:W-:Y:S01]  /*0200*/  IMAD.X R6, RZ, RZ, R9, P0 ;  /* 0x000000ffff067224 */ /* 0x000fe200000e0609 */
[----:B0-----:R-:W-:-:S04]  /*0210*/  LEA R38, P0, R7, UR4, 0x3 ;  /* 0x0000000407267c11 */ /* 0x001fc8000f8018ff */
[----:B------:R-:W-:-:S05]  /*0220*/  LEA.HI.X R39, R7, UR5, R6, 0x3, P0 ;  /* 0x0000000507277c11 */ /* 0x000fca00080f1c06 */
[----:B------:R0:W5:Y:S04]  /*0230*/  LDG.E.64 R22, desc[UR8][R38.64] ;  /* 0x0000000826167981 */ /* 0x000168000c1e1b00 */
        /* <DEDUP_REMOVED lines=13> */
[----:B------:R0:W5:Y:S01]  /*0310*/  LDG.E.64 R10, desc[UR8][R38.64+0xe00] ;  /* 0x000e0008260a7981 */ /* 0x000162000c1e1b00 */
[----:B------:R-:W-:Y:S05]  /*0320*/  BRA `(.L_x_3) ;  /* 0x00000004004c7947 */ /* 0x000fea0003800000 */
.L_x_2:
[C---:B------:R-:W-:Y:S01]  /*0330*/  LOP3.LUT R7, R3.reuse, 0x1f, RZ, 0xc0, !PT ;  /* 0x0000001f03077812 */ /* 0x040fe200078ec0ff */
[----:B------:R-:W0:Y:S01]  /*0340*/  LDCU.64 UR6, c[0x0][0x3a8] ;  /* 0x00007500ff0677ac */ /* 0x000e220008000a00 */
[----:B------:R-:W-:Y:S01]  /*0350*/  LOP3.LUT R8, R3, 0x3e0, RZ, 0xc0, !PT ;  /* 0x000003e003087812 */ /* 0x000fe200078ec0ff */
[----:B------:R-:W-:Y:S02]  /*0360*/  IMAD.MOV.U32 R22, RZ, RZ, -0x1 ;  /* 0xffffffffff167424 */ /* 0x000fe400078e00ff */
[----:B------:R-:W-:Y:S02]  /*0370*/  IMAD.MOV.U32 R23, RZ, RZ, -0x1 ;  /* 0xffffffffff177424 */ /* 0x000fe400078e00ff */
[----:B------:R-:W-:Y:S01]  /*0380*/  IMAD R11, R8, 0xf, R7 ;  /* 0x0000000f080b7824 */ /* 0x000fe200078e0207 */
[----:B------:R-:W-:Y:S01]  /*0390*/  IADD3 R7, PT, PT, -R6, UR4, RZ ;  /* 0x0000000406077c10 */ /* 0x000fe2000fffe1ff */
[----:B------:R-:W-:Y:S02]  /*03a0*/  IMAD.MOV.U32 R24, RZ, RZ, -0x1 ;  /* 0xffffffffff187424 */ /* 0x000fe400078e00ff */
[C---:B------:R-:W-:Y:S01]  /*03b0*/  VIADD R12, R11.reuse, 0x60 ;  /* 0x000000600b0c7836 */ /* 0x040fe20000000000 */
[C---:B------:R-:W-:Y:S01]  /*03c0*/  ISETP.GE.AND P3, PT, R11.reuse, R7, PT ;  /* 0x000000070b00720c */ /* 0x040fe20003f66270 */
[----:B------:R-:W-:-:S02]  /*03d0*/  VIADD R10, R11, 0x40 ;  /* 0x000000400b0a7836 */ /* 0x000fc40000000000 */
[C---:B------:R-:W-:Y:S01]  /*03e0*/  VIADD R8, R11.reuse, 0x20 ;  /* 0x000000200b087836 */ /* 0x040fe20000000000 */
[----:B------:R-:W-:Y:S01]  /*03f0*/  ISETP.GE.AND P6, PT, R12, R7, PT ;  /* 0x000000070c00720c */ /* 0x000fe20003fc6270 */
[----:B------:R-:W-:Y:S01]  /*0400*/  IMAD.MOV.U32 R25, RZ, RZ, -0x1 ;  /* 0xffffffffff197424 */ /* 0x000fe200078e00ff */
[----:B------:R-:W-:Y:S01]  /*0410*/  IADD3 R12, P0, PT, R6, R11, RZ ;  /* 0x0000000b060c7210 */ /* 0x000fe20007f1e0ff */
[C---:B------:R-:W-:Y:S01]  /*0420*/  VIADD R6, R11.reuse, 0x80 ;  /* 0x000000800b067836 */ /* 0x040fe20000000000 */
[-C--:B------:R-:W-:Y:S01]  /*0430*/  ISETP.GE.AND P5, PT, R10, R7.reuse, PT ;  /* 0x000000070a00720c */ /* 0x080fe20003fa6270 */
[----:B------:R-:W-:Y:S01]  /*0440*/  IMAD.MOV.U32 R26, RZ, RZ, -0x1 ;  /* 0xffffffffff1a7424 */ /* 0x000fe200078e00ff */
[----:B0-----:R-:W-:Y:S01]  /*0450*/  LEA R38, P2, R12, UR6, 0x3 ;  /* 0x000000060c267c11 */ /* 0x001fe2000f8418ff */
[----:B------:R-:W-:Y:S01]  /*0460*/  IMAD.X R9, RZ, RZ, R9, P0 ;  /* 0x000000ffff097224 */ /* 0x000fe200000e0609 */
[-C--:B------:R-:W-:Y:S01]  /*0470*/  ISETP.GE.AND P0, PT, R6, R7.reuse, PT ;  /* 0x000000070600720c */ /* 0x080fe20003f06270 */
[C---:B------:R-:W-:Y:S01]  /*0480*/  VIADD R6, R11.reuse, 0xe0 ;  /* 0x000000e00b067836 */ /* 0x040fe20000000000 */
[----:B------:R-:W-:Y:S01]  /*0490*/  ISETP.GE.AND P4, PT, R8, R7, PT ;  /* 0x000000070800720c */ /* 0x000fe20003f86270 */
[----:B------:R-:W-:Y:S01]  /*04a0*/  VIADD R8, R11, 0xa0 ;  /* 0x000000a00b087836 */ /* 0x000fe20000000000 */
[----:B------:R-:W-:Y:S01]  /*04b0*/  LEA.HI.X R39, R12, UR7, R9, 0x3, P2 ;  /* 0x000000070c277c11 */ /* 0x000fe200090f1c09 */
[----:B------:R-:W-:-:S02]  /*04c0*/  IMAD.MOV.U32 R27, RZ, RZ, -0x1 ;  /* 0xffffffffff1b7424 */ /* 0x000fc400078e00ff */
[C---:B------:R-:W-:Y:S01]  /*04d0*/  VIADD R10, R11.reuse, 0xc0 ;  /* 0x000000c00b0a7836 */ /* 0x040fe20000000000 */
[-C--:B------:R-:W-:Y:S01]  /*04e0*/  ISETP.GE.AND P1, PT, R8, R7.reuse, PT ;  /* 0x000000070800720c */ /* 0x080fe20003f26270 */
[----:B------:R1:W5:Y:S01]  /*04f0*/  @!P3 LDG.E.64 R22, desc[UR8][R38.64] ;  /* 0x000000082616b981 */ /* 0x000362000c1e1b00 */
[-C--:B------:R-:W-:Y:S01]  /*0500*/  ISETP.GE.AND P3, PT, R6, R7.reuse, PT ;  /* 0x000000070600720c */ /* 0x080fe20003f66270 */
[C---:B------:R-:W-:Y:S01]  /*0510*/  VIADD R6, R11.reuse, 0x120 ;  /* 0x000001200b067836 */ /* 0x040fe20000000000 */
[-C--:B------:R-:W-:Y:S01]  /*0520*/  ISETP.GE.AND P2, PT, R10, R7.reuse, PT ;  /* 0x000000070a00720c */ /* 0x080fe20003f46270 */
[----:B------:R-:W-:Y:S01]  /*0530*/  IMAD.MOV.U32 R30, RZ, RZ, -0x1 ;  /* 0xffffffffff1e7424 */ /* 0x000fe200078e00ff */
[----:B------:R1:W5:Y:S01]  /*0540*/  @!P5 LDG.E.64 R26, desc[UR8][R38.64+0x200] ;  /* 0x00020008261ad981 */ /* 0x000362000c1e1b00 */
[----:B------:R-:W-:Y:S01]  /*0550*/  IMAD.MOV.U32 R31, RZ, RZ, -0x1 ;  /* 0xffffffffff1f7424 */ /* 0x000fe200078e00ff */
[----:B------:R-:W-:Y:S01]  /*0560*/  ISETP.GE.AND P5, PT, R6, R7, PT ;  /* 0x000000070600720c */ /* 0x000fe20003fa6270 */
[C---:B------:R-:W-:Y:S01]  /*0570*/  VIADD R8, R11.reuse, 0x100 ;  /* 0x000001000b087836 */ /* 0x040fe20000000000 */
[----:B------:R1:W5:Y:S01]  /*0580*/  @!P4 LDG.E.64 R24, desc[UR8][R38.64+0x100] ;  /* 0x000100082618c981 */ /* 0x000362000c1e1b00 */
[----:B------:R-:W-:-:S02]  /*0590*/  VIADD R6, R11, 0x160 ;  /* 0x000001600b067836 */ /* 0x000fc40000000000 */
[----:B------:R-:W-:Y:S01]  /*05a0*/  IMAD.MOV.U32 R28, RZ, RZ, -0x1 ;  /* 0xffffffffff1c7424 */ /* 0x000fe200078e00ff */
[----:B------:R1:W5:Y:S01]  /*05b0*/  @!P0 LDG.E.64 R30, desc[UR8][R38.64+0x400] ;  /* 0x00040008261e8981 */ /* 0x000362000c1e1b00 */
[----:B------:R-:W-:Y:S01]  /*05c0*/  IMAD.MOV.U32 R29, RZ, RZ, -0x1 ;  /* 0xffffffffff1d7424 */ /* 0x000fe200078e00ff */
[-C--:B------:R-:W-:Y:S01]  /*05d0*/  ISETP.GE.AND P4, PT, R8, R7.reuse, PT ;  /* 0x000000070800720c */ /* 0x080fe20003f86270 */
[----:B------:R-:W-:Y:S01]  /*05e0*/  IMAD.MOV.U32 R32, RZ, RZ, -0x1 ;  /* 0xffffffffff207424 */ /* 0x000fe200078e00ff */
[----:B------:R-:W-:Y:S01]  /*05f0*/  ISETP.GE.AND P0, PT, R6, R7, PT ;  /* 0x000000070600720c */ /* 0x000fe20003f06270 */
[----:B------:R-:W-:Y:S02]  /*0600*/  IMAD.MOV.U32 R33, RZ, RZ, -0x1 ;  /* 0xffffffffff217424 */ /* 0x000fe400078e00ff */
        /* <DEDUP_REMOVED lines=12> */
[----:B------:R-:W-:-:S03]  /*06d0*/  VIADD R6, R11, 0x1c0 ;  /* 0x000001c00b067836 */ /* 0x000fc60000000000 */
[----:B------:R1:W5:Y:S01]  /*06e0*/  @!P3 LDG.E.64 R20, desc[UR8][R38.64+0x700] ;  /* 0x000700082614b981 */ /* 0x000362000c1e1b00 */
[-C--:B------:R-:W-:Y:S02]  /*06f0*/  ISETP.GE.AND P2, PT, R8, R7.reuse, PT ;  /* 0x000000070800720c */ /* 0x080fe40003f46270 */
[----:B------:R-:W-:Y:S01]  /*0700*/  ISETP.GE.AND P3, PT, R6, R7, PT ;  /* 0x000000070600720c */ /* 0x000fe20003f66270 */
[----:B------:R-:W-:Y:S02]  /*0710*/  IMAD.MOV.U32 R18, RZ, RZ, -0x1 ;  /* 0xffffffffff127424 */ /* 0x000fe400078e00ff */
[----:B------:R-:W-:Y:S02]  /*0720*/  IMAD.MOV.U32 R19, RZ, RZ, -0x1 ;  /* 0xffffffffff137424 */ /* 0x000fe400078e00ff */
[----:B------:R-:W-:Y:S02]  /*0730*/  IMAD.MOV.U32 R16, RZ, RZ, -0x1 ;  /* 0xffffffffff107424 */ /* 0x000fe400078e00ff */
[----:B------:R-:W-:-:S02]  /*0740*/  IMAD.MOV.U32 R17, RZ, RZ, -0x1 ;  /* 0xffffffffff117424 */ /* 0x000fc400078e00ff */
[----:B------:R-:W-:Y:S01]  /*0750*/  IMAD.MOV.U32 R14, RZ, RZ, -0x1 ;  /* 0xffffffffff0e7424 */ /* 0x000fe200078e00ff */
[----:B------:R1:W5:Y:S01]  /*0760*/  @!P4 LDG.E.64 R18, desc[UR8][R38.64+0x800] ;  /* 0x000800082612c981 */ /* 0x000362000c1e1b00 */
[----:B------:R-:W-:Y:S02]  /*0770*/  IMAD.MOV.U32 R15, RZ, RZ, -0x1 ;  /* 0xffffffffff0f7424 */ /* 0x000fe400078e00ff */
[----:B------:R-:W-:Y:S01]  /*0780*/  IMAD.MOV.U32 R12, RZ, RZ, -0x1 ;  /* 0xffffffffff0c7424 */ /* 0x000fe200078e00ff */
[----:B------:R1:W5:Y:S01]  /*0790*/  @!P5 LDG.E.64 R16, desc[UR8][R38.64+0x900] ;  /* 0x000900082610d981 */ /* 0x000362000c1e1b00 */
[----:B------:R-:W-:Y:S02]  /*07a0*/  IMAD.MOV.U32 R13, RZ, RZ, -0x1 ;  /* 0xffffffffff0d7424 */ /* 0x000fe400078e00ff */
[----:B------:R-:W-:Y:S01]  /*07b0*/  IMAD.MOV.U32 R8, RZ, RZ, -0x1 ;  /* 0xffffffffff087424 */ /* 0x000fe200078e00ff */
[----:B------:R1:W5:Y:S01]  /*07c0*/  @!P6 LDG.E.64 R14, desc[UR8][R38.64+0xa00] ;  /* 0x000a0008260ee981 */ /* 0x000362000c1e1b00 */
[----:B------:R-:W-:-:S02]  /*07d0*/  IMAD.MOV.U32 R9, RZ, RZ, -0x1 ;  /* 0xffffffffff097424 */ /* 0x000fc400078e00ff */
[----:B------:R-:W-:Y:S01]  /*07e0*/  IMAD.MOV.U32 R6, RZ, RZ, -0x1 ;  /* 0xffffffffff067424 */ /* 0x000fe200078e00ff */
[----:B------:R1:W5:Y:S01]  /*07f0*/  @!P0 LDG.E.64 R12, desc[UR8][R38.64+0xb00] ;  /* 0x000b0008260c8981 */ /* 0x000362000c1e1b00 */
[----:B------:R-:W-:Y:S02]  /*0800*/  IMAD.MOV.U32 R7, RZ, RZ, -0x1 ;  /* 0xffffffffff077424 */ /* 0x000fe400078e00ff */
[----:B------:R-:W-:Y:S01]  /*0810*/  IMAD.MOV.U32 R10, RZ, RZ, -0x1 ;  /* 0xffffffffff0a7424 */ /* 0x000fe200078e00ff */
[----:B------:R1:W5:Y:S01]  /*0820*/  @!P1 LDG.E.64 R8, desc[UR8][R38.64+0xc00] ;  /* 0x000c000826089981 */ /* 0x000362000c1e1b00 */
[----:B------:R-:W-:-:S03]  /*0830*/  IMAD.MOV.U32 R11, RZ, RZ, -0x1 ;  /* 0xffffffffff0b7424 */ /* 0x000fc600078e00ff */
[----:B------:R1:W5:Y:S04]  /*0840*/  @!P2 LDG.E.64 R6, desc[UR8][R38.64+0xd00] ;  /* 0x000d00082606a981 */ /* 0x000368000c1e1b00 */
[----:B------:R1:W5:Y:S02]  /*0850*/  @!P3 LDG.E.64 R10, desc[UR8][R38.64+0xe00] ;  /* 0x000e0008260ab981 */ /* 0x000364000c1e1b00 */
.L_x_3:
[----:B01----:R-:W-:Y:S01]  /*0860*/  VIMNMX R39, PT, PT, R0, 0xe0, !PT ;  /* 0x000000e000277848 */ /* 0x003fe20007fe0100 */
[----:B------:R-:W-:Y:S01]  /*0870*/  BSSY.RECONVERGENT B0, `(.L_x_4) ;  /* 0x0000023000007945 */ /* 0x000fe20003800200 */
[----:B------:R-:W-:Y:S02]  /*0880*/  IMAD.SHL.U32 R4, R4, 0x400, RZ ;  /* 0x0000040004047824 */ /* 0x000fe400078e00ff */
[----:B------:R-:W-:-:S04]  /*0890*/  IADD3 R39, PT, PT, R39, 0x1f, -R0 ;  /* 0x0000001f27277810 */ /* 0x000fc80007ffe800 */
[C---:B------:R-:W-:Y:S02]  /*08a0*/  ISETP.GE.U32.AND P0, PT, R39.reuse, 0x1e0, PT ;  /* 0x000001e02700780c */ /* 0x040fe40003f06070 */
[----:B------:R-:W-:Y:S01]  /*08b0*/  LEA.HI R38, R39, 0x1, RZ, 0x1b ;  /* 0x0000000127267811 */ /* 0x000fe200078fd8ff */
[----:B------:R-:W-:-:S03]  /*08c0*/  IMAD.MOV.U32 R39, RZ, RZ, R0 ;  /* 0x000000ffff277224 */ /* 0x000fc600078e0000 */
[----:B------:R-:W-:-:S04]  /*08d0*/  LOP3.LUT R41, R38, 0xf, RZ, 0xc0, !PT ;  /* 0x0000000f26297812 */ /* 0x000fc800078ec0ff */
[----:B------:R-:W-:-:S03]  /*08e0*/  ISETP.NE.AND P1, PT, R41, RZ, PT ;  /* 0x000000ff2900720c */ /* 0x000fc60003f25270 */
[----:B------:R-:W-:Y:S10]  /*08f0*/  @!P0 BRA `(.L_x_5) ;  /* 0x0000000000688947 */ /* 0x000ff40003800000 */
[----:B------:R-:W-:Y:S01]  /*0900*/  IMAD R40, R0, 0x4, R4 ;  /* 0x0000000400287824 */ /* 0x000fe200078e0204 */
[----:B------:R-:W-:Y:S01]  /*0910*/  LOP3.LUT R36, R38, 0xffffff0, RZ, 0xc0, !PT ;  /* 0x0ffffff026247812 */ /* 0x000fe200078ec0ff */
[----:B------:R-:W-:-:S03]  /*0920*/  IMAD.MOV.U32 R39, RZ, RZ, R0 ;  /* 0x000000ffff277224 */ /* 0x000fc600078e0000 */
[----:B------:R-:W-:Y:S01]  /*0930*/  IADD3 R40, PT, PT, R40, 0x400, R5 ;  /* 0x0000040028287810 */ /* 0x000fe20007ffe005 */
[----:B------:R-:W-:-:S07]  /*0940*/  IMAD.MOV R36, RZ, RZ, -R36 ;  /* 0x000000ffff247224 */ /* 0x000fce00078e0a24 */
.L_x_6:
[----:B------:R-:W-:Y:S01]  /*0950*/  VIADD R36, R36, 0x10 ;  /* 0x0000001024247836 */ /* 0x000fe20000000000 */
[----:B------:R-:W-:Y:S01]  /*0960*/  STS [R40+-0x400], RZ ;  /* 0xfffc00ff28007388 */ /* 0x000fe20000000800 */
[----:B------:R-:W-:-:S03]  /*0970*/  VIADD R39, R39, 0x200 ;  /* 0x0000020027277836 */ /* 0x000fc60000000000 */
[----:B------:R-:W-:Y:S01]  /*0980*/  ISETP.NE.AND P0, PT, R36, RZ, PT ;  /* 0x000000ff2400720c */ /* 0x000fe20003f05270 */
[----:B------:R-:W-:Y:S04]  /*0990*/  STS [R40+-0x380], RZ ;  /* 0xfffc80ff28007388 */ /* 0x000fe80000000800 */
[----:B------:R-:W-:Y:S04]  /*09a0*/  STS [R40+-0x300], RZ ;  /* 0xfffd00ff28007388 */ /* 0x000fe80000000800 */
[----:B------:R-:W-:Y:S04]  /*09b0*/  STS [R40+-0x280], RZ ;  /* 0xfffd80ff28007388 */ /* 0x000fe80000000800 */
[----:B------:R-:W-:Y:S04]  /*09c0*/  STS [R40+-0x200], RZ ;  /* 0xfffe00ff28007388 */ /* 0x000fe80000000800 */
[----:B------:R-:W-:Y:S04]  /*09d0*/  STS [R40+-0x180], RZ ;  /* 0xfffe80ff28007388 */ /* 0x000fe80000000800 */
[----:B------:R-:W-:Y:S04]  /*09e0*/  STS [R40+-0x100], RZ ;  /* 0xffff00ff28007388 */ /* 0x000fe80000000800 */
[----:B------:R-:W-:Y:S04]  /*09f0*/  STS [R40+-0x80], RZ ;  /* 0xffff80ff28007388 */ /* 0x000fe80000000800 */
[----:B------:R-:W-:Y:S04]  /*0a00*/  STS [R40], RZ ;  /* 0x000000ff28007388 */ /* 0x000fe80000000800 */
[----:B------:R-:W-:Y:S04]  /*0a10*/  STS [R40+0x80], RZ ;  /* 0x000080ff28007388 */ /* 0x000fe80000000800 */
[----:B------:R-:W-:Y:S04]  /*0a20*/  STS [R40+0x100], RZ ;  /* 0x000100ff28007388 */ /* 0x000fe80000000800 */
[----:B------:R-:W-:Y:S04]  /*0a30*/  STS [R40+0x180], RZ ;  /* 0x000180ff28007388 */ /* 0x000fe80000000800 */
[----:B------:R-:W-:Y:S04]  /*0a40*/  STS [R40+0x200], RZ ;  /* 0x000200ff28007388 */ /* 0x000fe80000000800 */
[----:B------:R-:W-:Y:S04]  /*0a50*/  STS [R40+0x280], RZ ;  /* 0x000280ff28007388 */ /* 0x000fe80000000800 */
[----:B------:R-:W-:Y:S04]  /*0a60*/  STS [R40+0x300], RZ ;  /* 0x000300ff28007388 */ /* 0x000fe80000000800 */
[----:B------:R0:W-:Y:S02]  /*0a70*/  STS [R40+0x380], RZ ;  /* 0x000380ff28007388 */ /* 0x0001e40000000800 */
[----:B0-----:R-:W-:Y:S01]  /*0a80*/  VIADD R40, R40, 0x800 ;  /* 0x0000080028287836 */ /* 0x001fe20000000000 */
[----:B------:R-:W-:Y:S06]  /*0a90*/  @P0 BRA `(.L_x_6) ;  /* 0xfffffffc00ac0947 */ /* 0x000fec000383ffff */
.L_x_5:
[----:B------:R-:W-:Y:S05]  /*0aa0*/  BSYNC.RECONVERGENT B0 ;  /* 0x0000000000007941 */ /* 0x000fea0003800200 */
.L_x_4:
[----:B------:R-:W-:Y:S01]  /*0ab0*/  BSSY.RECONVERGENT B0, `(.L_x_7) ;  /* 0x0000026000007945 */ /* 0x000fe20003800200 */
[----:B------:R-:W-:-:S03]  /*0ac0*/  IMAD.IADD R36, R5, 0x1, R4 ;  /* 0x0000000105247824 */ /* 0x000fc600078e0204 */
[----:B------:R-:W-:Y:S05]  /*0ad0*/  @!P1 BRA `(.L_x_8) ;  /* 0x00000000008c9947 */ /* 0x000fea0003800000 */
[----:B------:R-:W-:Y:S01]  /*0ae0*/  ISETP.GE.U32.AND P0, PT, R41, 0x8, PT ;  /* 0x000000082900780c */ /* 0x000fe20003f06070 */
[----:B------:R-:W-:Y:S01]  /*0af0*/  BSSY.RECONVERGENT B1, `(.L_x_9) ;  /* 0x000000e000017945 */ /* 0x000fe20003800200 */
[----:B------:R-:W-:-:S04]  /*0b00*/  LOP3.LUT R42, R38, 0x7, RZ, 0xc0, !PT ;  /* 0x00000007262a7812 */ /* 0x000fc800078ec0ff */
[----:B------:R-:W-:-:S07]  /*0b10*/  ISETP.NE.AND P1, PT, R42, RZ, PT ;  /* 0x000000ff2a00720c */ /* 0x000fce0003f25270 */
[----:B------:R-:W-:Y:S06]  /*0b20*/  @!P0 BRA `(.L_x_10) ;  /* 0x0000000000288947 */ /* 0x000fec0003800000 */
[C---:B------:R-:W-:Y:S02]  /*0b30*/  IMAD R40, R39.reuse, 0x4, R36 ;  /* 0x0000000427287824 */ /* 0x040fe400078e0224 */
[----:B------:R-:W-:-:S03]  /*0b40*/  VIADD R39, R39, 0x100 ;  /* 0x0000010027277836 */ /* 0x000fc60000000000 */
[----:B------:R0:W-:Y:S04]  /*0b50*/  STS [R40], RZ ;  /* 0x000000ff28007388 */ /* 0x0001e80000000800 */
[----:B------:R0:W-:Y:S04]  /*0b60*/  STS [R40+0x80], RZ ;  /* 0x000080ff28007388 */ /* 0x0001e80000000800 */
[----:B------:R0:W-:Y:S04]  /*0b70*/  STS [R40+0x100], RZ ;  /* 0x000100ff28007388 */ /* 0x0001e80000000800 */
[----:B------:R0:W-:Y:S04]  /*0b80*/  STS [R40+0x180], RZ ;  /* 0x000180ff28007388 */ /* 0x0001e80000000800 */
[----:B------:R0:W-:Y:S04]  /*0b90*/  STS [R40+0x200], RZ ;  /* 0x000200ff28007388 */ /* 0x0001e80000000800 */
[----:B------:R0:W-:Y:S04]  /*0ba0*/  STS [R40+0x280], RZ ;  /* 0x000280ff28007388 */ /* 0x0001e80000000800 */
[----:B------:R0:W-:Y:S04]  /*0bb0*/  STS [R40+0x300], RZ ;  /* 0x000300ff28007388 */ /* 0x0001e80000000800 */
[----:B------:R0:W-:Y:S02]  /*0bc0*/  STS [R40+0x380], RZ ;  /* 0x000380ff28007388 */ /* 0x0001e40000000800 */
.L_x_10:
[----:B------:R-:W-:Y:S05]  /*0bd0*/  BSYNC.RECONVERGENT B1 ;  /* 0x0000000000017941 */ /* 0x000fea0003800200 */
.L_x_9:
[----:B------:R-:W-:Y:S05]  /*0be0*/  @!P1 BRA `(.L_x_8) ;  /* 0x0000000000489947 */ /* 0x000fea0003800000 */
[----:B------:R-:W-:Y:S02]  /*0bf0*/  ISETP.GE.U32.AND P0, PT, R42, 0x4, PT ;  /* 0x000000042a00780c */ /* 0x000fe40003f06070 */
[----:B------:R-:W-:-:S04]  /*0c00*/  LOP3.LUT R38, R38, 0x3, RZ, 0xc0, !PT ;  /* 0x0000000326267812 */ /* 0x000fc800078ec0ff */
[----:B------:R-:W-:-:S07]  /*0c10*/  ISETP.NE.AND P1, PT, R38, RZ, PT ;  /* 0x000000ff2600720c */ /* 0x000fce0003f25270 */
[C---:B------:R-:W-:Y:S02]  /*0c20*/  @P0 IMAD R36, R39.reuse, 0x4, R36 ;  /* 0x0000000427240824 */ /* 0x040fe400078e0224 */
[----:B------:R-:W-:-:S03]  /*0c30*/  @P0 VIADD R39, R39, 0x80 ;  /* 0x0000008027270836 */ /* 0x000fc60000000000 */
[----:B------:R1:W-:Y:S04]  /*0c40*/  @P0 STS [R36], RZ ;  /* 0x000000ff24000388 */ /* 0x0003e80000000800 */
[----:B------:R1:W-:Y:S04]  /*0c50*/  @P0 STS [R36+0x80], RZ ;  /* 0x000080ff24000388 */ /* 0x0003e80000000800 */
[----:B------:R1:W-:Y:S04]  /*0c60*/  @P0 STS [R36+0x100], RZ ;  /* 0x000100ff24000388 */ /* 0x0003e80000000800 */
[----:B------:R1:W-:Y:S01]  /*0c70*/  @P0 STS [R36+0x180], RZ ;  /* 0x000180ff24000388 */ /* 0x0003e20000000800 */
[----:B------:R-:W-:Y:S05]  /*0c80*/  @!P1 BRA `(.L_x_8) ;  /* 0x0000000000209947 */ /* 0x000fea0003800000 */
[----:B------:R-:W-:Y:S02]  /*0c90*/  IMAD R4, R39, 0x4, R4 ;  /* 0x0000000427047824 */ /* 0x000fe400078e0204 */
[----:B------:R-:W-:Y:S02]  /*0ca0*/  IMAD.MOV R38, RZ, RZ, -R38 ;  /* 0x000000ffff267224 */ /* 0x000fe400078e0a26 */
[----:B------:R-:W-:-:S07]  /*0cb0*/  IMAD.IADD R4, R5, 0x1, R4 ;  /* 0x0000000105047824 */ /* 0x000fce00078e0204 */
.L_x_11:
[----:B------:R-:W-:Y:S01]  /*0cc0*/  VIADD R38, R38, 0x1 ;  /* 0x0000000126267836 */ /* 0x000fe20000000000 */
[----:B------:R2:W-:Y:S04]  /*0cd0*/  STS [R4], RZ ;  /* 0x000000ff04007388 */ /* 0x0005e80000000800 */
[----:B------:R-:W-:Y:S01]  /*0ce0*/  ISETP.NE.AND P0, PT, R38, RZ, PT ;  /* 0x000000ff2600720c */ /* 0x000fe20003f05270 */
[----:B--2---:R-:W-:-:S12]  /*0cf0*/  VIADD R4, R4, 0x80 ;  /* 0x0000008004047836 */ /* 0x004fd80000000000 */
[----:B------:R-:W-:Y:S05]  /*0d00*/  @P0 BRA `(.L_x_11) ;  /* 0xfffffffc00ec0947 */ /* 0x000fea000383ffff */
.L_x_8:
[----:B------:R-:W-:Y:S05]  /*0d10*/  BSYNC.RECONVERGENT B0 ;  /* 0x0000000000007941 */ /* 0x000fea0003800200 */
.L_x_7:
[----:B------:R-:W2:Y:S01]  /*0d20*/  LDCU UR4, c[0x0][0x3c8] ;  /* 0x00007900ff0477ac */ /* 0x000ea20008000800 */
[C---:B------:R-:W-:Y:S01]  /*0d30*/  IMAD.SHL.U32 R4, R3.reuse, 0x20, RZ ;  /* 0x0000002003047824 */ /* 0x040fe200078e00ff */
[----:B------:R-:W3:Y:S01]  /*0d40*/  LDC.64 R68, c[0x0][0x380] ;  /* 0x0000e000ff447b82 */ /* 0x000ee20000000a00 */
[----:B------:R-:W-:Y:S01]  /*0d50*/  ISETP.GT.U32.AND P1, PT, R3, 0xff, PT ;  /* 0x000000ff0300780c */ /* 0x000fe20003f24070 */
[----:B------:R-:W4:Y:S01]  /*0d60*/  LDCU UR6, c[0x0][0x3c4] ;  /* 0x00007880ff0677ac */ /* 0x000f220008000800 */
[----:B------:R-:W-:Y:S01]  /*0d70*/  BSSY.RECONVERGENT B0, `(.L_x_12) ;  /* 0x000006a000007945 */ /* 0x000fe20003800200 */
[----:B------:R-:W-:Y:S01]  /*0d80*/  LOP3.LUT R4, R4, 0x7c00, RZ, 0xc0, !PT ;  /* 0x00007c0004047812 */ /* 0x000fe200078ec0ff */
[----:B------:R-:W-:Y:S01]  /*0d90*/  UMOV UR5, 0xffffffff ;  /* 0xffffffff00057882 */ /* 0x000fe20000000000 */
[----:B------:R-:W-:-:S03]  /*0da0*/  P2R R85, PR, RZ, 0x2 ;  /* 0x00000002ff557803 */ /* 0x000fc60000000000 */
[----:B------:R-:W-:Y:S02]  /*0db0*/  IMAD.IADD R51, R5, 0x1, R4 ;  /* 0x0000000105337824 */ /* 0x000fe400078e0204 */
[----:B------:R-:W-:Y:S01]  /*0dc0*/  IMAD.MOV.U32 R4, RZ, RZ, RZ ;  /* 0x000000ffff047224 */ /* 0x000fe200078e00ff */
[----:B--2---:R-:W-:Y:S01]  /*0dd0*/  USHF.L.U32 UR4, UR5, UR4, URZ ;  /* 0x0000000405047299 */ /* 0x004fe200080006ff */
[----:B----45:R-:W-:Y:S02]  /*0de0*/  SHF.R.U64 R39, R22, UR6, R23 ;  /* 0x0000000616277c19 */ /* 0x030fe40008001217 */
[----:B------:R-:W-:Y:S02]  /*0df0*/  SHF.R.U64 R66, R24, UR6, R25 ;  /* 0x0000000618427c19 */ /* 0x000fe40008001219 */
[----:B------:R-:W-:Y:S02]  /*0e00*/  SHF.R.U64 R64, R26, UR6, R27 ;  /* 0x000000061a407c19 */ /* 0x000fe4000800121b */
[----:B------:R-:W-:-:S02]  /*0e10*/  SHF.R.U64 R60, R28, UR6, R29 ;  /* 0x000000061c3c7c19 */ /* 0x000fc4000800121d */
[----:B------:R-:W-:Y:S02]  /*0e20*/  LOP3.LUT R39, R39, UR4, RZ, 0x30, !PT ;  /* 0x0000000427277c12 */ /* 0x000fe4000f8e30ff */
[----:B------:R-:W-:Y:S02]  /*0e30*/  LOP3.LUT R66, R66, UR4, RZ, 0x30, !PT ;  /* 0x0000000442427c12 */ /* 0x000fe4000f8e30ff */
[----:B------:R-:W-:Y:S01]  /*0e40*/  LOP3.LUT R64, R64, UR4, RZ, 0x30, !PT ;  /* 0x0000000440407c12 */ /* 0x000fe2000f8e30ff */
[--C-:B------:R-:W-:Y:S01]  /*0e50*/  IMAD R59, R39, 0x4, R51.reuse ;  /* 0x00000004273b7824 */ /* 0x100fe200078e0233 */
[----:B------:R-:W-:Y:S01]  /*0e60*/  LOP3.LUT R60, R60, UR4, RZ, 0x30, !PT ;  /* 0x000000043c3c7c12 */ /* 0x000fe2000f8e30ff */
[----:B------:R-:W-:Y:S01]  /*0e70*/  IMAD R57, R66, 0x4, R51 ;  /* 0x0000000442397824 */ /* 0x000fe200078e0233 */
[----:B------:R-:W-:Y:S01]  /*0e80*/  SHF.R.U64 R56, R30, UR6, R31 ;  /* 0x000000061e387c19 */ /* 0x000fe2000800121f */
[----:B-1----:R-:W-:Y:S01]  /*0e90*/  IMAD R36, R64, 0x4, R51 ;  /* 0x0000000440247824 */ /* 0x002fe200078e0233 */
[----:B------:R-:W-:Y:S01]  /*0ea0*/  SHF.R.U64 R52, R32, UR6, R33 ;  /* 0x0000000620347c19 */ /* 0x000fe20008001221 */
[----:B------:R-:W-:Y:S01]  /*0eb0*/  IMAD R38, R60, 0x4, R51 ;  /* 0x000000043c267824 */ /* 0x000fe200078e0233 */
[----:B------:R-:W-:Y:S01]  /*0ec0*/  LOP3.LUT R56, R56, UR4, RZ, 0x30, !PT ;  /* 0x0000000438387c12 */ /* 0x000fe2000f8e30ff */
[----:B------:R-:W-:Y:S01]  /*0ed0*/  NOP ;  /* 0x0000000000007918 */ /* 0x000fe20000000000 */
[----:B------:R-:W-:Y:S01]  /*0ee0*/  LOP3.LUT R52, R52, UR4, RZ, 0x30, !PT ;  /* 0x0000000434347c12 */ /* 0x000fe2000f8e30ff */
[----:B------:R-:W-:Y:S01]  /*0ef0*/  ATOMS.POPC.INC.32 RZ, [R59+URZ] ;  /* 0x000000003bff7f8c */ /* 0x000fe2000d8000ff */
[----:B------:R-:W-:Y:S01]  /*0f00*/  SHF.R.U64 R62, R34, UR6, R35 ;  /* 0x00000006223e7c19 */ /* 0x000fe20008001223 */
[----:B0-----:R-:W-:Y:S01]  /*0f10*/  IMAD R40, R56, 0x4, R51 ;  /* 0x0000000438287824 */ /* 0x001fe200078e0233 */
[----:B------:R-:W-:Y:S01]  /*0f20*/  SHF.R.U64 R58, R20, UR6, R21 ;  /* 0x00000006143a7c19 */ /* 0x000fe20008001215 */
[----:B------:R-:W-:Y:S01]  /*0f30*/  ATOMS.POPC.INC.32 RZ, [R57+URZ] ;  /* 0x0000000039ff7f8c */ /* 0x000fe2000d8000ff */
[----:B------:R-:W-:Y:S01]  /*0f40*/  SHF.R.U64 R54, R18, UR6, R19 ;  /* 0x0000000612367c19 */ /* 0x000fe20008001213 */
[----:B------:R-:W-:Y:S01]  /*0f50*/  IMAD R41, R52, 0x4, R51 ;  /* 0x0000000434297824 */ /* 0x000fe200078e0233 */
[----:B------:R-:W-:Y:S01]  /*0f60*/  SHF.R.U64 R49, R16, UR6, R17 ;  /* 0x0000000610317c19 */ /* 0x000fe20008001211 */
[----:B------:R0:W-:Y:S01]  /*0f70*/  ATOMS.POPC.INC.32 RZ, [R36+URZ] ;  /* 0x0000000024ff7f8c */ /* 0x0001e2000d8000ff */
[----:B------:R-:W-:-:S02]  /*0f80*/  LOP3.LUT R62, R62, UR4, RZ, 0x30, !PT ;  /* 0x000000043e3e7c12 */ /* 0x000fc4000f8e30ff */
[----:B------:R-:W-:Y:S01]  /*0f90*/  LOP3.LUT R58, R58, UR4, RZ, 0x30, !PT ;  /* 0x000000043a3a7c12 */ /* 0x000fe2000f8e30ff */
[----:B------:R1:W-:Y:S01]  /*0fa0*/  ATOMS.POPC.INC.32 RZ, [R38+URZ] ;  /* 0x0000000026ff7f8c */ /* 0x0003e2000d8000ff */
[----:B------:R-:W-:Y:S01]  /*0fb0*/  SHF.R.U64 R44, R8, UR6, R9 ;  /* 0x00000006082c7c19 */ /* 0x000fe20008001209 */
[----:B------:R-:W-:Y:S01]  /*0fc0*/  IMAD R55, R62, 0x4, R51 ;  /* 0x000000043e377824 */ /* 0x000fe200078e0233 */
[----:B------:R-:W-:Y:S01]  /*0fd0*/  LOP3.LUT R54, R54, UR4, RZ, 0x30, !PT ;  /* 0x0000000436367c12 */ /* 0x000fe2000f8e30ff */
[----:B------:R2:W-:Y:S01]  /*0fe0*/  ATOMS.POPC.INC.32 RZ, [R40+URZ] ;  /* 0x0000000028ff7f8c */ /* 0x0005e2000d8000ff */
[----:B0-----:R-:W-:Y:S01]  /*0ff0*/  SHF.R.U64 R36, R14, UR6, R15 ;  /* 0x000000060e247c19 */ /* 0x001fe2000800120f */
[----:B------:R-:W-:Y:S01]  /*1000*/  IMAD R53, R58, 0x4, R51 ;  /* 0x000000043a357824 */ /* 0x000fe200078e0233 */
[----:B------:R-:W-:Y:S01]  /*1010*/  SHF.R.U64 R43, R6, UR6, R7 ;  /* 0x00000006062b7c19 */ /* 0x000fe20008001207 */
[----:B------:R0:W-:Y:S01]  /*1020*/  ATOMS.POPC.INC.32 RZ, [R41+URZ] ;  /* 0x0000000029ff7f8c */ /* 0x0001e2000d8000ff */
[----:B-1----:R-:W-:Y:S01]  /*1030*/  SHF.R.U64 R38, R12, UR6, R13 ;  /* 0x000000060c267c19 */ /* 0x002fe2000800120d */
[----:B------:R-:W-:Y:S01]  /*1040*/  IMAD R50, R54, 0x4, R51 ;  /* 0x0000000436327824 */ /* 0x000fe200078e0233 */
[----:B------:R-:W-:Y:S01]  /*1050*/  LOP3.LUT R49, R49, UR4, RZ, 0x30, !PT ;  /* 0x0000000431317c12 */ /* 0x000fe2000f8e30ff */
[----:B------:R1:W-:Y:S01]  /*1060*/  ATOMS.POPC.INC.32 RZ, [R55+URZ] ;  /* 0x0000000037ff7f8c */ /* 0x0003e2000d8000ff */
[----:B------:R-:W-:-:S02]  /*1070*/  SHF.R.U64 R42, R10, UR6, R11 ;  /* 0x000000060a2a7c19 */ /* 0x000fc4000800120b */
[----:B------:R-:W-:Y:S01]  /*1080*/  LOP3.LUT R36, R36, UR4, RZ, 0x30, !PT ;  /* 0x0000000424247c12 */ /* 0x000fe2000f8e30ff */
[----:B------:R1:W-:Y:S01]  /*1090*/  ATOMS.POPC.INC.32 RZ, [R53+URZ] ;  /* 0x0000000035ff7f8c */ /* 0x0003e2000d8000ff */
[----:B------:R-:W-:Y:S02]  /*10a0*/  LOP3.LUT R38, R38, UR4, RZ, 0x30, !PT ;  /* 0x0000000426267c12 */ /* 0x000fe4000f8e30ff */
[----:B--2---:R-:W-:Y:S01]  /*10b0*/  LOP3.LUT R40, R44, UR4, RZ, 0x30, !PT ;  /* 0x000000042c287c12 */ /* 0x004fe2000f8e30ff */
[--C-:B------:R-:W-:Y:S01]  /*10c0*/  IMAD R44, R36, 0x4, R51.reuse ;  /* 0x00000004242c7824 */ /* 0x100fe200078e0233 */
[----:B0-----:R-:W-:Y:S01]  /*10d0*/  LOP3.LUT R41, R43, UR4, RZ, 0x30, !PT ;  /* 0x000000042b297c12 */ /* 0x001fe2000f8e30ff */
[--C-:B------:R-:W-:Y:S01]  /*10e0*/  IMAD R43, R49, 0x4, R51.reuse ;  /* 0x00000004312b7824 */ /* 0x100fe200078e0233 */
[----:B------:R-:W-:Y:S01]  /*10f0*/  LOP3.LUT R42, R42, UR4, RZ, 0x30, !PT ;  /* 0x000000042a2a7c12 */ /* 0x000fe2000f8e30ff */
[--C-:B------:R-:W-:Y:S01]  /*1100*/  IMAD R45, R38, 0x4, R51.reuse ;  /* 0x00000004262d7824 */ /* 0x100fe200078e0233 */
[----:B------:R1:W-:Y:S01]  /*1110*/  ATOMS.POPC.INC.32 RZ, [R50+URZ] ;  /* 0x0000000032ff7f8c */ /* 0x0003e2000d8000ff */
[----:B------:R-:W-:-:S02]  /*1120*/  IMAD R46, R40, 0x4, R51 ;  /* 0x00000004282e7824 */ /* 0x000fc400078e0233 */
[--C-:B------:R-:W-:Y:S01]  /*1130*/  IMAD R47, R41, 0x4, R51.reuse ;  /* 0x00000004292f7824 */ /* 0x100fe200078e0233 */
[----:B------:R1:W-:Y:S01]  /*1140*/  ATOMS.POPC.INC.32 RZ, [R43+URZ] ;  /* 0x000000002bff7f8c */ /* 0x0003e2000d8000ff */
[----:B------:R-:W-:-:S03]  /*1150*/  IMAD R48, R42, 0x4, R51 ;  /* 0x000000042a307824 */ /* 0x000fc600078e0233 */
[----:B------:R1:W-:Y:S04]  /*1160*/  ATOMS.POPC.INC.32 RZ, [R44+URZ] ;  /* 0x000000002cff7f8c */ /* 0x0003e8000d8000ff */
[----:B------:R1:W-:Y:S04]  /*1170*/  ATOMS.POPC.INC.32 RZ, [R45+URZ] ;  /* 0x000000002dff7f8c */ /* 0x0003e8000d8000ff */
[----:B------:R1:W-:Y:S04]  /*1180*/  ATOMS.POPC.INC.32 RZ, [R46+URZ] ;  /* 0x000000002eff7f8c */ /* 0x0003e8000d8000ff */
[----:B------:R1:W-:Y:S04]  /*1190*/  ATOMS.POPC.INC.32 RZ, [R47+URZ] ;  /* 0x000000002fff7f8c */ /* 0x0003e8000d8000ff */
[----:B------:R1:W-:Y:S01]  /*11a0*/  ATOMS.POPC.INC.32 RZ, [R48+URZ] ;  /* 0x0000000030ff7f8c */ /* 0x0003e2000d8000ff */
[----:B------:R-:W-:Y:S06]  /*11b0*/  BAR.SYNC.DEFER_BLOCKING 0x0 ;  /* 0x0000000000007b1d */ /* 0x000fec0000010000 */
[----:B---3--:R-:W-:Y:S05]  /*11c0*/  @P1 BRA `(.L_x_13) ;  /* 0x0000000000901947 */ /* 0x008fea0003800000 */
[----:B------:R-:W-:-:S05]  /*11d0*/  IMAD R61, R3, 0x4, R5 ;  /* 0x00000004033d7824 */ /* 0x000fca00078e0205 */
[----:B------:R-:W-:Y:S04]  /*11e0*/  LDS R4, [R61] ;  /* 0x000000003d047984 */ /* 0x000fe80000000800 */
[----:B------:R-:W0:Y:S04]  /*11f0*/  LDS R63, [R61+0x400] ;  /* 0x000400003d3f7984 */ /* 0x000e280000000800 */
[----:B------:R-:W2:Y:S04]  /*1200*/  LDS R65, [R61+0x800] ;  /* 0x000800003d417984 */ /* 0x000ea80000000800 */
[----:B------:R-:W3:Y:S04]  /*1210*/  LDS R67, [R61+0xc00] ;  /* 0x000c00003d437984 */ /* 0x000ee80000000800 */
[----:B------:R-:W4:Y:S04]  /*1220*/  LDS R71, [R61+0x1000] ;  /* 0x001000003d477984 */ /* 0x000f280000000800 */
[----:B------:R-:W5:Y:S04]  /*1230*/  LDS R73, [R61+0x1400] ;  /* 0x001400003d497984 */ /* 0x000f680000000800 */
[----:B------:R-:W1:Y:S04]  /*1240*/  LDS R75, [R61+0x1800] ;  /* 0x001800003d4b7984 */ /* 0x000e680000000800 */
[----:B------:R-:W1:Y:S04]  /*1250*/  LDS R77, [R61+0x1c00] ;  /* 0x001c00003d4d7984 */ /* 0x000e680000000800 */
[----:B------:R-:W1:Y:S04]  /*1260*/  LDS R79, [R61+0x2000] ;  /* 0x002000003d4f7984 */ /* 0x000e680000000800 */
[----:B------:R-:W1:Y:S04]  /*1270*/  LDS R81, [R61+0x2400] ;  /* 0x002400003d517984 */ /* 0x000e680000000800 */
[----:B------:R-:W1:Y:S01]  /*1280*/  LDS R83, [R61+0x2800] ;  /* 0x002800003d537984 */ /* 0x000e620000000800 */
[----:B0-----:R-:W-:-:S03]  /*1290*/  IMAD.IADD R70, R4, 0x1, R63 ;  /* 0x0000000104467824 */ /* 0x001fc600078e023f */
[----:B------:R-:W-:Y:S01]  /*12a0*/  STS [R61], RZ ;  /* 0x000000ff3d007388 */ /* 0x000fe20000000800 */
[----:B--2---:R-:W-:-:S03]  /*12b0*/  IMAD.IADD R72, R70, 0x1, R65 ;  /* 0x0000000146487824 */ /* 0x004fc600078e0241 */
[----:B------:R-:W0:Y:S01]  /*12c0*/  LDS R63, [R61+0x2c00] ;  /* 0x002c00003d3f7984 */ /* 0x000e220000000800 */
[----:B---3--:R-:W-:-:S03]  /*12d0*/  IMAD.IADD R74, R72, 0x1, R67 ;  /* 0x00000001484a7824 */ /* 0x008fc600078e0243 */
[----:B------:R-:W-:Y:S01]  /*12e0*/  STS [R61+0x800], R70 ;  /* 0x000800463d007388 */ /* 0x000fe20000000800 */
[----:B----4-:R-:W-:-:S03]  /*12f0*/  IMAD.IADD R76, R74, 0x1, R71 ;  /* 0x000000014a4c7824 */ /* 0x010fc600078e0247 */
[----:B------:R-:W-:Y:S01]  /*1300*/  STS [R61+0xc00], R72 ;  /* 0x000c00483d007388 */ /* 0x000fe20000000800 */
[----:B-----5:R-:W-:-:S03]  /*1310*/  IMAD.IADD R78, R76, 0x1, R73 ;  /* 0x000000014c4e7824 */ /* 0x020fc600078e0249 */
[----:B------:R-:W-:Y:S01]  /*1320*/  STS [R61+0x1000], R74 ;  /* 0x0010004a3d007388 */ /* 0x000fe20000000800 */
[----:B-1----:R-:W-:-:S03]  /*1330*/  IMAD.IADD R80, R78, 0x1, R75 ;  /* 0x000000014e507824 */ /* 0x002fc600078e024b */
[----:B------:R-:W-:Y:S01]  /*1340*/  STS [R61+0x1400], R76 ;  /* 0x0014004c3d007388 */ /* 0x000fe20000000800 */
[----:B------:R-:W-:-:S03]  /*1350*/  IMAD.IADD R82, R80, 0x1, R77 ;  /* 0x0000000150527824 */ /* 0x000fc600078e024d */
[----:B------:R-:W-:Y:S01]  /*1360*/  STS [R61+0x1800], R78 ;  /* 0x0018004e3d007388 */ /* 0x000fe20000000800 */
[----:B------:R-:W-:-:S03]  /*1370*/  IMAD.IADD R84, R82, 0x1, R79 ;  /* 0x0000000152547824 */ /* 0x000fc600078e024f */
[----:B------:R-:W-:Y:S01]  /*1380*/  STS [R61+0x1c00], R80 ;  /* 0x001c00503d007388 */ /* 0x000fe20000000800 */
[----:B------:R-:W-:-:S03]  /*1390*/  IMAD.IADD R86, R84, 0x1, R81 ;  /* 0x0000000154567824 */ /* 0x000fc600078e0251 */
[----:B------:R-:W-:Y:S01]  /*13a0*/  STS [R61+0x2000], R82 ;  /* 0x002000523d007388 */ /* 0x000fe20000000800 */
[----:B------:R-:W-:-:S03]  /*13b0*/  IMAD.IADD R88, R86, 0x1, R83 ;  /* 0x0000000156587824 */ /* 0x000fc600078e0253 */
[----:B------:R-:W-:Y:S04]  /*13c0*/  STS [R61+0x2400], R84 ;  /* 0x002400543d007388 */ /* 0x000fe80000000800 */
[----:B------:R-:W-:Y:S04]  /*13d0*/  STS [R61+0x2800], R86 ;  /* 0x002800563d007388 */ /* 0x000fe80000000800 */
[----:B------:R-:W-:Y:S04]  /*13e0*/  STS [R61+0x2c00], R88 ;  /* 0x002c00583d007388 */ /* 0x000fe80000000800 */
[----:B------:R0:W-:Y:S02]  /*13f0*/  STS [R61+0x400], R4 ;  /* 0x000400043d007388 */ /* 0x0001e40000000800 */
[----:B0-----:R-:W-:-:S07]  /*1400*/  IMAD.IADD R4, R88, 0x1, R63 ;  /* 0x0000000158047824 */ /* 0x001fce00078e023f */
.L_x_13:
[----:B------:R-:W-:Y:S05]  /*1410*/  BSYNC.RECONVERGENT B0 ;  /* 0x0000000000007941 */ /* 0x000fea0003800200 */
.L_x_12:
[----:B------:R-:W-:Y:S01]  /*1420*/  ISETP.NE.AND P0, PT, R4, 0x1680, PT ;  /* 0x000016800400780c */ /* 0x000fe20003f05270 */
[----:B------:R-:W-:-:S03]  /*1430*/  IMAD R61, R37, 0x100, R3 ;  /* 0x00000100253d7824 */ /* 0x000fc600078e0203 */
[----:B------:R-:W-:Y:S01]  /*1440*/  ISETP.LT.U32.AND P0, PT, R3, 0x100, !P0 ;  /* 0x000001000300780c */ /* 0x000fe20004701070 */
[----:B------:R-:W-:Y:S01]  /*1450*/  IMAD.WIDE R68, R61, 0x4, R68 ;  /* 0x000000043d447825 */ /* 0x000fe200078e0244 */
[----:B------:R-:W-:-:S05]  /*1460*/  @!P1 LOP3.LUT R61, R4, 0x40000000, RZ, 0xfc, !PT ;  /* 0x40000000043d9812 */ /* 0x000fca00078efcff */
[----:B------:R0:W-:Y:S06]  /*1470*/  @!P1 STG.E.STRONG.SYS desc[UR8][R68.64], R61 ;  /* 0x0000003d44009986 */ /* 0x0001ec000c115908 */
[----:B------:R-:W-:Y:S06]  /*1480*/  BAR.RED.OR.DEFER_BLOCKING 0x0, P0 ;  /* 0x0000000000007b1d */ /* 0x000fec0000014800 */
[----:B------:R-:W2:Y:S02]  /*1490*/  B2R.RESULT RZ, P0 ;  /* 0x0000000000ff731c */ /* 0x000ea40000004000 */
[----:B0-2---:R-:W-:Y:S05]  /*14a0*/  @!P0 BRA `(.L_x_14) ;  /* 0x00000008006c8947 */ /* 0x005fea0003800000 */
[----:B------:R-:W-:Y:S01]  /*14b0*/  BSSY B1, `(.L_x_15) ;  /* 0x0000030000017945 */ /* 0x000fe20003800000 */
[----:B-1----:R-:W-:-:S03]  /*14c0*/  IMAD R45, R3, 0x8, R5 ;  /* 0x00000008032d7824 */ /* 0x002fc600078e0205 */
[----:B------:R-:W-:Y:S05]  /*14d0*/  @P1 BRA `(.L_x_16) ;  /* 0x0000000000b41947 */ /* 0x000fea0003800000 */
[----:B------:R-:W0:Y:S02]  /*14e0*/  LDCU.64 UR6, c[0x0][0x398] ;  /* 0x00007300ff0677ac */ /* 0x000e240008000a00 */
[----:B0-----:R-:W-:-:S04]  /*14f0*/  LEA R42, P0, R3, UR6, 0x3 ;  /* 0x00000006032a7c11 */ /* 0x001fc8000f8018ff */
[----:B------:R-:W-:-:S05]  /*1500*/  LEA.HI.X R43, R3, UR7, RZ, 0x3, P0 ;  /* 0x00000007032b7c11 */ /* 0x000fca00080f1cff */
[----:B------:R-:W2:Y:S01]  /*1510*/  LDG.E.64 R40, desc[UR8][R42.64] ;  /* 0x000000082a287981 */ /* 0x000ea2000c1e1b00 */
[----:B------:R-:W-:-:S04]  /*1520*/  ISETP.GT.U32.AND P0, PT, R3, R39, PT ;  /* 0x000000270300720c */ /* 0x000fc80003f04070 */
[----:B------:R-:W-:-:S04]  /*1530*/  SEL R5, RZ, 0x1680, !P0 ;  /* 0x00001680ff057807 */ /* 0x000fc80004000000 */
[----:B--2---:R-:W-:Y:S01]  /*1540*/  IADD3 R40, P0, PT, R40, -R5, RZ ;  /* 0x8000000528287210 */ /* 0x004fe20007f1e0ff */
[----:B------:R-:W-:-:S03]  /*1550*/  IMAD.MOV.U32 R5, RZ, RZ, R4 ;  /* 0x000000ffff057224 */ /* 0x000fc600078e0004 */
[----:B------:R-:W-:Y:S02]  /*1560*/  IADD3.X R41, PT, PT, R41, -0x1, RZ, P0, !PT ;  /* 0xffffffff29297810 */ /* 0x000fe400007fe4ff */
[----:B------:R-:W-:-:S03]  /*1570*/  ISETP.GE.AND P0, PT, R37, 0x1, PT ;  /* 0x000000012500780c */ /* 0x000fc60003f06270 */
[----:B------:R0:W-:Y:S10]  /*1580*/  STS.64 [R45+0xb400], R40 ;  /* 0x00b400282d007388 */ /* 0x0001f40000000a00 */
[----:B------:R-:W-:Y:S05]  /*1590*/  @!P0 BRA `(.L_x_17) ;  /* 0x00000000006c8947 */ /* 0x000fea0003800000 */
[----:B------:R-:W-:Y:S01]  /*15a0*/  BSSY B0, `(.L_x_18) ;  /* 0x0000019000007945 */ /* 0x000fe20003800000 */
[----:B------:R-:W-:Y:S02]  /*15b0*/  IMAD.MOV.U32 R0, RZ, RZ, -0x1 ;  /* 0xffffffffff007424 */ /* 0x000fe400078e00ff */
[----:B------:R-:W-:Y:S02]  /*15c0*/  IMAD.MOV.U32 R36, RZ, RZ, R37 ;  /* 0x000000ffff247224 */ /* 0x000fe400078e0025 */
[----:B------:R-:W-:-:S07]  /*15d0*/  IMAD.MOV.U32 R5, RZ, RZ, R4 ;  /* 0x000000ffff057224 */ /* 0x000fce00078e0004 */
.L_x_22:
[----:B0-----:R-:W0:Y:S01]  /*15e0*/  LDC.64 R40, c[0x0][0x380] ;  /* 0x0000e000ff287b82 */ /* 0x001e220000000a00 */
[----:B------:R-:W-:Y:S01]  /*15f0*/  VIADD R47, R36, 0xffffffff ;  /* 0xffffffff242f7836 */ /* 0x000fe20000000000 */
[----:B------:R-:W-:Y:S03]  /*1600*/  BSSY B2, `(.L_x_19) ;  /* 0x0000008000027945 */ /* 0x000fe60003800000 */
[----:B------:R-:W-:-:S04]  /*1610*/  IMAD R43, R47, 0x100, R3 ;  /* 0x000001002f2b7824 */ /* 0x000fc800078e0203 */
[----:B0-----:R-:W-:-:S07]  /*1620*/  IMAD.WIDE R40, R43, 0x4, R40 ;  /* 0x000000042b287825 */ /* 0x001fce00078e0228 */
.L_x_20:
[----:B------:R-:W-:Y:S05]  /*1630*/  YIELD ;  /* 0x0000000000007946 */ /* 0x000fea0003800000 */
[----:B------:R0:W-:Y:S06]  /*1640*/  MEMBAR.SC.CTA ;  /* 0x0000000000007992 */ /* 0x0001ec0000000000 */
[----:B0-----:R-:W2:Y:S02]  /*1650*/  LDG.E.STRONG.SYS R38, desc[UR8][R40.64] ;  /* 0x0000000828267981 */ /* 0x001ea4000c1f5900 */
[----:B--2---:R-:W-:-:S13]  /*1660*/  ISETP.NE.AND P0, PT, R38, RZ, PT ;  /* 0x000000ff2600720c */ /* 0x004fda0003f05270 */
[----:B------:R-:W-:Y:S05]  /*1670*/  @!P0 BRA `(.L_x_20) ;  /* 0xfffffffc00ec8947 */ /* 0x000fea000383ffff */
[----:B------:R-:W-:Y:S05]  /*1680*/  BSYNC B2 ;  /* 0x0000000000027941 */ /* 0x000fea0003800000 */
.L_x_19:
[----:B------:R-:W-:Y:S01]  /*1690*/  BSSY.RECONVERGENT B2, `(.L_x_21) ;  /* 0x0000006000027945 */ /* 0x000fe20003800200 */
[C---:B------:R-:W-:Y:S02]  /*16a0*/  ISETP.GT.AND P0, PT, R38.reuse, -0x1, PT ;  /* 0xffffffff2600780c */ /* 0x040fe40003f04270 */
[----:B------:R-:W-:Y:S01]  /*16b0*/  LOP3.LUT R38, R38, 0x3fffffff, RZ, 0xc0, !PT ;  /* 0x3fffffff26267812 */ /* 0x000fe200078ec0ff */
[----:B------:R-:W-:Y:S05]  /*16c0*/  WARPSYNC.EXCLUSIVE R0 ;  /* 0x0000000000007348 */ /* 0x000fea0003a00000 */
[----:B------:R-:W-:-:S05]  /*16d0*/  IMAD.IADD R5, R38, 0x1, R5 ;  /* 0x0000000126057824 */ /* 0x000fca00078e0205 */
[----:B------:R-:W-:-:S07]  /*16e0*/  VOTE.ANY R0, PT, P0 ;  /* 0x0000000000007806 */ /* 0x000fce00000e0100 */
[----:B------:R-:W-:Y:S05]  /*16f0*/  BSYNC.RECONVERGENT B2 ;  /* 0x0000000000027941 */ /* 0x000fea0003800200 */
.L_x_21:
[----:B------:R-:W-:Y:S01]  /*1700*/  ISETP.GT.U32.AND P1, PT, R36, 0x1, PT ;  /* 0x000000012400780c */ /* 0x000fe20003f24070 */
[----:B------:R-:W-:-:S12]  /*1710*/  IMAD.MOV.U32 R36, RZ, RZ, R47 ;  /* 0x000000ffff247224 */ /* 0x000fd800078e002f */
[----:B------:R-:W-:Y:S05]  /*1720*/  @P0 BRA P1, `(.L_x_22) ;  /* 0xfffffffc00ac0947 */ /* 0x000fea000083ffff */
[----:B------:R-:W-:Y:S05]  /*1730*/  BSYNC B0 ;  /* 0x0000000000007941 */ /* 0x000fea0003800000 */
.L_x_18:
[----:B------:R1:W2:Y:S02]  /*1740*/  LDS.64 R40, [R45+0xb400] ;  /* 0x00b400002d287984 */ /* 0x0002a40000000a00 */
.L_x_17:
[C---:B------:R-:W-:Y:S01]  /*1750*/  IMAD.IADD R43, R5.reuse, 0x1, -R4 ;  /* 0x00000001052b7824 */ /* 0x040fe200078e0a04 */
[----:B------:R-:W-:-:S04]  /*1760*/  LOP3.LUT R5, R5, 0x80000000, RZ, 0xfc, !PT ;  /* 0x8000000005057812 */ /* 0x000fc800078efcff */
[C---:B0-2---:R-:W-:Y:S01]  /*1770*/  IADD3 R40, P0, PT, R43.reuse, R40, RZ ;  /* 0x000000282b287210 */ /* 0x045fe20007f1e0ff */
[----:B------:R0:W-:Y:S03]  /*1780*/  STG.E.STRONG.SYS desc[UR8][R68.64], R5 ;  /* 0x0000000544007986 */ /* 0x0001e6000c115908 */
[----:B------:R-:W-:-:S05]  /*1790*/  LEA.HI.X.SX32 R41, R43, R41, 0x1, P0 ;  /* 0x000000292b297211 */ /* 0x000fca00000f0eff */
[----:B------:R0:W-:Y:S04]  /*17a0*/  STS.64 [R45+0xb400], R40 ;  /* 0x00b400282d007388 */ /* 0x0001e80000000a00 */
.L_x_16:
[----:B------:R-:W-:Y:S05]  /*17b0*/  BSYNC B1 ;  /* 0x0000000000017941 */ /* 0x000fea0003800000 */
.L_x_15:
[----:B0-----:R-:W0:Y:S01]  /*17c0*/  LDC.64 R40, c[0x0][0x390] ;  /* 0x0000e400ff287b82 */ /* 0x001e220000000a00 */
[----:B------:R-:W-:-:S04]  /*17d0*/  IMAD.MOV.U32 R0, RZ, RZ, 0x1680 ;  /* 0x00001680ff007424 */ /* 0x000fc800078e00ff */
[----:B------:R-:W-:-:S03]  /*17e0*/  IMAD R0, R37, R0, 0x1680 ;  /* 0x0000168025007424 */ /* 0x000fc600078e0200 */
[----:B------:R-:W2:Y:S01]  /*17f0*/  LDC R47, c[0x0][0x3c0] ;  /* 0x0000f000ff2f7b82 */ /* 0x000ea20000000800 */
[----:B0-----:R-:W-:Y:S02]  /*1800*/  ISETP.EQ.U32.AND P1, PT, R40, RZ, PT ;  /* 0x000000ff2800720c */ /* 0x001fe40003f22070 */
[----:B--2---:R-:W-:-:S04]  /*1810*/  ISETP.GE.AND P0, PT, R0, R47, PT ;  /* 0x0000002f0000720c */ /* 0x004fc80003f06270 */
[----:B------:R-:W-:-:S04]  /*1820*/  ISETP.EQ.OR.EX P0, PT, R41, RZ, !P0, P1 ;  /* 0x000000ff2900720c */ /* 0x000fc80004702710 */
[----:B------:R-:W-:-:S13]  /*1830*/  ISETP.GT.U32.OR P0, PT, R3, 0xff, P0 ;  /* 0x000000ff0300780c */ /* 0x000fda0000704470 */
[----:B------:R-:W-:Y:S05]  /*1840*/  @P0 BRA `(.L_x_23) ;  /* 0x0000000000240947 */ /* 0x000fea0003800000 */
[----:B------:R-:W0:Y:S01]  /*1850*/  LDS.64 R42, [R45+0xb400] ;  /* 0x00b400002d2a7984 */ /* 0x000e220000000a00 */
[C---:B------:R-:W-:Y:S02]  /*1860*/  ISETP.GT.U32.AND P0, PT, R3.reuse, R39, PT ;  /* 0x000000270300720c */ /* 0x040fe40003f04070 */
[----:B------:R-:W-:Y:S02]  /*1870*/  SHF.R.S32.HI R5, RZ, 0x1f, R4 ;  /* 0x0000001fff057819 */ /* 0x000fe40000011404 */
[----:B------:R-:W-:Y:S02]  /*1880*/  SEL R49, RZ, 0x1680, !P0 ;  /* 0x00001680ff317807 */ /* 0x000fe40004000000 */
[----:B------:R-:W-:-:S04]  /*1890*/  LEA R40, P2, R3, R40, 0x3 ;  /* 0x0000002803287211 */ /* 0x000fc800078418ff */
[----:B------:R-:W-:Y:S02]  /*18a0*/  LEA.HI.X R41, R3, R41, RZ, 0x3, P2 ;  /* 0x0000002903297211 */ /* 0x000fe400010f1cff */
[----:B0-----:R-:W-:-:S04]  /*18b0*/  IADD3 R4, P0, P1, R42, R49, R4 ;  /* 0x000000312a047210 */ /* 0x001fc8000791e004 */
[----:B------:R-:W-:-:S05]  /*18c0*/  IADD3.X R5, PT, PT, R43, RZ, R5, P0, P1 ;  /* 0x000000ff2b057210 */ /* 0x000fca00007e2405 */
[----:B------:R0:W-:Y:S04]  /*18d0*/  STG.E.64 desc[UR8][R40.64], R4 ;  /* 0x0000000428007986 */ /* 0x0001e8000c101b08 */
.L_x_23:
[----:B------:R-:W-:Y:S05]  /*18e0*/  WARPSYNC.ALL ;  /* 0x0000000000007948 */ /* 0x000fea0003800000 */
[----:B------:R-:W2:Y:S08]  /*18f0*/  S2UR UR6, SR_CgaCtaId ;  /* 0x00000000000679c3 */ /* 0x000eb00000008800 */
[----:B------:R-:W-:Y:S01]  /*1900*/  BAR.SYNC.DEFER_BLOCKING 0x0 ;  /* 0x0000000000007b1d */ /* 0x000fe20000010000 */
[----:B------:R-:W-:-:S05]  /*1910*/  ISETP.GT.AND P0, PT, R0, R47, PT ;  /* 0x0000002f0000720c */ /* 0x000fca0003f04270 */
[----:B------:R-:W-:Y:S02]  /*1920*/  UMOV UR5, 0x400 ;  /* 0x0000040000057882 */ /* 0x000fe40000000000 */
[----:B--2---:R-:W-:-:S06]  /*1930*/  ULEA UR5, UR6, UR5, 0x18 ;  /* 0x0000000506057291 */ /* 0x004fcc000f8ec0ff */
[----:B0-----:R-:W-:-:S06]  /*1940*/  LEA R4, R39, UR5, 0x3 ;  /* 0x0000000527047c11 */ /* 0x001fcc000f8e18ff */
[----:B------:R-:W0:Y:S01]  /*1950*/  LDS.64 R4, [R4+0xb400] ;  /* 0x00b4000004047984 */ /* 0x000e220000000a00 */
[----:B------:R-:W-:Y:S05]  /*1960*/  @P0 BRA `(.L_x_24) ;  /* 0x0000000000600947 */ /* 0x000fea0003800000 */
[----:B------:R-:W2:Y:S01]  /*1970*/  LDCU.64 UR6, c[0x0][0x3a0] ;  /* 0x00007400ff0677ac */ /* 0x000ea20008000a00 */
[C---:B------:R-:W-:Y:S02]  /*1980*/  LOP3.LUT R37, R3.reuse, 0x3e0, RZ, 0xc0, !PT ;  /* 0x000003e003257812 */ /* 0x040fe400078ec0ff */
[----:B------:R-:W-:-:S05]  /*1990*/  LOP3.LUT R2, R3, 0x1f, RZ, 0xc0, !PT ;  /* 0x0000001f03027812 */ /* 0x000fca00078ec0ff */
[----:B------:R-:W-:-:S05]  /*19a0*/  IMAD R37, R37, 0xf, R2 ;  /* 0x0000000f25257824 */ /* 0x000fca00078e0202 */
[----:B0-----:R-:W-:-:S05]  /*19b0*/  IADD3 R0, P0, PT, R37, R4, RZ ;  /* 0x0000000425007210 */ /* 0x001fca0007f1e0ff */
[----:B------:R-:W-:Y:S01]  /*19c0*/  IMAD.X R5, RZ, RZ, R5, P0 ;  /* 0x000000ffff057224 */ /* 0x000fe200000e0605 */
[----:B--2---:R-:W-:-:S04]  /*19d0*/  LEA R2, P0, R0, UR6, 0x3 ;  /* 0x0000000600027c11 */ /* 0x004fc8000f8018ff */
[----:B------:R-:W-:-:S05]  /*19e0*/  LEA.HI.X R3, R0, UR7, R5, 0x3, P0 ;  /* 0x0000000700037c11 */ /* 0x000fca00080f1c05 */
[----:B------:R-:W-:Y:S04]  /*19f0*/  STG.E.64 desc[UR8][R2.64], R22 ;  /* 0x0000001602007986 */ /* 0x000fe8000c101b08 */
        /* <DEDUP_REMOVED lines=13> */
[----:B------:R-:W-:Y:S01]  /*1ad0*/  STG.E.64 desc[UR8][R2.64+0xe00], R10 ;  /* 0x000e000a02007986 */ /* 0x000fe2000c101b08 */
[----:B------:R-:W-:Y:S05]  /*1ae0*/  EXIT ;  /* 0x000000000000794d */ /* 0x000fea0003800000 */
.L_x_24:
[----:B------:R-:W2:Y:S01]  /*1af0*/  LDCU.64 UR6, c[0x0][0x3a0] ;  /* 0x00007400ff0677ac */ /* 0x000ea20008000a00 */
[----:B------:R-:W-:Y:S01]  /*1b00*/  LOP3.LUT R39, R3, 0x3e0, RZ, 0xc0, !PT ;  /* 0x000003e003277812 */ /* 0x000fe200078ec0ff */
[----:B------:R-:W-:Y:S01]  /*1b10*/  IMAD R37, R37, -0x1680, R47 ;  /* 0xffffe98025257824 */ /* 0x000fe200078e022f */
[----:B------:R-:W-:-:S05]  /*1b20*/  LOP3.LUT R2, R3, 0x1f, RZ, 0xc0, !PT ;  /* 0x0000001f03027812 */ /* 0x000fca00078ec0ff */
[----:B------:R-:W-:-:S04]  /*1b30*/  IMAD R39, R39, 0xf, R2 ;  /* 0x0000000f27277824 */ /* 0x000fc800078e0202 */
[C---:B------:R-:W-:Y:S01]  /*1b40*/  VIADD R2, R39.reuse, 0x20 ;  /* 0x0000002027027836 */ /* 0x040fe20000000000 */
[C---:B0-----:R-:W-:Y:S01]  /*1b50*/  IADD3 R0, P0, PT, R39.reuse, R4, RZ ;  /* 0x0000000427007210 */ /* 0x041fe20007f1e0ff */
[C---:B------:R-:W-:Y:S01]  /*1b60*/  VIADD R4, R39.reuse, 0x40 ;  /* 0x0000004027047836 */ /* 0x040fe20000000000 */
[CC--:B------:R-:W-:Y:S01]  /*1b70*/  ISETP.GE.AND P3, PT, R39.reuse, R37.reuse, PT ;  /* 0x000000252700720c */ /* 0x0c0fe20003f66270 */
[C---:B------:R-:W-:Y:S01]  /*1b80*/  VIADD R36, R39.reuse, 0x60 ;  /* 0x0000006027247836 */ /* 0x040fe20000000000 */
[-C--:B------:R-:W-:Y:S01]  /*1b90*/  ISETP.GE.AND P4, PT, R2, R37.reuse, PT ;  /* 0x000000250200720c */ /* 0x080fe20003f86270 */
[----:B------:R-:W-:Y:S01]  /*1ba0*/  IMAD.X R5, RZ, RZ, R5, P0 ;  /* 0x000000ffff057224 */ /* 0x000fe200000e0605 */
[-C--:B------:R-:W-:Y:S01]  /*1bb0*/  ISETP.GE.AND P5, PT, R4, R37.reuse, PT ;  /* 0x000000250400720c */ /* 0x080fe20003fa6270 */
[C---:B------:R-:W-:Y:S01]  /*1bc0*/  VIADD R4, R39.reuse, 0x80 ;  /* 0x0000008027047836 */ /* 0x040fe20000000000 */
[----:B--2---:R-:W-:Y:S01]  /*1bd0*/  LEA R2, P0, R0, UR6, 0x3 ;  /* 0x0000000600027c11 */ /* 0x004fe2000f8018ff */
[C---:B------:R-:W-:Y:S01]  /*1be0*/  VIADD R38, R39.reuse, 0xc0 ;  /* 0x000000c027267836 */ /* 0x040fe20000000000 */
[-C--:B------:R-:W-:Y:S01]  /*1bf0*/  ISETP.GE.AND P6, PT, R36, R37.reuse, PT ;  /* 0x000000252400720c */ /* 0x080fe20003fc6270 */
[C---:B------:R-:W-:Y:S01]  /*1c00*/  VIADD R36, R39.reuse, 0xa0 ;  /* 0x000000a027247836 */ /* 0x040fe20000000000 */
[----:B------:R-:W-:Y:S01]  /*1c10*/  LEA.HI.X R3, R0, UR7, R5, 0x3, P0 ;  /* 0x0000000700037c11 */ /* 0x000fe200080f1c05 */
[C---:B------:R-:W-:Y:S01]  /*1c20*/  VIADD R0, R39.reuse, 0xe0 ;  /* 0x000000e027007836 */ /* 0x040fe20000000000 */
[-C--:B------:R-:W-:Y:S01]  /*1c30*/  ISETP.GE.AND P0, PT, R4, R37.reuse, PT ;  /* 0x000000250400720c */ /* 0x080fe20003f06270 */
[C---:B------:R-:W-:Y:S01]  /*1c40*/  VIADD R4, R39.reuse, 0x100 ;  /* 0x0000010027047836 */ /* 0x040fe20000000000 */
[-C--:B------:R-:W-:Y:S01]  /*1c50*/  ISETP.GE.AND P1, PT, R36, R37.reuse, PT ;  /* 0x000000252400720c */ /* 0x080fe20003f26270 */
[----:B------:R0:W-:Y:S01]  /*1c60*/  @!P3 STG.E.64 desc[UR8][R2.64], R22 ;  /* 0x000000160200b986 */ /* 0x0001e2000c101b08 */
[-C--:B------:R-:W-:Y:S01]  /*1c70*/  ISETP.GE.AND P3, PT, R0, R37.reuse, PT ;  /* 0x000000250000720c */ /* 0x080fe20003f66270 */
[C---:B------:R-:W-:Y:S01]  /*1c80*/  VIADD R0, R39.reuse, 0x120 ;  /* 0x0000012027007836 */ /* 0x040fe20000000000 */
[-C--:B------:R-:W-:Y:S01]  /*1c90*/  ISETP.GE.AND P2, PT, R38, R37.reuse, PT ;  /* 0x000000252600720c */ /* 0x080fe20003f46270 */
[----:B------:R0:W-:Y:S01]  /*1ca0*/  @!P4 STG.E.64 desc[UR8][R2.64+0x100], R24 ;  /* 0x000100180200c986 */ /* 0x0001e2000c101b08 */
[----:B------:R-:W-:Y:S01]  /*1cb0*/  ISETP.GE.AND P4, PT, R4, R37, PT ;  /* 0x000000250400720c */ /* 0x000fe20003f86270 */
[----:B------:R-:W-:-:S02]  /*1cc0*/  VIADD R4, R39, 0x140 ;  /* 0x0000014027047836 */ /* 0x000fc40000000000 */
[----:B------:R0:W-:Y:S01]  /*1cd0*/  @!P5 STG.E.64 desc[UR8][R2.64+0x200], R26 ;  /* 0x0002001a0200d986 */ /* 0x0001e2000c101b08 */
[-C--:B------:R-:W-:Y:S01]  /*1ce0*/  ISETP.GE.AND P5, PT, R0, R37.reuse, PT ;  /* 0x000000250000720c */ /* 0x080fe20003fa6270 */
[C---:B------:R-:W-:Y:S02]  /*1cf0*/  VIADD R0, R39.reuse, 0x160 ;  /* 0x0000016027007836 */ /* 0x040fe40000000000 */
[----:B------:R0:W-:Y:S01]  /*1d00*/  @!P6 STG.E.64 desc[UR8][R2.64+0x300], R28 ;  /* 0x0003001c0200e986 */ /* 0x0001e2000c101b08 */
[-C--:B------:R-:W-:Y:S01]  /*1d10*/  ISETP.GE.AND P6, PT, R4, R37.reuse, PT ;  /* 0x000000250400720c */ /* 0x080fe20003fc6270 */
[C---:B------:R-:W-:Y:S02]  /*1d20*/  VIADD R4, R39.reuse, 0x180 ;  /* 0x0000018027047836 */ /* 0x040fe40000000000 */
[----:B------:R0:W-:Y:S01]  /*1d30*/  @!P0 STG.E.64 desc[UR8][R2.64+0x400], R30 ;  /* 0x0004001e02008986 */ /* 0x0001e2000c101b08 */
[----:B------:R-:W-:Y:S01]  /*1d40*/  ISETP.GE.AND P0, PT, R0, R37, PT ;  /* 0x000000250000720c */ /* 0x000fe20003f06270 */
[----:B------:R-:W-:-:S02]  /*1d50*/  VIADD R0, R39, 0x1a0 ;  /* 0x000001a027007836 */ /* 0x000fc40000000000 */
[----:B------:R0:W-:Y:S01]  /*1d60*/  @!P1 STG.E.64 desc[UR8][R2.64+0x500], R32 ;  /* 0x0005002002009986 */ /* 0x0001e2000c101b08 */
[-C--:B------:R-:W-:Y:S01]  /*1d70*/  ISETP.GE.AND P1, PT, R4, R37.reuse, PT ;  /* 0x000000250400720c */ /* 0x080fe20003f26270 */
[----:B------:R-:W-:Y:S02]  /*1d80*/  VIADD R4, R39, 0x1c0 ;  /* 0x000001c027047836 */ /* 0x000fe40000000000 */
[----:B------:R0:W-:Y:S01]  /*1d90*/  @!P2 STG.E.64 desc[UR8][R2.64+0x600], R34 ;  /* 0x000600220200a986 */ /* 0x0001e2000c101b08 */
[----:B------:R-:W-:-:S03]  /*1da0*/  ISETP.GE.AND P2, PT, R0, R37, PT ;  /* 0x000000250000720c */ /* 0x000fc60003f46270 */
[----:B------:R0:W-:Y:S01]  /*1db0*/  @!P3 STG.E.64 desc[UR8][R2.64+0x700], R20 ;  /* 0x000700140200b986 */ /* 0x0001e2000c101b08 */
[----:B------:R-:W-:-:S03]  /*1dc0*/  ISETP.GE.AND P3, PT, R4, R37, PT ;  /* 0x000000250400720c */ /* 0x000fc60003f66270 */
[----:B------:R0:W-:Y:S04]  /*1dd0*/  @!P4 STG.E.64 desc[UR8][R2.64+0x800], R18 ;  /* 0x000800120200c986 */ /* 0x0001e8000c101b08 */
[----:B------:R0:W-:Y:S04]  /*1de0*/  @!P5 STG.E.64 desc[UR8][R2.64+0x900], R16 ;  /* 0x000900100200d986 */ /* 0x0001e8000c101b08 */
[----:B------:R0:W-:Y:S04]  /*1df0*/  @!P6 STG.E.64 desc[UR8][R2.64+0xa00], R14 ;  /* 0x000a000e0200e986 */ /* 0x0001e8000c101b08 */
[----:B------:R0:W-:Y:S04]  /*1e00*/  @!P0 STG.E.64 desc[UR8][R2.64+0xb00], R12 ;  /* 0x000b000c02008986 */ /* 0x0001e8000c101b08 */
[----:B------:R0:W-:Y:S04]  /*1e10*/  @!P1 STG.E.64 desc[UR8][R2.64+0xc00], R8 ;  /* 0x000c000802009986 */ /* 0x0001e8000c101b08 */
[----:B------:R0:W-:Y:S01]  /*1e20*/  @!P2 STG.E.64 desc[UR8][R2.64+0xd00], R6 ;  /* 0x000d00060200a986 */ /* 0x0001e2000c101b08 */
[----:B------:R-:W-:Y:S05]  /*1e30*/  @P3 EXIT ;  /* 0x000000000000394d */ /* 0x000fea0003800000 */
[----:B------:R-:W-:Y:S01]  /*1e40*/  STG.E.64 desc[UR8][R2.64+0xe00], R10 ;  /* 0x000e000a02007986 */ /* 0x000fe2000c101b08 */
[----:B------:R-:W-:Y:S05]  /*1e50*/  EXIT ;  /* 0x000000000000794d */ /* 0x000fea0003800000 */
.L_x_14:
[----:B------:R-:W-:Y:S01]  /*1e60*/  IMAD.MOV.U32 R2, RZ, RZ, RZ ;  /* 0x000000ffff027224 */ /* 0x000fe200078e00ff */
[C---:B------:R-:W-:Y:S01]  /*1e70*/  ISETP.GT.U32.AND P0, PT, R3.reuse, 0x1f, PT ;  /* 0x0000001f0300780c */ /* 0x040fe20003f04070 */
[----:B------:R-:W-:Y:S05]  /*1e80*/  WARPSYNC.ALL ;  /* 0x0000000000007948 */ /* 0x000fea0003800000 */
[----:B------:R-:W-:-:S04]  /*1e90*/  IMAD.HI.U32 R68, R3, 0x15555556, R2 ;  /* 0x1555555603447827 */ /* 0x000fc800078e0002 */
[----:B------:R-:W-:-:S05]  /*1ea0*/  IMAD R61, R68, 0x4, R5 ;  /* 0x00000004443d7824 */ /* 0x000fca00078e0205 */
[----:B------:R0:W-:Y:S01]  /*1eb0*/  STS [R61+0x3410], R4 ;  /* 0x003410043d007388 */ /* 0x0001e20000000800 */
[----:B------:R-:W-:Y:S06]  /*1ec0*/  BAR.SYNC.DEFER_BLOCKING 0x0 ;  /* 0x0000000000007b1d */ /* 0x000fec0000010000 */
[----:B------:R-:W-:Y:S05]  /*1ed0*/  @P0 BRA `(.L_x_25) ;  /* 0x0000000000dc0947 */ /* 0x000fea0003800000 */
[----:B------:R-:W-:Y:S01]  /*1ee0*/  IMAD R63, R3, 0x34, R5 ;  /* 0x00000034033f7824 */ /* 0x000fe200078e0205 */
[----:B------:R-:W-:-:S04]  /*1ef0*/  UMOV UR5, 0xffffffff ;  /* 0xffffffff00057882 */ /* 0x000fc80000000000 */
[----:B------:R-:W-:Y:S04]  /*1f00*/  LDS R65, [R63+0x3410] ;  /* 0x003410003f417984 */ /* 0x000fe80000000800 */
[----:B------:R-:W-:Y:S04]  /*1f10*/  LDS R68, [R63+0x3414] ;  /* 0x003414003f447984 */ /* 0x000fe80000000800 */
[----:B------:R-:W2:Y:S04]  /*1f20*/  LDS R67, [R63+0x3418] ;  /* 0x003418003f437984 */ /* 0x000ea80000000800 */
[----:B------:R-:W-:Y:S04]  /*1f30*/  LDS R69, [R63+0x341c] ;  /* 0x00341c003f457984 */ /* 0x000fe80000000800 */
[----:B------:R-:W3:Y:S04]  /*1f40*/  LDS R70, [R63+0x3420] ;  /* 0x003420003f467984 */ /* 0x000ee80000000800 */
[----:B------:R-:W-:Y:S04]  /*1f50*/  LDS R71, [R63+0x3424] ;  /* 0x003424003f477984 */ /* 0x000fe80000000800 */
[----:B------:R-:W4:Y:S04]  /*1f60*/  LDS R72, [R63+0x3428] ;  /* 0x003428003f487984 */ /* 0x000f280000000800 */
[----:B------:R-:W-:Y:S04]  /*1f70*/  LDS R73, [R63+0x342c] ;  /* 0x00342c003f497984 */ /* 0x000fe80000000800 */
[----:B------:R-:W5:Y:S04]  /*1f80*/  LDS R74, [R63+0x3430] ;  /* 0x003430003f4a7984 */ /* 0x000f680000000800 */
[----:B------:R-:W-:Y:S04]  /*1f90*/  LDS R75, [R63+0x3434] ;  /* 0x003434003f4b7984 */ /* 0x000fe80000000800 */
[----:B------:R-:W0:Y:S04]  /*1fa0*/  LDS R76, [R63+0x3438] ;  /* 0x003438003f4c7984 */ /* 0x000e280000000800 */
[----:B------:R-:W1:Y:S01]  /*1fb0*/  LDS R77, [R63+0x343c] ;  /* 0x00343c003f4d7984 */ /* 0x000e620000000800 */
[----:B--2---:R-:W-:-:S04]  /*1fc0*/  IADD3 R78, PT, PT, R67, R68, R65 ;  /* 0x00000044434e7210 */ /* 0x004fc80007ffe041 */
[----:B---3--:R-:W-:-:S04]  /*1fd0*/  IADD3 R78, PT, PT, R70, R78, R69 ;  /* 0x0000004e464e7210 */ /* 0x008fc80007ffe045 */
[----:B----4-:R-:W-:-:S04]  /*1fe0*/  IADD3 R78, PT, PT, R72, R78, R71 ;  /* 0x0000004e484e7210 */ /* 0x010fc80007ffe047 */
[----:B-----5:R-:W-:-:S04]  /*1ff0*/  IADD3 R78, PT, PT, R74, R78, R73 ;  /* 0x0000004e4a4e7210 */ /* 0x020fc80007ffe049 */
[----:B0-----:R-:W-:-:S05]  /*2000*/  IADD3 R78, PT, PT, R76, R78, R75 ;  /* 0x0000004e4c4e7210 */ /* 0x001fca0007ffe04b */
[----:B-1----:R-:W-:Y:S01]  /*2010*/  IMAD.IADD R77, R77, 0x1, R78 ;  /* 0x000000014d4d7824 */ /* 0x002fe200078e024e */
[----:B------:R-:W-:Y:S06]  /*2020*/  BRA.DIV UR5, `(.L_x_26) ;  /* 0x0000004a05307947 */ /* 0x000fec000b800000 */
[----:B------:R-:W0:Y:S02]  /*2030*/  SHFL.UP P0, R78, R77, 0x1, RZ ;  /* 0x042000004d4e7989 */ /* 0x000e2400000000ff */
[----:B0-----:R-:W-:-:S05]  /*2040*/  @P0 IMAD.IADD R78, R77, 0x1, R78 ;  /* 0x000000014d4e0824 */ /* 0x001fca00078e024e */
[----:B------:R-:W0:Y:S02]  /*2050*/  SHFL.UP P0, R79, R78, 0x2, RZ ;  /* 0x044000004e4f7989 */ /* 0x000e2400000000ff */
[----:B0-----:R-:W-:-:S05]  /*2060*/  @P0 IMAD.IADD R79, R78, 0x1, R79 ;  /* 0x000000014e4f0824 */ /* 0x001fca00078e024f */
[----:B------:R-:W0:Y:S02]  /*2070*/  SHFL.UP P0, R80, R79, 0x4, RZ ;  /* 0x048000004f507989 */ /* 0x000e2400000000ff */
[----:B0-----:R-:W-:-:S05]  /*2080*/  @P0 IMAD.IADD R80, R79, 0x1, R80 ;  /* 0x000000014f500824 */ /* 0x001fca00078e0250 */
[----:B------:R-:W0:Y:S02]  /*2090*/  SHFL.UP P0, R81, R80, 0x8, RZ ;  /* 0x0500000050517989 */ /* 0x000e2400000000ff */
[----:B0-----:R-:W-:-:S05]  /*20a0*/  @P0 IMAD.IADD R81, R80, 0x1, R81 ;  /* 0x0000000150510824 */ /* 0x001fca00078e0251 */
[----:B------:R0:W1:Y:S02]  /*20b0*/  SHFL.UP P0, R82, R81, 0x10, RZ ;  /* 0x0600000051527989 */ /* 0x00006400000000ff */
.L_x_102:
[----:B-1----:R-:W-:-:S04]  /*20c0*/  @P0 IMAD.IADD R82, R81, 0x1, R82 ;  /* 0x0000000151520824 */ /* 0x002fc800078e0252 */
[----:B------:R-:W-:-:S04]  /*20d0*/  IMAD.IADD R82, R82, 0x1, -R77 ;  /* 0x0000000152527824 */ /* 0x000fc800078e0a4d */
[----:B------:R-:W-:Y:S01]  /*20e0*/  IMAD.IADD R65, R65, 0x1, R82 ;  /* 0x0000000141417824 */ /* 0x000fe200078e0252 */
[----:B------:R2:W-:Y:S03]  /*20f0*/  STS [R63+0x3410], R82 ;  /* 0x003410523f007388 */ /* 0x0005e60000000800 */
        /* <DEDUP_REMOVED lines=19> */
[----:B------:R2:W-:Y:S04]  /*2230*/  STS [R63+0x3438], R75 ;  /* 0x0034384b3f007388 */ /* 0x0005e80000000800 */
[----:B------:R2:W-:Y:S02]  /*2240*/  STS [R63+0x343c], R76 ;  /* 0x00343c4c3f007388 */ /* 0x0005e40000000800 */
.L_x_25:
[----:B------:R-:W-:Y:S05]  /*2250*/  WARPSYNC.ALL ;  /* 0x0000000000007948 */ /* 0x000fea0003800000 */
[----:B------:R-:W-:Y:S01]  /*2260*/  BAR.SYNC.DEFER_BLOCKING 0x0 ;  /* 0x0000000000007b1d */ /* 0x000fe20000010000 */
[----:B------:R-:W-:-:S05]  /*2270*/  ISETP.NE.AND P0, PT, R85, RZ, PT ;  /* 0x000000ff5500720c */ /* 0x000fca0003f05270 */
[----:B------:R-:W-:Y:S01]  /*2280*/  BSSY.RECONVERGENT B0, `(.L_x_27) ;  /* 0x0000028000007945 */ /* 0x000fe20003800200 */
[----:B0-----:R-:W0:Y:S07]  /*2290*/  LDS R61, [R61+0x3410] ;  /* 0x003410003d3d7984 */ /* 0x001e2e0000000800 */
[----:B------:R-:W-:Y:S05]  /*22a0*/  @P0 BRA `(.L_x_28) ;  /* 0x0000000000940947 */ /* 0x000fea0003800000 */
[----:B--2---:R-:W-:-:S05]  /*22b0*/  IMAD R63, R3, 0x4, R5 ;  /* 0x00000004033f7824 */ /* 0x004fca00078e0205 */
[----:B------:R-:W0:Y:S04]  /*22c0*/  LDS R68, [R63] ;  /* 0x000000003f447984 */ /* 0x000e280000000800 */
        /* <DEDUP_REMOVED lines=8> */
[----:B------:R-:W1:Y:S04]  /*2350*/  LDS R86, [R63+0x2400] ;  /* 0x002400003f567984 */ /* 0x000e680000000800 */
[----:B------:R-:W1:Y:S01]  /*2360*/  LDS R88, [R63+0x2800] ;  /* 0x002800003f587984 */ /* 0x000e620000000800 */
[----:B0-----:R-:W-:-:S03]  /*2370*/  IMAD.IADD R68, R61, 0x1, R68 ;  /* 0x000000013d447824 */ /* 0x001fc600078e0244 */
[----:B------:R-:W0:Y:S01]  /*2380*/  LDS R90, [R63+0x2c00] ;  /* 0x002c00003f5a7984 */ /* 0x000e220000000800 */
[C---:B--2---:R-:W-:Y:S02]  /*2390*/  IMAD.IADD R70, R61.reuse, 0x1, R70 ;  /* 0x000000013d467824 */ /* 0x044fe400078e0246 */
[C---:B---3--:R-:W-:Y:S01]  /*23a0*/  IMAD.IADD R72, R61.reuse, 0x1, R72 ;  /* 0x000000013d487824 */ /* 0x048fe200078e0248 */
[----:B------:R3:W-:Y:S01]  /*23b0*/  STS [R63], R68 ;  /* 0x000000443f007388 */ /* 0x0007e20000000800 */
[----:B----4-:R-:W-:-:S03]  /*23c0*/  IMAD.IADD R74, R61, 0x1, R74 ;  /* 0x000000013d4a7824 */ /* 0x010fc600078e024a */
[----:B------:R3:W-:Y:S01]  /*23d0*/  STS [R63+0x400], R70 ;  /* 0x000400463f007388 */ /* 0x0007e20000000800 */
[----:B-----5:R-:W-:-:S03]  /*23e0*/  IMAD.IADD R76, R61, 0x1, R76 ;  /* 0x000000013d4c7824 */ /* 0x020fc600078e024c */
[----:B------:R3:W-:Y:S01]  /*23f0*/  STS [R63+0x800], R72 ;  /* 0x000800483f007388 */ /* 0x0007e20000000800 */
[----:B-1----:R-:W-:-:S03]  /*2400*/  IMAD.IADD R78, R61, 0x1, R78 ;  /* 0x000000013d4e7824 */ /* 0x002fc600078e024e */
[----:B------:R3:W-:Y:S01]  /*2410*/  STS [R63+0xc00], R74 ;  /* 0x000c004a3f007388 */ /* 0x0007e20000000800 */
[----:B------:R-:W-:-:S03]  /*2420*/  IMAD.IADD R80, R61, 0x1, R80 ;  /* 0x000000013d507824 */ /* 0x000fc600078e0250 */
        /* <DEDUP_REMOVED lines=9> */
[----:B0-----:R-:W-:-:S03]  /*24c0*/  IMAD.IADD R90, R61, 0x1, R90 ;  /* 0x000000013d5a7824 */ /* 0x001fc600078e025a */
[----:B------:R3:W-:Y:S04]  /*24d0*/  STS [R63+0x2400], R86 ;  /* 0x002400563f007388 */ /* 0x0007e80000000800 */
[----:B------:R3:W-:Y:S04]  /*24e0*/  STS [R63+0x2800], R88 ;  /* 0x002800583f007388 */ /* 0x0007e80000000800 */
[----:B------:R3:W-:Y:S02]  /*24f0*/  STS [R63+0x2c00], R90 ;  /* 0x002c005a3f007388 */ /* 0x0007e40000000800 */
.L_x_28:
[----:B------:R-:W-:Y:S05]  /*2500*/  BSYNC.RECONVERGENT B0 ;  /* 0x0000000000007941 */ /* 0x000fea0003800200 */
.L_x_27:
[----:B------:R-:W-:Y:S01]  /*2510*/  BAR.SYNC.DEFER_BLOCKING 0x0 ;  /* 0x0000000000007b1d */ /* 0x000fe20000010000 */
[----:B------:R-:W-:-:S05]  /*2520*/  R2P PR, R39, 0x7f ;  /* 0x0000007f27007804 */ /* 0x000fca0000000000 */
[----:B------:R-:W-:Y:S08]  /*2530*/  BSSY.RECONVERGENT B0, `(.L_x_29) ;  /* 0x0000021000007945 */ /* 0x000ff00003800200 */
[----:B--23--:R-:W-:Y:S02]  /*2540*/  VOTE.ANY R63, PT, P0 ;  /* 0x00000000003f7806 */ /* 0x00cfe400000e0100 */
[----:B------:R-:W-:-:S02]  /*2550*/  VOTE.ANY R68, PT, P1 ;  /* 0x0000000000447806 */ /* 0x000fc400008e0100 */
[----:B------:R-:W-:Y:S02]  /*2560*/  @!P0 LOP3.LUT R63, RZ, R63, RZ, 0x33, !PT ;  /* 0x0000003fff3f8212 */ /* 0x000fe400078e33ff */
[----:B------:R-:W-:Y:S02]  /*2570*/  VOTE.ANY R70, PT, P2 ;  /* 0x0000000000467806 */ /* 0x000fe400010e0100 */
[----:B------:R-:W-:Y:S02]  /*2580*/  @!P1 LOP3.LUT R68, RZ, R68, RZ, 0x33, !PT ;  /* 0x00000044ff449212 */ /* 0x000fe400078e33ff */
[----:B------:R-:W-:Y:S02]  /*2590*/  VOTE.ANY R72, PT, P3 ;  /* 0x0000000000487806 */ /* 0x000fe400018e0100 */
[----:B------:R-:W-:Y:S02]  /*25a0*/  @!P2 LOP3.LUT R70, RZ, R70, RZ, 0x33, !PT ;  /* 0x00000046ff46a212 */ /* 0x000fe400078e33ff */
[----:B------:R-:W-:-:S02]  /*25b0*/  LOP3.LUT R63, R68, R63, RZ, 0xc0, !PT ;  /* 0x0000003f443f7212 */ /* 0x000fc400078ec0ff */
[----:B------:R-:W-:Y:S02]  /*25c0*/  @!P3 LOP3.LUT R72, RZ, R72, RZ, 0x33, !PT ;  /* 0x00000048ff48b212 */ /* 0x000fe400078e33ff */
[----:B------:R-:W-:Y:S02]  /*25d0*/  LOP3.LUT R63, R70, R63, RZ, 0xc0, !PT ;  /* 0x0000003f463f7212 */ /* 0x000fe400078ec0ff */
[----:B------:R-:W-:Y:S02]  /*25e0*/  VOTE.ANY R68, PT, P4 ;  /* 0x0000000000447806 */ /* 0x000fe400020e0100 */
[----:B------:R-:W-:Y:S02]  /*25f0*/  LOP3.LUT P0, RZ, R39, 0x80, RZ, 0xc0, !PT ;  /* 0x0000008027ff7812 */ /* 0x000fe4000780c0ff */
[----:B------:R-:W-:Y:S01]  /*2600*/  LOP3.LUT R63, R72, R63, RZ, 0xc0, !PT ;  /* 0x0000003f483f7212 */ /* 0x000fe200078ec0ff */
[----:B------:R-:W2:Y:S01]  /*2610*/  S2R R39, SR_LEMASK ;  /* 0x0000000000277919 */ /* 0x000ea20000003a00 */
[----:B------:R-:W-:-:S02]  /*2620*/  VOTE.ANY R70, PT, P5 ;  /* 0x0000000000467806 */ /* 0x000fc400028e0100 */
[----:B------:R-:W-:Y:S02]  /*2630*/  @!P4 LOP3.LUT R68, RZ, R68, RZ, 0x33, !PT ;  /* 0x00000044ff44c212 */ /* 0x000fe400078e33ff */
[----:B------:R-:W-:Y:S02]  /*2640*/  @!P5 LOP3.LUT R70, RZ, R70, RZ, 0x33, !PT ;  /* 0x00000046ff46d212 */ /* 0x000fe400078e33ff */
[----:B------:R-:W-:Y:S02]  /*2650*/  LOP3.LUT R63, R68, R63, RZ, 0xc0, !PT ;  /* 0x0000003f443f7212 */ /* 0x000fe400078ec0ff */
[----:B------:R-:W-:Y:S02]  /*2660*/  VOTE.ANY R68, PT, P6 ;  /* 0x0000000000447806 */ /* 0x000fe400030e0100 */
[----:B------:R-:W-:Y:S02]  /*2670*/  LOP3.LUT R63, R70, R63, RZ, 0xc0, !PT ;  /* 0x0000003f463f7212 */ /* 0x000fe400078ec0ff */
[----:B------:R-:W-:-:S02]  /*2680*/  VOTE.ANY R70, PT, P0 ;  /* 0x0000000000467806 */ /* 0x000fc400000e0100 */
[----:B------:R-:W-:Y:S02]  /*2690*/  @!P6 LOP3.LUT R68, RZ, R68, RZ, 0x33, !PT ;  /* 0x00000044ff44e212 */ /* 0x000fe400078e33ff */
[----:B------:R-:W-:Y:S02]  /*26a0*/  @!P0 LOP3.LUT R70, RZ, R70, RZ, 0x33, !PT ;  /* 0x00000046ff468212 */ /* 0x000fe400078e33ff */
[----:B------:R-:W-:-:S04]  /*26b0*/  LOP3.LUT R63, R68, R63, RZ, 0xc0, !PT ;  /* 0x0000003f443f7212 */ /* 0x000fc800078ec0ff */
[----:B------:R-:W-:Y:S01]  /*26c0*/  LOP3.LUT R70, R70, R63, RZ, 0xc0, !PT ;  /* 0x0000003f46467212 */ /* 0x000fe200078ec0ff */
[----:B------:R-:W-:-:S03]  /*26d0*/  IMAD.MOV.U32 R63, RZ, RZ, RZ ;  /* 0x000000ffff3f7224 */ /* 0x000fc600078e00ff */
[----:B------:R-:W3:Y:S01]  /*26e0*/  FLO.U32 R67, R70 ;  /* 0x0000004600437300 */ /* 0x000ee200000e0000 */
[----:B--2---:R-:W-:-:S07]  /*26f0*/  LOP3.LUT R68, R39, R70, RZ, 0xc0, !PT ;  /* 0x0000004627447212 */ /* 0x004fce00078ec0ff */
[----:B------:R-:W2:Y:S01]  /*2700*/  POPC R68, R68 ;  /* 0x0000004400447309 */ /* 0x000ea20000000000 */
[----:B---3--:R-:W-:-:S13]  /*2710*/  ISETP.NE.AND P0, PT, R0, R67, PT ;  /* 0x000000430000720c */ /* 0x008fda0003f05270 */
[----:B--2---:R-:W-:Y:S05]  /*2720*/  @P0 BRA `(.L_x_30) ;  /* 0x0000000000040947 */ /* 0x004fea0003800000 */
[----:B------:R2:W3:Y:S02]  /*2730*/  ATOMS.ADD R63, [R59], R68 ;  /* 0x000000443b3f738c */ /* 0x0004e40000000000 */
.L_x_30:
[----:B------:R-:W-:Y:S05]  /*2740*/  BSYNC.RECONVERGENT B0 ;  /* 0x0000000000007941 */ /* 0x000fea0003800200 */
.L_x_29:
[----:B------:R-:W-:Y:S01]  /*2750*/  R2P PR, R66, 0x7f ;  /* 0x0000007f42007804 */ /* 0x000fe20000000000 */
[----:B------:R-:W-:Y:S01]  /*2760*/  BSSY.RECONVERGENT B0, `(.L_x_31) ;  /* 0x0000021000007945 */ /* 0x000fe20003800200 */
[----:B------:R-:W-:-:S11]  /*2770*/  IMAD.MOV.U32 R65, RZ, RZ, RZ ;  /* 0x000000ffff417224 */ /* 0x000fd600078e00ff */
[----:B--2---:R-:W-:Y:S02]  /*2780*/  VOTE.ANY R59, PT, P0 ;  /* 0x00000000003b7806 */ /* 0x004fe400000e0100 */
[----:B------:R-:W-:Y:S02]  /*2790*/  VOTE.ANY R70, PT, P1 ;  /* 0x0000000000467806 */ /* 0x000fe400008e0100 */
[----:B------:R-:W-:Y:S02]  /*27a0*/  @!P0 LOP3.LUT R59, RZ, R59, RZ, 0x33, !PT ;  /* 0x0000003bff3b8212 */ /* 0x000fe400078e33ff */
[----:B------:R-:W-:Y:S02]  /*27b0*/  @!P1 LOP3.LUT R70, RZ, R70, RZ, 0x33, !PT ;  /* 0x00000046ff469212 */ /* 0x000fe400078e33ff */
[----:B------:R-:W-:Y:S02]  /*27c0*/  VOTE.ANY R72, PT, P2 ;  /* 0x0000000000487806 */ /* 0x000fe400010e0100 */
[----:B------:R-:W-:-:S02]  /*27d0*/  LOP3.LUT R59, R70, R59, RZ, 0xc0, !PT ;  /* 0x0000003b463b7212 */ /* 0x000fc400078ec0ff */
[----:B------:R-:W-:Y:S02]  /*27e0*/  @!P2 LOP3.LUT R72, RZ, R72, RZ, 0x33, !PT ;  /* 0x00000048ff48a212 */ /* 0x000fe400078e33ff */
[----:B------:R-:W-:Y:S02]  /*27f0*/  VOTE.ANY R70, PT, P3 ;  /* 0x0000000000467806 */ /* 0x000fe400018e0100 */
[----:B------:R-:W-:Y:S02]  /*2800*/  LOP3.LUT P0, RZ, R66, 0x80, RZ, 0xc0, !PT ;  /* 0x0000008042ff7812 */ /* 0x000fe4000780c0ff */
[----:B------:R-:W-:Y:S02]  /*2810*/  LOP3.LUT R59, R72, R59, RZ, 0xc0, !PT ;  /* 0x0000003b483b7212 */ /* 0x000fe400078ec0ff */
[----:B------:R-:W-:Y:S02]  /*2820*/  VOTE.ANY R66, PT, P4 ;  /* 0x0000000000427806 */ /* 0x000fe400020e0100 */
[----:B------:R-:W-:-:S02]  /*2830*/  @!P3 LOP3.LUT R70, RZ, R70, RZ, 0x33, !PT ;  /* 0x00000046ff46b212 */ /* 0x000fc400078e33ff */
[----:B------:R-:W-:Y:S02]  /*2840*/  @!P4 LOP3.LUT R66, RZ, R66, RZ, 0x33, !PT ;  /* 0x00000042ff42c212 */ /* 0x000fe400078e33ff */
[----:B------:R-:W-:Y:S02]  /*2850*/  LOP3.LUT R59, R70, R59, RZ, 0xc0, !PT ;  /* 0x0000003b463b7212 */ /* 0x000fe400078ec0ff */
[----:B------:R-:W-:Y:S02]  /*2860*/  VOTE.ANY R70, PT, P5 ;  /* 0x0000000000467806 */ /* 0x000fe400028e0100 */
[----:B------:R-:W-:Y:S02]  /*2870*/  LOP3.LUT R59, R66, R59, RZ, 0xc0, !PT ;  /* 0x0000003b423b7212 */ /* 0x000fe400078ec0ff */
[----:B------:R-:W-:Y:S02]  /*2880*/  VOTE.ANY R66, PT, P6 ;  /* 0x0000000000427806 */ /* 0x000fe400030e0100 */
[----:B------:R-:W-:-:S02]  /*2890*/  @!P5 LOP3.LUT R70, RZ, R70, RZ, 0x33, !PT ;  /* 0x00000046ff46d212 */ /* 0x000fc400078e33ff */
[----:B------:R-:W-:Y:S02]  /*28a0*/  VOTE.ANY R72, PT, P0 ;  /* 0x0000000000487806 */ /* 0x000fe400000e0100 */
[----:B------:R-:W-:Y:S02]  /*28b0*/  @!P6 LOP3.LUT R66, RZ, R66, RZ, 0x33, !PT ;  /* 0x00000042ff42e212 */ /* 0x000fe400078e33ff */
[----:B------:R-:W-:Y:S02]  /*28c0*/  LOP3.LUT R59, R70, R59, RZ, 0xc0, !PT ;  /* 0x0000003b463b7212 */ /* 0x000fe400078ec0ff */
[----:B------:R-:W-:Y:S02]  /*28d0*/  @!P0 LOP3.LUT R72, RZ, R72, RZ, 0x33, !PT ;  /* 0x00000048ff488212 */ /* 0x000fe400078e33ff */
[----:B------:R-:W-:-:S04]  /*28e0*/  LOP3.LUT R59, R66, R59, RZ, 0xc0, !PT ;  /* 0x0000003b423b7212 */ /* 0x000fc800078ec0ff */
[----:B------:R-:W-:Y:S02]  /*28f0*/  LOP3.LUT R72, R72, R59, RZ, 0xc0, !PT ;  /* 0x0000003b48487212 */ /* 0x000fe400078ec0ff */
[----:B---3--:R2:W3:Y:S02]  /*2900*/  SHFL.IDX PT, R59, R63, R67, 0x1f ;  /* 0x00001f433f3b7589 */ /* 0x0084e400000e0000 */
[----:B------:R-:W4:Y:S01]  /*2910*/  FLO.U32 R69, R72 ;  /* 0x0000004800457300 */ /* 0x000f2200000e0000 */
[----:B------:R-:W-:-:S07]  /*2920*/  LOP3.LUT R66, R39, R72, RZ, 0xc0, !PT ;  /* 0x0000004827427212 */ /* 0x000fce00078ec0ff */
[----:B------:R-:W0:Y:S01]  /*2930*/  POPC R66, R66 ;  /* 0x0000004200427309 */ /* 0x000e220000000000 */
[----:B----4-:R-:W-:-:S13]  /*2940*/  ISETP.NE.AND P0, PT, R0, R69, PT ;  /* 0x000000450000720c */ /* 0x010fda0003f05270 */
[----:B0-23--:R-:W-:Y:S05]  /*2950*/  @P0 BRA `(.L_x_32) ;  /* 0x0000000000040947 */ /* 0x00dfea0003800000 */
[----:B------:R0:W2:Y:S02]  /*2960*/  ATOMS.ADD R65, [R57], R66 ;  /* 0x000000423941738c */ /* 0x0000a40000000000 */
.L_x_32:
[----:B------:R-:W-:Y:S05]  /*2970*/  BSYNC.RECONVERGENT B0 ;  /* 0x0000000000007941 */ /* 0x000fea0003800200 */
.L_x_31:
[----:B------:R-:W-:Y:S01]  /*2980*/  R2P PR, R64, 0x7f ;  /* 0x0000007f40007804 */ /* 0x000fe20000000000 */
[----:B------:R-:W-:Y:S01]  /*2990*/  BSSY.RECONVERGENT B0, `(.L_x_33) ;  /* 0x0000022000007945 */ /* 0x000fe20003800200 */
[----:B------:R-:W-:-:S11]  /*29a0*/  IMAD.MOV.U32 R67, RZ, RZ, RZ ;  /* 0x000000ffff437224 */ /* 0x000fd600078e00ff */
[----:B0-----:R-:W-:Y:S02]  /*29b0*/  VOTE.ANY R57, PT, P0 ;  /* 0x0000000000397806 */ /* 0x001fe400000e0100 */
[----:B------:R-:W-:Y:S02]  /*29c0*/  VOTE.ANY R70, PT, P1 ;  /* 0x0000000000467806 */ /* 0x000fe400008e0100 */
[----:B------:R-:W-:Y:S02]  /*29d0*/  @!P0 LOP3.LUT R57, RZ, R57, RZ, 0x33, !PT ;  /* 0x00000039ff398212 */ /* 0x000fe400078e33ff */
[----:B------:R-:W-:Y:S02]  /*29e0*/  VOTE.ANY R72, PT, P2 ;  /* 0x0000000000487806 */ /* 0x000fe400010e0100 */
[----:B------:R-:W-:Y:S02]  /*29f0*/  @!P1 LOP3.LUT R70, RZ, R70, RZ, 0x33, !PT ;  /* 0x00000046ff469212 */ /* 0x000fe400078e33ff */
[----:B------:R-:W-:-:S02]  /*2a00*/  @!P2 LOP3.LUT R72, RZ, R72, RZ, 0x33, !PT ;  /* 0x00000048ff48a212 */ /* 0x000fc400078e33ff */
[----:B------:R-:W-:Y:S02]  /*2a10*/  LOP3.LUT R57, R70, R57, RZ, 0xc0, !PT ;  /* 0x0000003946397212 */ /* 0x000fe400078ec0ff */
[----:B------:R-:W-:Y:S02]  /*2a20*/  VOTE.ANY R70, PT, P3 ;  /* 0x0000000000467806 */ /* 0x000fe400018e0100 */
[----:B------:R-:W-:Y:S02]  /*2a30*/  LOP3.LUT R57, R72, R57, RZ, 0xc0, !PT ;  /* 0x0000003948397212 */ /* 0x000fe400078ec0ff */
[----:B------:R-:W-:Y:S02]  /*2a40*/  LOP3.LUT P0, RZ, R64, 0x80, RZ, 0xc0, !PT ;  /* 0x0000008040ff7812 */ /* 0x000fe4000780c0ff */
        /* <DEDUP_REMOVED lines=14> */
[----:B--2---:R0:W2:Y:S02]  /*2b30*/  SHFL.IDX PT, R57, R65, R69, 0x1f ;  /* 0x00001f4541397589 */ /* 0x0040a400000e0000 */
[----:B------:R-:W3:Y:S01]  /*2b40*/  FLO.U32 R72, R74 ;  /* 0x0000004a00487300 */ /* 0x000ee200000e0000 */
[----:B------:R-:W-:-:S07]  /*2b50*/  LOP3.LUT R63, R39, R74, RZ, 0xc0, !PT ;  /* 0x0000004a273f7212 */ /* 0x000fce00078ec0ff */
[----:B------:R-:W4:Y:S01]  /*2b60*/  POPC R63, R63 ;  /* 0x0000003f003f7309 */ /* 0x000f220000000000 */
[----:B---3--:R-:W-:-:S13]  /*2b70*/  ISETP.NE.AND P0, PT, R0, R72, PT ;  /* 0x000000480000720c */ /* 0x008fda0003f05270 */
[----:B0-2-4-:R-:W-:Y:S05]  /*2b80*/  @P0 BRA `(.L_x_34) ;  /* 0x0000000000080947 */ /* 0x015fea0003800000 */
[----:B------:R-:W-:-:S05]  /*2b90*/  IMAD R64, R64, 0x4, R51 ;  /* 0x0000000440407824 */ /* 0x000fca00078e0233 */
[----:B------:R0:W2:Y:S02]  /*2ba0*/  ATOMS.ADD R67, [R64], R63 ;  /* 0x0000003f4043738c */ /* 0x0000a40000000000 */
.L_x_34:
[----:B------:R-:W-:Y:S05]  /*2bb0*/  BSYNC.RECONVERGENT B0 ;  /* 0x0000000000007941 */ /* 0x000fea0003800200 */
.L_x_33:
[----:B------:R-:W-:Y:S01]  /*2bc0*/  R2P PR, R60, 0x7f ;  /* 0x0000007f3c007804 */ /* 0x000fe20000000000 */
[----:B------:R-:W-:-:S12]  /*2bd0*/  BSSY.RECONVERGENT B0, `(.L_x_35) ;  /* 0x0000022000007945 */ /* 0x000fd80003800200 */
        /* <DEDUP_REMOVED lines=22> */
[----:B------:R-:W-:Y:S01]  /*2d40*/  LOP3.LUT R64, R69, R64, RZ, 0xc0, !PT ;  /* 0x0000004045407212 */ /* 0x000fe200078ec0ff */
[----:B------:R-:W-:-:S03]  /*2d50*/  IMAD.MOV.U32 R69, RZ, RZ, RZ ;  /* 0x000000ffff457224 */ /* 0x000fc600078e00ff */
        /* <DEDUP_REMOVED lines=9> */
.L_x_36:
[----:B------:R-:W-:Y:S05]  /*2df0*/  BSYNC.RECONVERGENT B0 ;  /* 0x0000000000007941 */ /* 0x000fea0003800200 */
.L_x_35:
        /* <DEDUP_REMOVED lines=35> */
.L_x_38:
[----:B------:R-:W-:Y:S05]  /*3030*/  BSYNC.RECONVERGENT B0 ;  /* 0x0000000000007941 */ /* 0x000fea0003800200 */
.L_x_37:
        /* <DEDUP_REMOVED lines=35> */
.L_x_40:
[----:B------:R-:W-:Y:S05]  /*3270*/  BSYNC.RECONVERGENT B0 ;  /* 0x0000000000007941 */ /* 0x000fea0003800200 */
.L_x_39:
[----:B------:R-:W-:Y:S01]  /*3280*/  R2P PR, R62, 0x7f ;  /* 0x0000007f3e007804 */ /* 0x000fe20000000000 */
[----:B------:R-:W-:-:S12]  /*3290*/  BSSY.RECONVERGENT B0, `(.L_x_41) ;  /* 0x0000021000007945 */ /* 0x000fd80003800200 */
[----:B------:R-:W-:Y:S02]  /*32a0*/  VOTE.ANY R51, PT, P0 ;  /* 0x0000000000337806 */ /* 0x000fe400000e0100 */
[----:B0-----:R-:W-:Y:S02]  /*32b0*/  VOTE.ANY R52, PT, P1 ;  /* 0x0000000000347806 */ /* 0x001fe400008e0100 */
        /* <DEDUP_REMOVED lines=19> */
[----:B------:R-:W-:Y:S01]  /*33f0*/  @!P0 LOP3.LUT R70, RZ, R70, RZ, 0x33, !PT ;  /* 0x00000046ff468212 */ /* 0x000fe200078e33ff */
[----:B--2---:R0:W2:Y:S01]  /*3400*/  SHFL.IDX PT, R52, R72, R73, 0x1f ;  /* 0x00001f4948347589 */ /* 0x0040a200000e0000 */
[----:B------:R-:W-:-:S04]  /*3410*/  LOP3.LUT R51, R62, R51, RZ, 0xc0, !PT ;  /* 0x000000333e337212 */ /* 0x000fc800078ec0ff */
[----:B------:R-:W-:Y:S01]  /*3420*/  LOP3.LUT R70, R70, R51, RZ, 0xc0, !PT ;  /* 0x0000003346467212 */ /* 0x000fe200078ec0ff */
[----:B------:R-:W-:-:S03]  /*3430*/  IMAD.MOV.U32 R51, RZ, RZ, RZ ;  /* 0x000000ffff337224 */ /* 0x000fc600078e00ff */
[----:B------:R-:W3:Y:S01]  /*3440*/  FLO.U32 R71, R70 ;  /* 0x0000004600477300 */ /* 0x000ee200000e0000 */
[----:B------:R-:W-:-:S07]  /*3450*/  LOP3.LUT R62, R39, R70, RZ, 0xc0, !PT ;  /* 0x00000046273e7212 */ /* 0x000fce00078ec0ff */
[----:B------:R-:W4:Y:S01]  /*3460*/  POPC R62, R62 ;  /* 0x0000003e003e7309 */ /* 0x000f220000000000 */
[----:B---3--:R-:W-:-:S13]  /*3470*/  ISETP.NE.AND P0, PT, R0, R71, PT ;  /* 0x000000470000720c */ /* 0x008fda0003f05270 */
[----:B0-2-4-:R-:W-:Y:S05]  /*3480*/  @P0 BRA `(.L_x_42) ;  /* 0x0000000000040947 */ /* 0x015fea0003800000 */
[----:B------:R0:W2:Y:S02]  /*3490*/  ATOMS.ADD R51, [R55], R62 ;  /* 0x0000003e3733738c */ /* 0x0000a40000000000 */
.L_x_42:
[----:B------:R-:W-:Y:S05]  /*34a0*/  BSYNC.RECONVERGENT B0 ;  /* 0x0000000000007941 */ /* 0x000fea0003800200 */
.L_x_41:
[----:B------:R-:W-:Y:S01]  /*34b0*/  R2P PR, R58, 0x7f ;  /* 0x0000007f3a007804 */ /* 0x000fe20000000000 */
[----:B--2---:R2:W3:Y:S01]  /*34c0*/  SHFL.IDX PT, R51, R51, R71, 0x1f ;  /* 0x00001f4733337589 */ /* 0x0044e200000e0000 */
[----:B------:R-:W-:Y:S11]  /*34d0*/  BSSY.RECONVERGENT B0, `(.L_x_43) ;  /* 0x0000020000007945 */ /* 0x000ff60003800200 */
[----:B01----:R-:W-:-:S02]  /*34e0*/  VOTE.ANY R55, PT, P0 ;  /* 0x0000000000377806 */ /* 0x003fc400000e0100 */
[----:B------:R-:W-:Y:S02]  /*34f0*/  VOTE.ANY R70, PT, P1 ;  /* 0x0000000000467806 */ /* 0x000fe400008e0100 */
[----:B------:R-:W-:Y:S02]  /*3500*/  @!P0 LOP3.LUT R55, RZ, R55, RZ, 0x33, !PT ;  /* 0x00000037ff378212 */ /* 0x000fe400078e33ff */
[----:B------:R-:W-:Y:S02]  /*3510*/  @!P1 LOP3.LUT R70, RZ, R70, RZ, 0x33, !PT ;  /* 0x00000046ff469212 */ /* 0x000fe400078e33ff */
[----:B------:R-:W-:Y:S02]  /*3520*/  VOTE.ANY R72, PT, P2 ;  /* 0x0000000000487806 */ /* 0x000fe400010e0100 */
[----:B------:R-:W-:Y:S02]  /*3530*/  LOP3.LUT R55, R70, R55, RZ, 0xc0, !PT ;  /* 0x0000003746377212 */ /* 0x000fe400078ec0ff */
[----:B------:R-:W-:-:S02]  /*3540*/  @!P2 LOP3.LUT R72, RZ, R72, RZ, 0x33, !PT ;  /* 0x00000048ff48a212 */ /* 0x000fc400078e33ff */
[----:B------:R-:W-:Y:S02]  /*3550*/  VOTE.ANY R70, PT, P3 ;  /* 0x0000000000467806 */ /* 0x000fe400018e0100 */
[----:B------:R-:W-:Y:S02]  /*3560*/  LOP3.LUT P0, RZ, R58, 0x80, RZ, 0xc0, !PT ;  /* 0x000000803aff7812 */ /* 0x000fe4000780c0ff */
[----:B------:R-:W-:Y:S02]  /*3570*/  LOP3.LUT R55, R72, R55, RZ, 0xc0, !PT ;  /* 0x0000003748377212 */ /* 0x000fe400078ec0ff */
[----:B------:R-:W-:Y:S02]  /*3580*/  VOTE.ANY R58, PT, P4 ;  /* 0x00000000003a7806 */ /* 0x000fe400020e0100 */
[----:B------:R-:W-:Y:S02]  /*3590*/  @!P3 LOP3.LUT R70, RZ, R70, RZ, 0x33, !PT ;  /* 0x00000046ff46b212 */ /* 0x000fe400078e33ff */
[----:B------:R-:W-:-:S02]  /*35a0*/  @!P4 LOP3.LUT R58, RZ, R58, RZ, 0x33, !PT ;  /* 0x0000003aff3ac212 */ /* 0x000fc400078e33ff */
[----:B------:R-:W-:Y:S02]  /*35b0*/  LOP3.LUT R55, R70, R55, RZ, 0xc0, !PT ;  /* 0x0000003746377212 */ /* 0x000fe400078ec0ff */
[----:B------:R-:W-:Y:S02]  /*35c0*/  VOTE.ANY R70, PT, P5 ;  /* 0x0000000000467806 */ /* 0x000fe400028e0100 */
[----:B------:R-:W-:Y:S02]  /*35d0*/  LOP3.LUT R55, R58, R55, RZ, 0xc0, !PT ;  /* 0x000000373a377212 */ /* 0x000fe400078ec0ff */
[----:B------:R-:W-:Y:S02]  /*35e0*/  VOTE.ANY R58, PT, P6 ;  /* 0x00000000003a7806 */ /* 0x000fe400030e0100 */
[----:B------:R-:W-:Y:S02]  /*35f0*/  @!P5 LOP3.LUT R70, RZ, R70, RZ, 0x33, !PT ;  /* 0x00000046ff46d212 */ /* 0x000fe400078e33ff */
[----:B------:R-:W-:-:S02]  /*3600*/  VOTE.ANY R72, PT, P0 ;  /* 0x0000000000487806 */ /* 0x000fc400000e0100 */
[----:B------:R-:W-:Y:S02]  /*3610*/  @!P6 LOP3.LUT R58, RZ, R58, RZ, 0x33, !PT ;  /* 0x0000003aff3ae212 */ /* 0x000fe400078e33ff */
[----:B------:R-:W-:Y:S01]  /*3620*/  LOP3.LUT R55, R70, R55, RZ, 0xc0, !PT ;  /* 0x0000003746377212 */ /* 0x000fe200078ec0ff */
[----:B------:R-:W-:Y:S01]  /*3630*/  IMAD.MOV.U32 R70, RZ, RZ, RZ ;  /* 0x000000ffff467224 */ /* 0x000fe200078e00ff */
[----:B------:R-:W-:Y:S02]  /*3640*/  @!P0 LOP3.LUT R72, RZ, R72, RZ, 0x33, !PT ;  /* 0x00000048ff488212 */ /* 0x000fe400078e33ff */
[----:B------:R-:W-:-:S04]  /*3650*/  LOP3.LUT R55, R58, R55, RZ, 0xc0, !PT ;  /* 0x000000373a377212 */ /* 0x000fc800078ec0ff */
[----:B------:R-:W-:-:S04]  /*3660*/  LOP3.LUT R72, R72, R55, RZ, 0xc0, !PT ;  /* 0x0000003748487212 */ /* 0x000fc800078ec0ff */
[----:B------:R-:W0:Y:S01]  /*3670*/  FLO.U32 R73, R72 ;  /* 0x0000004800497300 */ /* 0x000e2200000e0000 */
[----:B------:R-:W-:-:S07]  /*3680*/  LOP3.LUT R58, R39, R72, RZ, 0xc0, !PT ;  /* 0x00000048273a7212 */ /* 0x000fce00078ec0ff */
[----:B------:R-:W1:Y:S01]  /*3690*/  POPC R58, R58 ;  /* 0x0000003a003a7309 */ /* 0x000e620000000000 */
[----:B0-----:R-:W-:-:S13]  /*36a0*/  ISETP.NE.AND P0, PT, R0, R73, PT ;  /* 0x000000490000720c */ /* 0x001fda0003f05270 */
[----:B-123--:R-:W-:Y:S05]  /*36b0*/  @P0 BRA `(.L_x_44) ;  /* 0x0000000000040947 */ /* 0x00efea0003800000 */
[----:B------:R0:W1:Y:S02]  /*36c0*/  ATOMS.ADD R70, [R53], R58 ;  /* 0x0000003a3546738c */ /* 0x0000640000000000 */
.L_x_44:
[----:B------:R-:W-:Y:S05]  /*36d0*/  BSYNC.RECONVERGENT B0 ;  /* 0x0000000000007941 */ /* 0x000fea0003800200 */
.L_x_43:
[----:B------:R-:W-:Y:S01]  /*36e0*/  R2P PR, R54, 0x7f ;  /* 0x0000007f36007804 */ /* 0x000fe20000000000 */
[----:B------:R-:W-:Y:S01]  /*36f0*/  BSSY.RECONVERGENT B0, `(.L_x_45) ;  /* 0x0000021000007945 */ /* 0x000fe20003800200 */
[----:B------:R-:W-:-:S11]  /*3700*/  IMAD.MOV.U32 R71, RZ, RZ, RZ ;  /* 0x000000ffff477224 */ /* 0x000fd600078e00ff */
[----:B0-----:R-:W-:Y:S02]  /*3710*/  VOTE.ANY R53, PT, P0 ;  /* 0x0000000000357806 */ /* 0x001fe400000e0100 */
        /* <DEDUP_REMOVED lines=23> */
[----:B-1----:R0:W1:Y:S02]  /*3890*/  SHFL.IDX PT, R53, R70, R73, 0x1f ;  /* 0x00001f4946357589 */ /* 0x00206400000e0000 */
[----:B------:R-:W2:Y:S01]  /*38a0*/  FLO.U32 R72, R74 ;  /* 0x0000004a00487300 */ /* 0x000ea200000e0000 */
[----:B------:R-:W-:-:S07]  /*38b0*/  LOP3.LUT R55, R39, R74, RZ, 0xc0, !PT ;  /* 0x0000004a27377212 */ /* 0x000fce00078ec0ff */
[----:B------:R-:W3:Y:S01]  /*38c0*/  POPC R55, R55 ;  /* 0x0000003700377309 */ /* 0x000ee20000000000 */
[----:B--2---:R-:W-:-:S13]  /*38d0*/  ISETP.NE.AND P0, PT, R0, R72, PT ;  /* 0x000000480000720c */ /* 0x004fda0003f05270 */
[----:B01-3--:R-:W-:Y:S05]  /*38e0*/  @P0 BRA `(.L_x_46) ;  /* 0x0000000000040947 */ /* 0x00bfea0003800000 */
[----:B------:R0:W1:Y:S02]  /*38f0*/  ATOMS.ADD R71, [R50], R55 ;  /* 0x000000373247738c */ /* 0x0000640000000000 */
.L_x_46:
[----:B------:R-:W-:Y:S05]  /*3900*/  BSYNC.RECONVERGENT B0 ;  /* 0x0000000000007941 */ /* 0x000fea0003800200 */
.L_x_45:
[----:B------:R-:W-:Y:S01]  /*3910*/  R2P PR, R49, 0x7f ;  /* 0x0000007f31007804 */ /* 0x000fe20000000000 */
[----:B------:R-:W-:-:S12]  /*3920*/  BSSY.RECONVERGENT B0, `(.L_x_47) ;  /* 0x0000021000007945 */ /* 0x000fd80003800200 */
        /* <DEDUP_REMOVED lines=32> */
.L_x_48:
[----:B------:R-:W-:Y:S05]  /*3b30*/  BSYNC.RECONVERGENT B0 ;  /* 0x0000000000007941 */ /* 0x000fea0003800200 */
.L_x_47:
[----:B------:R-:W-:Y:S01]  /*3b40*/  R2P PR, R36, 0x7f ;  /* 0x0000007f24007804 */ /* 0x000fe20000000000 */
[----:B-1----:R1:W2:Y:S01]  /*3b50*/  SHFL.IDX PT, R49, R49, R73, 0x1f ;  /* 0x00001f4931317589 */ /* 0x0022a200000e0000 */
[----:B------:R-:W-:Y:S11]  /*3b60*/  BSSY.RECONVERGENT B0, `(.L_x_49) ;  /* 0x0000020000007945 */ /* 0x000ff60003800200 */
[----:B0-----:R-:W-:-:S02]  /*3b70*/  VOTE.ANY R43, PT, P0 ;  /* 0x00000000002b7806 */ /* 0x001fc400000e0100 */
        /* <DEDUP_REMOVED lines=19> */
[----:B------:R-:W-:Y:S02]  /*3cb0*/  LOP3.LUT R43, R70, R43, RZ, 0xc0, !PT ;  /* 0x0000002b462b7212 */ /* 0x000fe400078ec0ff */
[----:B------:R-:W-:Y:S02]  /*3cc0*/  @!P0 LOP3.LUT R72, RZ, R72, RZ, 0x33, !PT ;  /* 0x00000048ff488212 */ /* 0x000fe400078e33ff */
[----:B------:R-:W-:-:S04]  /*3cd0*/  LOP3.LUT R43, R36, R43, RZ, 0xc0, !PT ;  /* 0x0000002b242b7212 */ /* 0x000fc800078ec0ff */
[----:B------:R-:W-:Y:S01]  /*3ce0*/  LOP3.LUT R72, R72, R43, RZ, 0xc0, !PT ;  /* 0x0000002b48487212 */ /* 0x000fe200078ec0ff */
[----:B------:R-:W-:-:S03]  /*3cf0*/  IMAD.MOV.U32 R43, RZ, RZ, RZ ;  /* 0x000000ffff2b7224 */ /* 0x000fc600078e00ff */
[----:B------:R-:W0:Y:S01]  /*3d00*/  FLO.U32 R70, R72 ;  /* 0x0000004800467300 */ /* 0x000e2200000e0000 */
[----:B------:R-:W-:-:S07]  /*3d10*/  LOP3.LUT R36, R39, R72, RZ, 0xc0, !PT ;  /* 0x0000004827247212 */ /* 0x000fce00078ec0ff */
[----:B------:R1:W3:Y:S01]  /*3d20*/  POPC R74, R36 ;  /* 0x00000024004a7309 */ /* 0x0002e20000000000 */
[----:B0-----:R-:W-:-:S13]  /*3d30*/  ISETP.NE.AND P0, PT, R0, R70, PT ;  /* 0x000000460000720c */ /* 0x001fda0003f05270 */
[----:B-123--:R-:W-:Y:S05]  /*3d40*/  @P0 BRA `(.L_x_50) ;  /* 0x0000000000040947 */ /* 0x00efea0003800000 */
[----:B------:R0:W1:Y:S02]  /*3d50*/  ATOMS.ADD R43, [R44], R74 ;  /* 0x0000004a2c2b738c */ /* 0x0000640000000000 */
.L_x_50:
[----:B------:R-:W-:Y:S05]  /*3d60*/  BSYNC.RECONVERGENT B0 ;  /* 0x0000000000007941 */ /* 0x000fea0003800200 */
.L_x_49:
[----:B------:R-:W-:Y:S01]  /*3d70*/  R2P PR, R38, 0x7f ;  /* 0x0000007f26007804 */ /* 0x000fe20000000000 */
[----:B-1----:R1:W2:Y:S01]  /*3d80*/  SHFL.IDX PT, R43, R43, R70, 0x1f ;  /* 0x00001f462b2b7589 */ /* 0x0022a200000e0000 */
[----:B------:R-:W-:Y:S01]  /*3d90*/  BSSY.RECONVERGENT B0, `(.L_x_51) ;  /* 0x0000020000007945 */ /* 0x000fe20003800200 */
[----:B0-----:R-:W-:-:S10]  /*3da0*/  IMAD.MOV.U32 R44, RZ, RZ, RZ ;  /* 0x000000ffff2c7224 */ /* 0x001fd400078e00ff */
[----:B------:R-:W-:Y:S02]  /*3db0*/  VOTE.ANY R36, PT, P0 ;  /* 0x0000000000247806 */ /* 0x000fe400000e0100 */
        /* <DEDUP_REMOVED lines=22> */
[----:B------:R-:W-:-:S04]  /*3f20*/  LOP3.LUT R36, R75, R36, RZ, 0xc0, !PT ;  /* 0x000000244b247212 */ /* 0x000fc800078ec0ff */
[----:B------:R-:W0:Y:S01]  /*3f30*/  FLO.U32 R75, R36 ;  /* 0x00000024004b7300 */ /* 0x000e2200000e0000 */
[----:B------:R-:W-:-:S07]  /*3f40*/  LOP3.LUT R38, R39, R36, RZ, 0xc0, !PT ;  /* 0x0000002427267212 */ /* 0x000fce00078ec0ff */
[----:B------:R1:W3:Y:S01]  /*3f50*/  POPC R72, R38 ;  /* 0x0000002600487309 */ /* 0x0002e20000000000 */
[----:B0-----:R-:W-:-:S13]  /*3f60*/  ISETP.NE.AND P0, PT, R0, R75, PT ;  /* 0x0000004b0000720c */ /* 0x001fda0003f05270 */
[----:B-123--:R-:W-:Y:S05]  /*3f70*/  @P0 BRA `(.L_x_52) ;  /* 0x0000000000040947 */ /* 0x00efea0003800000 */
[----:B------:R0:W1:Y:S02]  /*3f80*/  ATOMS.ADD R44, [R45], R72 ;  /* 0x000000482d2c738c */ /* 0x0000640000000000 */
.L_x_52:
[----:B------:R-:W-:Y:S05]  /*3f90*/  BSYNC.RECONVERGENT B0 ;  /* 0x0000000000007941 */ /* 0x000fea0003800200 */
.L_x_51:
[----:B------:R-:W-:Y:S01]  /*3fa0*/  R2P PR, R40, 0x7f ;  /* 0x0000007f28007804 */ /* 0x000fe20000000000 */
[----:B-1----:R1:W2:Y:S01]  /*3fb0*/  SHFL.IDX PT, R44, R44, R75, 0x1f ;  /* 0x00001f4b2c2c7589 */ /* 0x0022a200000e0000 */
[----:B------:R-:W-:Y:S11]  /*3fc0*/  BSSY.RECONVERGENT B0, `(.L_x_53) ;  /* 0x0000020000007945 */ /* 0x000ff60003800200 */
[----:B------:R-:W-:-:S02]  /*3fd0*/  VOTE.ANY R36, PT, P0 ;  /* 0x0000000000247806 */ /* 0x000fc400000e0100 */
[----:B0-----:R-:W-:Y:S02]  /*3fe0*/  VOTE.ANY R45, PT, P1 ;  /* 0x00000000002d7806 */ /* 0x001fe400008e0100 */
[----:B------:R-:W-:Y:S02]  /*3ff0*/  @!P0 LOP3.LUT R36, RZ, R36, RZ, 0x33, !PT ;  /* 0x00000024ff248212 */ /* 0x000fe400078e33ff */
[----:B------:R-:W-:Y:S02]  /*4000*/  VOTE.ANY R71, PT, P2 ;  /* 0x0000000000477806 */ /* 0x000fe400010e0100 */
[----:B------:R-:W-:Y:S02]  /*4010*/  @!P1 LOP3.LUT R45, RZ, R45, RZ, 0x33, !PT ;  /* 0x0000002dff2d9212 */ /* 0x000fe400078e33ff */
[----:B------:R-:W-:Y:S02]  /*4020*/  @!P2 LOP3.LUT R71, RZ, R71, RZ, 0x33, !PT ;  /* 0x00000047ff47a212 */ /* 0x000fe400078e33ff */
[----:B------:R-:W-:-:S02]  /*4030*/  LOP3.LUT R36, R45, R36, RZ, 0xc0, !PT ;  /* 0x000000242d247212 */ /* 0x000fc400078ec0ff */
[----:B------:R-:W-:Y:S02]  /*4040*/  VOTE.ANY R45, PT, P3 ;  /* 0x00000000002d7806 */ /* 0x000fe400018e0100 */
[----:B------:R-:W-:Y:S02]  /*4050*/  LOP3.LUT R36, R71, R36, RZ, 0xc0, !PT ;  /* 0x0000002447247212 */ /* 0x000fe400078ec0ff */
[----:B------:R-:W-:Y:S01]  /*4060*/  LOP3.LUT P0, RZ, R40, 0x80, RZ, 0xc0, !PT ;  /* 0x0000008028ff7812 */ /* 0x000fe2000780c0ff */
[----:B------:R-:W-:Y:S01]  /*4070*/  IMAD.MOV.U32 R40, RZ, RZ, RZ ;  /* 0x000000ffff287224 */ /* 0x000fe200078e00ff */
        /* <DEDUP_REMOVED lines=20> */
.L_x_54:
[----:B------:R-:W-:Y:S05]  /*41c0*/  BSYNC.RECONVERGENT B0 ;  /* 0x0000000000007941 */ /* 0x000fea0003800200 */
.L_x_53:
[----:B------:R-:W-:Y:S01]  /*41d0*/  R2P PR, R41, 0x7f ;  /* 0x0000007f29007804 */ /* 0x000fe20000000000 */
[----:B-1----:R1:W2:Y:S01]  /*41e0*/  SHFL.IDX PT, R40, R40, R73, 0x1f ;  /* 0x00001f4928287589 */ /* 0x0022a200000e0000 */
[----:B------:R-:W-:Y:S11]  /*41f0*/  BSSY.RECONVERGENT B0, `(.L_x_55) ;  /* 0x0000020000007945 */ /* 0x000ff60003800200 */
[----:B------:R-:W-:-:S02]  /*4200*/  VOTE.ANY R36, PT, P0 ;  /* 0x0000000000247806 */ /* 0x000fc400000e0100 */
        /* <DEDUP_REMOVED lines=21> */
[----:B------:R-:W-:Y:S01]  /*4360*/  LOP3.LUT R36, R41, R36, RZ, 0xc0, !PT ;  /* 0x0000002429247212 */ /* 0x000fe200078ec0ff */
[----:B------:R-:W-:-:S03]  /*4370*/  IMAD.MOV.U32 R41, RZ, RZ, RZ ;  /* 0x000000ffff297224 */ /* 0x000fc600078e00ff */
[----:B------:R-:W-:-:S04]  /*4380*/  LOP3.LUT R36, R71, R36, RZ, 0xc0, !PT ;  /* 0x0000002447247212 */ /* 0x000fc800078ec0ff */
[----:B0-----:R-:W0:Y:S01]  /*4390*/  FLO.U32 R46, R36 ;  /* 0x00000024002e7300 */ /* 0x001e2200000e0000 */
[----:B------:R-:W-:-:S07]  /*43a0*/  LOP3.LUT R38, R39, R36, RZ, 0xc0, !PT ;  /* 0x0000002427267212 */ /* 0x000fce00078ec0ff */
[----:B------:R-:W3:Y:S01]  /*43b0*/  POPC R38, R38 ;  /* 0x0000002600267309 */ /* 0x000ee20000000000 */
[----:B0-----:R-:W-:-:S13]  /*43c0*/  ISETP.NE.AND P0, PT, R0, R46, PT ;  /* 0x0000002e0000720c */ /* 0x001fda0003f05270 */
[----:B-123--:R-:W-:Y:S05]  /*43d0*/  @P0 BRA `(.L_x_56) ;  /* 0x0000000000040947 */ /* 0x00efea0003800000 */
[----:B------:R0:W1:Y:S02]  /*43e0*/  ATOMS.ADD R41, [R47], R38 ;  /* 0x000000262f29738c */ /* 0x0000640000000000 */
.L_x_56:
[----:B------:R-:W-:Y:S05]  /*43f0*/  BSYNC.RECONVERGENT B0 ;  /* 0x0000000000007941 */ /* 0x000fea0003800200 */
.L_x_55:
[----:B------:R-:W-:Y:S01]  /*4400*/  R2P PR, R42, 0x7f ;  /* 0x0000007f2a007804 */ /* 0x000fe20000000000 */
[----:B-1----:R1:W2:Y:S01]  /*4410*/  SHFL.IDX PT, R41, R41, R46, 0x1f ;  /* 0x00001f2e29297589 */ /* 0x0022a200000e0000 */
[----:B------:R-:W-:Y:S11]  /*4420*/  BSSY.RECONVERGENT B0, `(.L_x_57) ;  /* 0x0000020000007945 */ /* 0x000ff60003800200 */
[----:B------:R-:W-:-:S02]  /*4430*/  VOTE.ANY R36, PT, P0 ;  /* 0x0000000000247806 */ /* 0x000fc400000e0100 */
[----:B------:R-:W-:Y:S02]  /*4440*/  VOTE.ANY R45, PT, P1 ;  /* 0x00000000002d7806 */ /* 0x000fe400008e0100 */
[----:B------:R-:W-:Y:S02]  /*4450*/  @!P0 LOP3.LUT R36, RZ, R36, RZ, 0x33, !PT ;  /* 0x00000024ff248212 */ /* 0x000fe400078e33ff */
[----:B0-----:R-:W-:Y:S02]  /*4460*/  VOTE.ANY R47, PT, P2 ;  /* 0x00000000002f7806 */ /* 0x001fe400010e0100 */
[----:B------:R-:W-:Y:S02]  /*4470*/  @!P1 LOP3.LUT R45, RZ, R45, RZ, 0x33, !PT ;  /* 0x0000002dff2d9212 */ /* 0x000fe400078e33ff */
[----:B------:R-:W-:Y:S02]  /*4480*/  @!P2 LOP3.LUT R47, RZ, R47, RZ, 0x33, !PT ;  /* 0x0000002fff2fa212 */ /* 0x000fe400078e33ff */
[----:B------:R-:W-:-:S02]  /*4490*/  LOP3.LUT R36, R45, R36, RZ, 0xc0, !PT ;  /* 0x000000242d247212 */ /* 0x000fc400078ec0ff */
[----:B------:R-:W-:Y:S02]  /*44a0*/  VOTE.ANY R45, PT, P3 ;  /* 0x00000000002d7806 */ /* 0x000fe400018e0100 */
[----:B------:R-:W-:Y:S02]  /*44b0*/  LOP3.LUT R36, R47, R36, RZ, 0xc0, !PT ;  /* 0x000000242f247212 */ /* 0x000fe400078ec0ff */
[----:B------:R-:W-:Y:S02]  /*44c0*/  LOP3.LUT P0, RZ, R42, 0x80, RZ, 0xc0, !PT ;  /* 0x000000802aff7812 */ /* 0x000fe4000780c0ff */
        /* <DEDUP_REMOVED lines=17> */
[----:B0-----:R-:W-:Y:S01]  /*45e0*/  ISETP.NE.AND P0, PT, R0, R45, PT ;  /* 0x0000002d0000720c */ /* 0x001fe20003f05270 */
[----:B------:R-:W-:-:S12]  /*45f0*/  IMAD.MOV.U32 R0, RZ, RZ, RZ ;  /* 0x000000ffff007224 */ /* 0x000fd800078e00ff */
[----:B-123--:R-:W-:Y:S05]  /*4600*/  @P0 BRA `(.L_x_58) ;  /* 0x0000000000040947 */ /* 0x00efea0003800000 */
[----:B------:R0:W1:Y:S02]  /*4610*/  ATOMS.ADD R0, [R48], R47 ;  /* 0x0000002f3000738c */ /* 0x0000640000000000 */
.L_x_58:
[----:B------:R-:W-:Y:S05]  /*4620*/  BSYNC.RECONVERGENT B0 ;  /* 0x0000000000007941 */ /* 0x000fea0003800200 */
.L_x_57:
[----:B-1----:R-:W1:Y:S01]  /*4630*/  SHFL.IDX PT, R0, R0, R45, 0x1f ;  /* 0x00001f2d00007589 */ /* 0x002e6200000e0000 */
[----:B------:R-:W-:Y:S01]  /*4640*/  IMAD.IADD R68, R68, 0x1, R59 ;  /* 0x0000000144447824 */ /* 0x000fe200078e023b */
[----:B------:R-:W-:Y:S01]  /*4650*/  ISETP.NE.AND P0, PT, R85, RZ, PT ;  /* 0x000000ff5500720c */ /* 0x000fe20003f05270 */
[----:B------:R-:W-:Y:S01]  /*4660*/  IMAD.IADD R66, R66, 0x1, R57 ;  /* 0x0000000142427824 */ /* 0x000fe200078e0239 */
[----:B------:R-:W-:Y:S01]  /*4670*/  BAR.SYNC.DEFER_BLOCKING 0x0 ;  /* 0x0000000000007b1d */ /* 0x000fe20000010000 */
[----:B------:R-:W-:Y:S02]  /*4680*/  IMAD.IADD R64, R63, 0x1, R64 ;  /* 0x000000013f407824 */ /* 0x000fe400078e0240 */
[----:B------:R-:W-:Y:S02]  /*4690*/  IMAD.IADD R60, R65, 0x1, R60 ;  /* 0x00000001413c7824 */ /* 0x000fe400078e023c */
[----:B------:R-:W-:Y:S01]  /*46a0*/  IMAD.IADD R56, R67, 0x1, R56 ;  /* 0x0000000143387824 */ /* 0x000fe200078e0238 */
[----:B------:R-:W-:Y:S01]  /*46b0*/  BSSY B1, `(.L_x_59) ;  /* 0x000005a000017945 */ /* 0x000fe20003800000 */
[----:B------:R-:W-:-:S02]  /*46c0*/  IMAD R39, R68, 0x8, R5 ;  /* 0x0000000844277824 */ /* 0x000fc400078e0205 */
[----:B------:R-:W-:Y:S02]  /*46d0*/  IMAD.IADD R38, R38, 0x1, R41 ;  /* 0x0000000126267824 */ /* 0x000fe400078e0229 */
[----:B------:R-:W-:Y:S02]  /*46e0*/  IMAD.IADD R52, R69, 0x1, R52 ;  /* 0x0000000145347824 */ /* 0x000fe400078e0234 */
[----:B------:R-:W-:Y:S02]  /*46f0*/  IMAD.IADD R74, R74, 0x1, R43 ;  /* 0x000000014a4a7824 */ /* 0x000fe400078e022b */
[----:B------:R-:W-:Y:S02]  /*4700*/  IMAD R41, R66, 0x8, R5 ;  /* 0x0000000842297824 */ /* 0x000fe400078e0205 */
[----:B------:R-:W-:Y:S02]  /*4710*/  IMAD.IADD R62, R62, 0x1, R51 ;  /* 0x000000013e3e7824 */ /* 0x000fe400078e0233 */
[----:B------:R-:W-:-:S02]  /*4720*/  IMAD R43, R64, 0x8, R5 ;  /* 0x00000008402b7824 */ /* 0x000fc400078e0205 */
[----:B------:R-:W-:Y:S02]  /*4730*/  IMAD.IADD R58, R58, 0x1, R53 ;  /* 0x000000013a3a7824 */ /* 0x000fe400078e0235 */
[----:B-1----:R-:W-:Y:S01]  /*4740*/  IMAD.IADD R0, R47, 0x1, R0 ;  /* 0x000000012f007824 */ /* 0x002fe200078e0200 */
[----:B------:R1:W-:Y:S01]  /*4750*/  STS.64 [R39+-0x8], R22 ;  /* 0xfffff81627007388 */ /* 0x0003e20000000a00 */
[----:B------:R-:W-:Y:S02]  /*4760*/  IMAD R45, R60, 0x8, R5 ;  /* 0x000000083c2d7824 */ /* 0x000fe400078e0205 */
[----:B------:R-:W-:Y:S01]  /*4770*/  IMAD.IADD R50, R55, 0x1, R50 ;  /* 0x0000000137327824 */ /* 0x000fe200078e0232 */
[----:B------:R2:W-:Y:S01]  /*4780*/  STS.64 [R41+-0x8], R24 ;  /* 0xfffff81829007388 */ /* 0x0005e20000000a00 */
[----:B------:R-:W-:Y:S02]  /*4790*/  IMAD.IADD R54, R54, 0x1, R49 ;  /* 0x0000000136367824 */ /* 0x000fe400078e0231 */
[--C-:B0-----:R-:W-:Y:S01]  /*47a0*/  IMAD R47, R56, 0x8, R5.reuse ;  /* 0x00000008382f7824 */ /* 0x101fe200078e0205 */
[----:B------:R0:W-:Y:S01]  /*47b0*/  STS.64 [R43+-0x8], R26 ;  /* 0xfffff81a2b007388 */ /* 0x0001e20000000a00 */
[----:B------:R-:W-:-:S02]  /*47c0*/  IMAD R49, R52, 0x8, R5 ;  /* 0x0000000834317824 */ /* 0x000fc400078e0205 */
[--C-:B------:R-:W-:Y:S01]  /*47d0*/  IMAD R51, R62, 0x8, R5.reuse ;  /* 0x000000083e337824 */ /* 0x100fe200078e0205 */
[----:B------:R3:W-:Y:S01]  /*47e0*/  STS.64 [R45+-0x8], R28 ;  /* 0xfffff81c2d007388 */ /* 0x0007e20000000a00 */
[--C-:B-1----:R-:W-:Y:S02]  /*47f0*/  IMAD R23, R58, 0x8, R5.reuse ;  /* 0x000000083a177824 */ /* 0x102fe400078e0205 */
[----:B------:R-:W-:Y:S01]  /*4800*/  IMAD.IADD R44, R72, 0x1, R44 ;  /* 0x00000001482c7824 */ /* 0x000fe200078e022c */
[----:B------:R1:W-:Y:S01]  /*4810*/  STS.64 [R47+-0x8], R30 ;  /* 0xfffff81e2f007388 */ /* 0x0003e20000000a00 */
[--C-:B--2---:R-:W-:Y:S02]  /*4820*/  IMAD R25, R50, 0x8, R5.reuse ;  /* 0x0000000832197824 */ /* 0x104fe400078e0205 */
[----:B------:R-:W-:Y:S01]  /*4830*/  IMAD.IADD R40, R77, 0x1, R40 ;  /* 0x000000014d287824 */ /* 0x000fe200078e0228 */
[----:B------:R-:W-:Y:S01]  /*4840*/  STS.64 [R49+-0x8], R32 ;  /* 0xfffff82031007388 */ /* 0x000fe20000000a00 */
[----:B0-----:R-:W-:-:S03]  /*4850*/  IMAD R27, R54, 0x8, R5 ;  /* 0x00000008361b7824 */ /* 0x001fc600078e0205 */
[----:B------:R-:W-:Y:S01]  /*4860*/  STS.64 [R51+-0x8], R34 ;  /* 0xfffff82233007388 */ /* 0x000fe20000000a00 */
[----:B---3--:R-:W-:-:S03]  /*4870*/  IMAD R29, R74, 0x8, R5 ;  /* 0x000000084a1d7824 */ /* 0x008fc600078e0205 */
[----:B------:R0:W-:Y:S01]  /*4880*/  STS.64 [R23+-0x8], R20 ;  /* 0xfffff81417007388 */ /* 0x0001e20000000a00 */
[----:B-1----:R-:W-:-:S03]  /*4890*/  IMAD R31, R44, 0x8, R5 ;  /* 0x000000082c1f7824 */ /* 0x002fc600078e0205 */
[----:B------:R1:W-:Y:S04]  /*48a0*/  STS.64 [R25+-0x8], R18 ;  /* 0xfffff81219007388 */ /* 0x0003e80000000a00 */
[----:B------:R2:W-:Y:S01]  /*48b0*/  STS.64 [R27+-0x8], R16 ;  /* 0xfffff8101b007388 */ /* 0x0005e20000000a00 */
[----:B0-----:R-:W-:-:S03]  /*48c0*/  IMAD R21, R40, 0x8, R5 ;  /* 0x0000000828157824 */ /* 0x001fc600078e0205 */
[----:B------:R2:W-:Y:S01]  /*48d0*/  STS.64 [R29+-0x8], R14 ;  /* 0xfffff80e1d007388 */ /* 0x0005e20000000a00 */
[--C-:B------:R-:W-:Y:S02]  /*48e0*/  IMAD R23, R0, 0x8, R5.reuse ;  /* 0x0000000800177824 */ /* 0x100fe400078e0205 */
[--C-:B-1----:R-:W-:Y:S01]  /*48f0*/  IMAD R19, R38, 0x8, R5.reuse ;  /* 0x0000000826137824 */ /* 0x102fe200078e0205 */
[----:B------:R2:W-:Y:S01]  /*4900*/  STS.64 [R31+-0x8], R12 ;  /* 0xfffff80c1f007388 */ /* 0x0005e20000000a00 */
[----:B------:R-:W-:-:S03]  /*4910*/  IMAD R0, R3, 0x8, R5 ;  /* 0x0000000803007824 */ /* 0x000fc600078e0205 */
[----:B------:R2:W-:Y:S04]  /*4920*/  STS.64 [R21+-0x8], R8 ;  /* 0xfffff80815007388 */ /* 0x0005e80000000a00 */
[----:B------:R2:W-:Y:S04]  /*4930*/  STS.64 [R19+-0x8], R6 ;  /* 0xfffff80613007388 */ /* 0x0005e80000000a00 */
[----:B------:R2:W-:Y:S01]  /*4940*/  STS.64 [R23+-0x8], R10 ;  /* 0xfffff80a17007388 */ /* 0x0005e20000000a00 */
[----:B------:R-:W-:Y:S05]  /*4950*/  @P0 BRA `(.L_x_60) ;  /* 0x0000000000bc0947 */ /* 0x000fea0003800000 */
[----:B------:R-:W2:Y:S02]  /*4960*/  LDCU.64 UR6, c[0x0][0x398] ;  /* 0x00007300ff0677ac */ /* 0x000ea40008000a00 */
[----:B--2---:R-:W-:-:S04]  /*4970*/  LEA R8, P0, R3, UR6, 0x3 ;  /* 0x0000000603087c11 */ /* 0x004fc8000f8018ff */
[----:B------:R-:W-:-:S05]  /*4980*/  LEA.HI.X R9, R3, UR7, RZ, 0x3, P0 ;  /* 0x0000000703097c11 */ /* 0x000fca00080f1cff */
[----:B------:R-:W2:Y:S01]  /*4990*/  LDG.E.64 R6, desc[UR8][R8.64] ;  /* 0x0000000808067981 */ /* 0x000ea2000c1e1b00 */
[----:B------:R-:W-:Y:S02]  /*49a0*/  SHF.R.S32.HI R11, RZ, 0x1f, R61 ;  /* 0x0000001fff0b7819 */ /* 0x000fe4000001143d */
[----:B--2---:R-:W-:-:S05]  /*49b0*/  IADD3 R6, P0, PT, -R61, R6, RZ ;  /* 0x000000063d067210 */ /* 0x004fca0007f1e1ff */
[----:B------:R-:W-:Y:S01]  /*49c0*/  IMAD.X R7, R7, 0x1, ~R11, P0 ;  /* 0x0000000107077824 */ /* 0x000fe200000e0e0b */
[----:B------:R-:W-:Y:S01]  /*49d0*/  ISETP.GE.AND P0, PT, R37, 0x1, PT ;  /* 0x000000012500780c */ /* 0x000fe20003f06270 */
[----:B------:R-:W-:-:S03]  /*49e0*/  IMAD.MOV.U32 R11, RZ, RZ, R4 ;  /* 0x000000ffff0b7224 */ /* 0x000fc600078e0004 */
[----:B------:R0:W-:Y:S09]  /*49f0*/  STS.64 [R0+0xb400], R6 ;  /* 0x00b4000600007388 */ /* 0x0001f20000000a00 */
[----:B------:R-:W-:Y:S05]  /*4a00*/  @!P0 BRA `(.L_x_61) ;  /* 0x00000000006c8947 */ /* 0x000fea0003800000 */
[----:B------:R-:W-:Y:S01]  /*4a10*/  BSSY B0, `(.L_x_62) ;  /* 0x0000019000007945 */ /* 0x000fe20003800000 */
[----:B------:R-:W-:Y:S02]  /*4a20*/  IMAD.MOV.U32 R8, RZ, RZ, -0x1 ;  /* 0xffffffffff087424 */ /* 0x000fe400078e00ff */
[----:B------:R-:W-:Y:S02]  /*4a30*/  IMAD.MOV.U32 R9, RZ, RZ, R37 ;  /* 0x000000ffff097224 */ /* 0x000fe400078e0025 */
[----:B------:R-:W-:-:S07]  /*4a40*/  IMAD.MOV.U32 R11, RZ, RZ, R4 ;  /* 0x000000ffff0b7224 */ /* 0x000fce00078e0004 */
.L_x_66:
[----:B0-----:R-:W0:Y:S01]  /*4a50*/  LDC.64 R6, c[0x0][0x380] ;  /* 0x0000e000ff067b82 */ /* 0x001e220000000a00 */
[----:B------:R-:W-:Y:S01]  /*4a60*/  VIADD R15, R9, 0xffffffff ;  /* 0xffffffff090f7836 */ /* 0x000fe20000000000 */
[----:B------:R-:W-:Y:S03]  /*4a70*/  BSSY B2, `(.L_x_63) ;  /* 0x0000008000027945 */ /* 0x000fe60003800000 */
[----:B------:R-:W-:-:S04]  /*4a80*/  IMAD R13, R15, 0x100, R3 ;  /* 0x000001000f0d7824 */ /* 0x000fc800078e0203 */
[----:B0-----:R-:W-:-:S07]  /*4a90*/  IMAD.WIDE R6, R13, 0x4, R6 ;  /* 0x000000040d067825 */ /* 0x001fce00078e0206 */
.L_x_64:
[----:B------:R-:W-:Y:S05]  /*4aa0*/  YIELD ;  /* 0x0000000000007946 */ /* 0x000fea0003800000 */
[----:B------:R0:W-:Y:S06]  /*4ab0*/  MEMBAR.SC.CTA ;  /* 0x0000000000007992 */ /* 0x0001ec0000000000 */
[----:B0-----:R-:W2:Y:S02]  /*4ac0*/  LDG.E.STRONG.SYS R10, desc[UR8][R6.64] ;  /* 0x00000008060a7981 */ /* 0x001ea4000c1f5900 */
[----:B--2---:R-:W-:-:S13]  /*4ad0*/  ISETP.NE.AND P0, PT, R10, RZ, PT ;  /* 0x000000ff0a00720c */ /* 0x004fda0003f05270 */
[----:B------:R-:W-:Y:S05]  /*4ae0*/  @!P0 BRA `(.L_x_64) ;  /* 0xfffffffc00ec8947 */ /* 0x000fea000383ffff */
[----:B------:R-:W-:Y:S05]  /*4af0*/  BSYNC B2 ;  /* 0x0000000000027941 */ /* 0x000fea0003800000 */
.L_x_63:
[----:B------:R-:W-:Y:S01]  /*4b00*/  BSSY.RECONVERGENT B2, `(.L_x_65) ;  /* 0x0000006000027945 */ /* 0x000fe20003800200 */
[C---:B------:R-:W-:Y:S02]  /*4b10*/  ISETP.GT.AND P0, PT, R10.reuse, -0x1, PT ;  /* 0xffffffff0a00780c */ /* 0x040fe40003f04270 */
[----:B------:R-:W-:Y:S01]  /*4b20*/  LOP3.LUT R10, R10, 0x3fffffff, RZ, 0xc0, !PT ;  /* 0x3fffffff0a0a7812 */ /* 0x000fe200078ec0ff */
[----:B------:R-:W-:Y:S05]  /*4b30*/  WARPSYNC.EXCLUSIVE R8 ;  /* 0x0000000008007348 */ /* 0x000fea0003a00000 */
[----:B------:R-:W-:-:S05]  /*4b40*/  IMAD.IADD R11, R10, 0x1, R11 ;  /* 0x000000010a0b7824 */ /* 0x000fca00078e020b */
[----:B------:R-:W-:-:S07]  /*4b50*/  VOTE.ANY R8, PT, P0 ;  /* 0x0000000000087806 */ /* 0x000fce00000e0100 */
[----:B------:R-:W-:Y:S05]  /*4b60*/  BSYNC.RECONVERGENT B2 ;  /* 0x0000000000027941 */ /* 0x000fea0003800200 */
.L_x_65:
[----:B------:R-:W-:Y:S01]  /*4b70*/  ISETP.GT.U32.AND P1, PT, R9, 0x1, PT ;  /* 0x000000010900780c */ /* 0x000fe20003f24070 */
[----:B------:R-:W-:-:S12]  /*4b80*/  IMAD.MOV.U32 R9, RZ, RZ, R15 ;  /* 0x000000ffff097224 */ /* 0x000fd800078e000f */
[----:B------:R-:W-:Y:S05]  /*4b90*/  @P0 BRA P1, `(.L_x_66) ;  /* 0xfffffffc00ac0947 */ /* 0x000fea000083ffff */
[----:B------:R-:W-:Y:S05]  /*4ba0*/  BSYNC B0 ;  /* 0x0000000000007941 */ /* 0x000fea0003800000 */
.L_x_62:
[----:B------:R1:W2:Y:S02]  /*4bb0*/  LDS.64 R6, [R0+0xb400] ;  /* 0x00b4000000067984 */ /* 0x0002a40000000a00 */
.L_x_61:
[----:B------:R-:W3:Y:S01]  /*4bc0*/  LDC.64 R8, c[0x0][0x380] ;  /* 0x0000e000ff087b82 */ /* 0x000ee20000000a00 */
[C---:B------:R-:W-:Y:S01]  /*4bd0*/  IMAD.IADD R13, R11.reuse, 0x1, -R4 ;  /* 0x000000010b0d7824 */ /* 0x040fe200078e0a04 */
[----:B------:R-:W-:Y:S01]  /*4be0*/  LOP3.LUT R11, R11, 0x80000000, RZ, 0xfc, !PT ;  /* 0x800000000b0b7812 */ /* 0x000fe200078efcff */
[----:B------:R-:W-:-:S03]  /*4bf0*/  IMAD R15, R37, 0x100, R3 ;  /* 0x00000100250f7824 */ /* 0x000fc600078e0203 */
[----:B0-2---:R-:W-:-:S04]  /*4c00*/  IADD3 R6, P0, PT, R13, R6, RZ ;  /* 0x000000060d067210 */ /* 0x005fc80007f1e0ff */
[----:B------:R-:W-:-:S05]  /*4c10*/  LEA.HI.X.SX32 R7, R13, R7, 0x1, P0 ;  /* 0x000000070d077211 */ /* 0x000fca00000f0eff */
[----:B------:R0:W-:Y:S01]  /*4c20*/  STS.64 [R0+0xb400], R6 ;  /* 0x00b4000600007388 */ /* 0x0001e20000000a00 */
[----:B---3--:R-:W-:-:S05]  /*4c30*/  IMAD.WIDE R8, R15, 0x4, R8 ;  /* 0x000000040f087825 */ /* 0x008fca00078e0208 */
[----:B------:R0:W-:Y:S02]  /*4c40*/  STG.E.STRONG.SYS desc[UR8][R8.64], R11 ;  /* 0x0000000b08007986 */ /* 0x0001e4000c115908 */
.L_x_60:
[----:B------:R-:W-:Y:S05]  /*4c50*/  BSYNC B1 ;  /* 0x0000000000017941 */ /* 0x000fea0003800000 */
.L_x_59:
[----:B0-2---:R-:W0:Y:S01]  /*4c60*/  LDC.64 R8, c[0x0][0x390] ;  /* 0x0000e400ff087b82 */ /* 0x005e220000000a00 */
[----:B------:R-:W-:-:S04]  /*4c70*/  IMAD.MOV.U32 R6, RZ, RZ, 0x1680 ;  /* 0x00001680ff067424 */ /* 0x000fc800078e00ff */
[----:B------:R-:W-:-:S03]  /*4c80*/  IMAD R6, R37, R6, 0x1680 ;  /* 0x0000168025067424 */ /* 0x000fc600078e0206 */
[----:B------:R-:W2:Y:S01]  /*4c90*/  LDC R11, c[0x0][0x3c0] ;  /* 0x0000f000ff0b7b82 */ /* 0x000ea20000000800 */
[----:B0-----:R-:W-:Y:S02]  /*4ca0*/  ISETP.EQ.U32.AND P1, PT, R8, RZ, PT ;  /* 0x000000ff0800720c */ /* 0x001fe40003f22070 */
[CC--:B--2---:R-:W-:Y:S02]  /*4cb0*/  ISETP.GE.AND P0, PT, R6.reuse, R11.reuse, PT ;  /* 0x0000000b0600720c */ /* 0x0c4fe40003f06270 */
[----:B------:R-:W-:Y:S02]  /*4cc0*/  ISETP.GT.AND P3, PT, R6, R11, PT ;  /* 0x0000000b0600720c */ /* 0x000fe40003f64270 */
[----:B------:R-:W-:-:S04]  /*4cd0*/  ISETP.EQ.OR.EX P0, PT, R9, RZ, !P0, P1 ;  /* 0x000000ff0900720c */ /* 0x000fc80004702710 */
[----:B------:R-:W-:-:S13]  /*4ce0*/  ISETP.GT.U32.OR P0, PT, R3, 0xff, P0 ;  /* 0x000000ff0300780c */ /* 0x000fda0000704470 */
[----:B------:R-:W-:Y:S05]  /*4cf0*/  @P0 BRA `(.L_x_67) ;  /* 0x0000000000200947 */ /* 0x000fea0003800000 */
[----:B------:R-:W0:Y:S01]  /*4d00*/  LDS.64 R6, [R0+0xb400] ;  /* 0x00b4000000067984 */ /* 0x000e220000000a00 */
[C---:B------:R-:W-:Y:S02]  /*4d10*/  LEA R8, P2, R3.reuse, R8, 0x3 ;  /* 0x0000000803087211 */ /* 0x040fe400078418ff */
[--C-:B------:R-:W-:Y:S02]  /*4d20*/  SHF.R.S32.HI R13, RZ, 0x1f, R4.reuse ;  /* 0x0000001fff0d7819 */ /* 0x100fe40000011404 */
[----:B------:R-:W-:Y:S02]  /*4d30*/  LEA.HI.X R9, R3, R9, RZ, 0x3, P2 ;  /* 0x0000000903097211 */ /* 0x000fe400010f1cff */
[----:B0-----:R-:W-:Y:S02]  /*4d40*/  IADD3 R6, P0, P1, R6, R61, R4 ;  /* 0x0000003d06067210 */ /* 0x001fe4000791e004 */
[----:B------:R-:W-:-:S04]  /*4d50*/  SHF.R.S32.HI R61, RZ, 0x1f, R61 ;  /* 0x0000001fff3d7819 */ /* 0x000fc8000001143d */
[----:B------:R-:W-:-:S05]  /*4d60*/  IADD3.X R7, PT, PT, R7, R61, R13, P0, P1 ;  /* 0x0000003d07077210 */ /* 0x000fca00007e240d */
[----:B------:R0:W-:Y:S02]  /*4d70*/  STG.E.64 desc[UR8][R8.64], R6 ;  /* 0x0000000608007986 */ /* 0x0001e4000c101b08 */
.L_x_67:
[----:B------:R-:W-:Y:S05]  /*4d80*/  WARPSYNC.ALL ;  /* 0x0000000000007948 */ /* 0x000fea0003800000 */
[----:B------:R-:W-:Y:S06]  /*4d90*/  BAR.SYNC.DEFER_BLOCKING 0x0 ;  /* 0x0000000000007b1d */ /* 0x000fec0000010000 */
[----:B------:R-:W-:Y:S05]  /*4da0*/  @P3 BRA `(.L_x_68) ;  /* 0x0000000800a03947 */ /* 0x000fea0003800000 */
[----:B0-----:R-:W0:Y:S01]  /*4db0*/  LDS.64 R6, [R0] ;  /* 0x0000000000067984 */ /* 0x001e220000000a00 */
[----:B------:R-:W0:Y:S01]  /*4dc0*/  LDCU UR5, c[0x0][0x3c4] ;  /* 0x00007880ff0577ac */ /* 0x000e220008000800 */
[----:B------:R-:W2:Y:S01]  /*4dd0*/  LDCU.64 UR6, c[0x0][0x3a0] ;  /* 0x00007400ff0677ac */ /* 0x000ea20008000a00 */
[----:B0-----:R-:W-:-:S04]  /*4de0*/  SHF.R.U64 R2, R6, UR5, R7 ;  /* 0x0000000506027c19 */ /* 0x001fc80008001207 */
[----:B------:R-:W-:-:S05]  /*4df0*/  LOP3.LUT R2, R2, UR4, RZ, 0x30, !PT ;  /* 0x0000000402027c12 */ /* 0x000fca000f8e30ff */
[----:B------:R-:W-:-:S05]  /*4e00*/  IMAD R4, R2, 0x8, R5 ;  /* 0x0000000802047824 */ /* 0x000fca00078e0205 */
[----:B------:R-:W0:Y:S02]  /*4e10*/  LDS.64 R8, [R4+0xb400] ;  /* 0x00b4000004087984 */ /* 0x000e240000000a00 */
[----:B0-----:R-:W-:-:S05]  /*4e20*/  IADD3 R2, P0, PT, R8, R3, RZ ;  /* 0x0000000308027210 */ /* 0x001fca0007f1e0ff */
[----:B------:R-:W-:Y:S01]  /*4e30*/  IMAD.X R9, RZ, RZ, R9, P0 ;  /* 0x000000ffff097224 */ /* 0x000fe200000e0609 */
[----:B--2---:R-:W-:-:S04]  /*4e40*/  LEA R12, P0, R2, UR6, 0x3 ;  /* 0x00000006020c7c11 */ /* 0x004fc8000f8018ff */
[----:B------:R-:W-:-:S05]  /*4e50*/  LEA.HI.X R13, R2, UR7, R9, 0x3, P0 ;  /* 0x00000007020d7c11 */ /* 0x000fca00080f1c09 */
[----:B------:R-:W-:Y:S01]  /*4e60*/  STG.E.64 desc[UR8][R12.64], R6 ;  /* 0x000000060c007986 */ /* 0x000fe2000c101b08 */
[----:B------:R-:W-:-:S03]  /*4e70*/  NOP ;  /* 0x0000000000007918 */ /* 0x000fc60000000000 */
[----:B------:R-:W0:Y:S02]  /*4e80*/  LDS.64 R8, [R0+0xc00] ;  /* 0x000c000000087984 */ /* 0x000e240000000a00 */
[----:B0-----:R-:W-:-:S04]  /*4e90*/  SHF.R.U64 R2, R8, UR5, R9 ;  /* 0x0000000508027c19 */ /* 0x001fc80008001209 */
[----:B------:R-:W-:-:S05]  /*4ea0*/  LOP3.LUT R2, R2, UR4, RZ, 0x30, !PT ;  /* 0x0000000402027c12 */ /* 0x000fca000f8e30ff */
[----:B------:R-:W-:-:S06]  /*4eb0*/  IMAD R10, R2, 0x8, R5 ;  /* 0x00000008020a7824 */ /* 0x000fcc00078e0205 */
[----:B------:R-:W0:Y:S02]  /*4ec0*/  LDS.64 R10, [R10+0xb400] ;  /* 0x00b400000a0a7984 */ /* 0x000e240000000a00 */
[----:B0-----:R-:W-:-:S05]  /*4ed0*/  IADD3 R2, P0, PT, R10, R3, RZ ;  /* 0x000000030a027210 */ /* 0x001fca0007f1e0ff */
[----:B------:R-:W-:Y:S01]  /*4ee0*/  IMAD.X R11, RZ, RZ, R11, P0 ;  /* 0x000000ffff0b7224 */ /* 0x000fe200000e060b */
[----:B------:R-:W-:-:S04]  /*4ef0*/  LEA R14, P0, R2, UR6, 0x3 ;  /* 0x00000006020e7c11 */ /* 0x000fc8000f8018ff */
        /* <DEDUP_REMOVED lines=127> */
[----:B------:R-:W-:-:S05]  /*56f0*/  IMAD R4, R2, 0x8, R5 ;  /* 0x0000000802047824 */ /* 0x000fca00078e0205 */
        /* <DEDUP_REMOVED lines=17> */
[----:B------:R-:W-:Y:S01]  /*5810*/  NOP ;  /* 0x0000000000007918 */ /* 0x000fe20000000000 */
[----:B------:R-:W-:Y:S05]  /*5820*/  EXIT ;  /* 0x000000000000794d */ /* 0x000fea0003800000 */
.L_x_68:
[----:B------:R-:W-:Y:S01]  /*5830*/  IMAD R37, R37, -0x1680, R11 ;  /* 0xffffe98025257824 */ /* 0x000fe200078e020b */
[----:B------:R-:W-:Y:S01]  /*5840*/  BSSY.RECONVERGENT B0, `(.L_x_69) ;  /* 0x000001c000007945 */ /* 0x000fe20003800200 */
[C---:B------:R-:W-:Y:S02]  /*5850*/  VIADD R4, R3.reuse, 0x180 ;  /* 0x0000018003047836 */ /* 0x040fe40000000000 */
[C---:B0-----:R-:W-:Y:S01]  /*5860*/  VIADD R6, R3.reuse, 0x300 ;  /* 0x0000030003067836 */ /* 0x041fe20000000000 */
[CC--:B------:R-:W-:Y:S01]  /*5870*/  ISETP.GE.AND P3, PT, R3.reuse, R37.reuse, PT ;  /* 0x000000250300720c */ /* 0x0c0fe20003f66270 */
[C---:B------:R-:W-:Y:S01]  /*5880*/  VIADD R8, R3.reuse, 0x480 ;  /* 0x0000048003087836 */ /* 0x040fe20000000000 */
[-C--:B------:R-:W-:Y:S01]  /*5890*/  ISETP.GE.AND P4, PT, R4, R37.reuse, PT ;  /* 0x000000250400720c */ /* 0x080fe20003f86270 */
[C---:B------:R-:W-:Y:S01]  /*58a0*/  VIADD R4, R3.reuse, 0x600 ;  /* 0x0000060003047836 */ /* 0x040fe20000000000 */
[-C--:B------:R-:W-:Y:S01]  /*58b0*/  ISETP.GE.AND P5, PT, R6, R37.reuse, PT ;  /* 0x000000250600720c */ /* 0x080fe20003fa6270 */
[C---:B------:R-:W-:Y:S01]  /*58c0*/  VIADD R6, R3.reuse, 0x780 ;  /* 0x0000078003067836 */ /* 0x040fe20000000000 */
[-C--:B------:R-:W-:Y:S01]  /*58d0*/  ISETP.GE.AND P6, PT, R8, R37.reuse, PT ;  /* 0x000000250800720c */ /* 0x080fe20003fc6270 */
[C---:B------:R-:W-:Y:S01]  /*58e0*/  VIADD R8, R3.reuse, 0x900 ;  /* 0x0000090003087836 */ /* 0x040fe20000000000 */
[-C--:B------:R-:W-:Y:S01]  /*58f0*/  ISETP.GE.AND P0, PT, R4, R37.reuse, PT ;  /* 0x000000250400720c */ /* 0x080fe20003f06270 */
[----:B------:R-:W-:Y:S01]  /*5900*/  VIADD R10, R3, 0xa80 ;  /* 0x00000a80030a7836 */ /* 0x000fe20000000000 */
[----:B------:R-:W-:-:S02]  /*5910*/  ISETP.GE.AND P1, PT, R6, R37, PT ;  /* 0x000000250600720c */ /* 0x000fc40003f26270 */
[----:B------:R-:W-:Y:S01]  /*5920*/  ISETP.GE.AND P2, PT, R8, R37, PT ;  /* 0x000000250800720c */ /* 0x000fe20003f46270 */
[----:B------:R-:W-:-:S12]  /*5930*/  @P3 BRA `(.L_x_70) ;  /* 0x0000000000303947 */ /* 0x000fd80003800000 */
[----:B------:R-:W0:Y:S01]  /*5940*/  LDS.64 R6, [R0] ;  /* 0x0000000000067984 */ /* 0x000e220000000a00 */
        /* <DEDUP_REMOVED lines=10> */
[----:B------:R0:W-:Y:S04]  /*59f0*/  STG.E.64 desc[UR8][R8.64], R6 ;  /* 0x0000000608007986 */ /* 0x0001e8000c101b08 */
.L_x_70:
[----:B------:R-:W-:Y:S05]  /*5a00*/  BSYNC.RECONVERGENT B0 ;  /* 0x0000000000007941 */ /* 0x000fea0003800200 */
.L_x_69:
[----:B------:R-:W-:Y:S01]  /*5a10*/  NOP ;  /* 0x0000000000007918 */ /* 0x000fe20000000000 */
[----:B------:R-:W-:Y:S01]  /*5a20*/  BSSY.RECONVERGENT B0, `(.L_x_71) ;  /* 0x0000010000007945 */ /* 0x000fe20003800200 */
[----:B------:R-:W-:Y:S02]  /*5a30*/  ISETP.GE.AND P3, PT, R10, R37, PT ;  /* 0x000000250a00720c */ /* 0x000fe40003f66270 */
[----:B------:R-:W-:Y:S01]  /*5a40*/  LOP3.LUT R10, R3, 0xc00, RZ, 0xfc, !PT ;  /* 0x00000c00030a7812 */ /* 0x000fe200078efcff */
[----:B------:R-:W-:Y:S10]  /*5a50*/  @P4 BRA `(.L_x_72) ;  /* 0x0000000000304947 */ /* 0x000ff40003800000 */
[----:B0-----:R-:W0:Y:S01]  /*5a60*/  LDS.64 R6, [R0+0xc00] ;  /* 0x000c000000067984 */ /* 0x001e220000000a00 */
        /* <DEDUP_REMOVED lines=11> */
.L_x_72:
[----:B------:R-:W-:Y:S05]  /*5b20*/  BSYNC.RECONVERGENT B0 ;  /* 0x0000000000007941 */ /* 0x000fea0003800200 */
.L_x_71:
[----:B------:R-:W-:Y:S01]  /*5b30*/  NOP ;  /* 0x0000000000007918 */ /* 0x000fe20000000000 */
[----:B------:R-:W-:Y:S01]  /*5b40*/  BSSY.RECONVERGENT B0, `(.L_x_73) ;  /* 0x0000010000007945 */ /* 0x000fe20003800200 */
[----:B------:R-:W-:Y:S01]  /*5b50*/  ISETP.GE.AND P4, PT, R10, R37, PT ;  /* 0x000000250a00720c */ /* 0x000fe20003f86270 */
[----:B------:R-:W-:Y:S02]  /*5b60*/  VIADD R10, R3, 0xd80 ;  /* 0x00000d80030a7836 */ /* 0x000fe40000000000 */
[----:B------:R-:W-:Y:S10]  /*5b70*/  @P5 BRA `(.L_x_74) ;  /* 0x0000000000305947 */ /* 0x000ff40003800000 */
[----:B0-2---:R-:W0:Y:S01]  /*5b80*/  LDS.64 R6, [R0+0x1800] ;  /* 0x0018000000067984 */ /* 0x005e220000000a00 */
        /* <DEDUP_REMOVED lines=11> */
.L_x_74:
[----:B------:R-:W-:Y:S05]  /*5c40*/  BSYNC.RECONVERGENT B0 ;  /* 0x0000000000007941 */ /* 0x000fea0003800200 */
.L_x_73:
[----:B------:R-:W-:Y:S01]  /*5c50*/  NOP ;  /* 0x0000000000007918 */ /* 0x000fe20000000000 */
[----:B------:R-:W-:Y:S01]  /*5c60*/  BSSY.RECONVERGENT B0, `(.L_x_75) ;  /* 0x0000010000007945 */ /* 0x000fe20003800200 */
[----:B------:R-:W-:Y:S01]  /*5c70*/  ISETP.GE.AND P5, PT, R10, R37, PT ;  /* 0x000000250a00720c */ /* 0x000fe20003fa6270 */
[----:B------:R-:W-:Y:S02]  /*5c80*/  VIADD R10, R3, 0xf00 ;  /* 0x00000f00030a7836 */ /* 0x000fe40000000000 */
[----:B------:R-:W-:Y:S10]  /*5c90*/  @P6 BRA `(.L_x_76) ;  /* 0x0000000000306947 */ /* 0x000ff40003800000 */
[----:B0-23--:R-:W0:Y:S01]  /*5ca0*/  LDS.64 R6, [R0+0x2400] ;  /* 0x0024000000067984 */ /* 0x00de220000000a00 */
        /* <DEDUP_REMOVED lines=11> */
.L_x_76:
[----:B------:R-:W-:Y:S05]  /*5d60*/  BSYNC.RECONVERGENT B0 ;  /* 0x0000000000007941 */ /* 0x000fea0003800200 */
.L_x_75:
[----:B------:R-:W-:Y:S01]  /*5d70*/  NOP ;  /* 0x0000000000007918 */ /* 0x000fe20000000000 */
[----:B------:R-:W-:Y:S01]  /*5d80*/  BSSY.RECONVERGENT B0, `(.L_x_77) ;  /* 0x0000010000007945 */ /* 0x000fe20003800200 */
[----:B------:R-:W-:Y:S01]  /*5d90*/  ISETP.GE.AND P6, PT, R10, R37, PT ;  /* 0x000000250a00720c */ /* 0x000fe20003fc6270 */
[----:B------:R-:W-:Y:S02]  /*5da0*/  VIADD R10, R3, 0x1080 ;  /* 0x00001080030a7836 */ /* 0x000fe40000000000 */
[----:B------:R-:W-:Y:S10]  /*5db0*/  @P0 BRA `(.L_x_78) ;  /* 0x0000000000300947 */ /* 0x000ff40003800000 */
[----:B0-234-:R-:W0:Y:S01]  /*5dc0*/  LDS.64 R6, [R0+0x3000] ;  /* 0x0030000000067984 */ /* 0x01de220000000a00 */
        /* <DEDUP_REMOVED lines=11> */
.L_x_78:
[----:B------:R-:W-:Y:S05]  /*5e80*/  BSYNC.RECONVERGENT B0 ;  /* 0x0000000000007941 */ /* 0x000fea0003800200 */
.L_x_77:
        /* <DEDUP_REMOVED lines=17> */
.L_x_80:
[----:B------:R-:W-:Y:S05]  /*5fa0*/  BSYNC.RECONVERGENT B0 ;  /* 0x0000000000007941 */ /* 0x000fea0003800200 */
.L_x_79:
        /* <DEDUP_REMOVED lines=17> */
.L_x_82:
[----:B------:R-:W-:Y:S05]  /*60c0*/  BSYNC.RECONVERGENT B0 ;  /* 0x0000000000007941 */ /* 0x000fea0003800200 */
.L_x_81:
[----:B------:R-:W-:Y:S01]  /*60d0*/  NOP ;  /* 0x0000000000007918 */ /* 0x000fe20000000000 */
[----:B------:R-:W-:Y:S01]  /*60e0*/  BSSY.RECONVERGENT B0, `(.L_x_83) ;  /* 0x000000f000007945 */ /* 0x000fe20003800200 */
[----:B------:R-:W-:-:S03]  /*60f0*/  ISETP.GE.AND P2, PT, R10, R37, PT ;  /* 0x000000250a00720c */ /* 0x000fc60003f46270 */
        /* <DEDUP_REMOVED lines=13> */
.L_x_84:
[----:B------:R-:W-:Y:S05]  /*61d0*/  BSYNC.RECONVERGENT B0 ;  /* 0x0000000000007941 */ /* 0x000fea0003800200 */
.L_x_83:
[----:B------:R-:W-:Y:S01]  /*61e0*/  NOP ;  /* 0x0000000000007918 */ /* 0x000fe20000000000 */
[----:B------:R-:W-:Y:S04]  /*61f0*/  BSSY.RECONVERGENT B0, `(.L_x_85) ;  /* 0x000000e000007945 */ /* 0x000fe80003800200 */
[----:B------:R-:W-:Y:S05]  /*6200*/  @P4 BRA `(.L_x_86) ;  /* 0x0000000000304947 */ /* 0x000fea0003800000 */
        /* <DEDUP_REMOVED lines=12> */
.L_x_86:
[----:B------:R-:W-:Y:S05]  /*62d0*/  BSYNC.RECONVERGENT B0 ;  /* 0x0000000000007941 */ /* 0x000fea0003800200 */
.L_x_85:
        /* <DEDUP_REMOVED lines=15> */
.L_x_88:
[----:B------:R-:W-:Y:S05]  /*63d0*/  BSYNC.RECONVERGENT B0 ;  /* 0x0000000000007941 */ /* 0x000fea0003800200 */
.L_x_87:
        /* <DEDUP_REMOVED lines=15> */
.L_x_90:
[----:B------:R-:W-:Y:S05]  /*64d0*/  BSYNC.RECONVERGENT B0 ;  /* 0x0000000000007941 */ /* 0x000fea0003800200 */
.L_x_89:
        /* <DEDUP_REMOVED lines=15> */
.L_x_92:
[----:B------:R-:W-:Y:S05]  /*65d0*/  BSYNC.RECONVERGENT B0 ;  /* 0x0000000000007941 */ /* 0x000fea0003800200 */
.L_x_91:
        /* <DEDUP_REMOVED lines=15> */
.L_x_94:
[----:B------:R-:W-:Y:S05]  /*66d0*/  BSYNC.RECONVERGENT B0 ;  /* 0x0000000000007941 */ /* 0x000fea0003800200 */
.L_x_93:
        /* <DEDUP_REMOVED lines=15> */
.L_x_96:
[----:B------:R-:W-:Y:S05]  /*67d0*/  BSYNC.RECONVERGENT B0 ;  /* 0x0000000000007941 */ /* 0x000fea0003800200 */
.L_x_95:
[----:B------:R-:W-:Y:S01]  /*67e0*/  NOP ;  /* 0x0000000000007918 */ /* 0x000fe20000000000 */
[----:B0-234-:R-:W0:Y:S01]  /*67f0*/  LDS.64 R6, [R0+0xa800] ;  /* 0x00a8000000067984 */ /* 0x01de220000000a00 */
[----:B------:R-:W0:Y:S02]  /*6800*/  LDCU UR5, c[0x0][0x3c4] ;  /* 0x00007880ff0577ac */ /* 0x000e240008000800 */
[----:B0-----:R-:W-:-:S04]  /*6810*/  SHF.R.U64 R2, R6, UR5, R7 ;  /* 0x0000000506027c19 */ /* 0x001fc80008001207 */
[----:B------:R-:W-:-:S05]  /*6820*/  LOP3.LUT R2, R2, UR4, RZ, 0x30, !PT ;  /* 0x0000000402027c12 */ /* 0x000fca000f8e30ff */
[----:B------:R-:W-:Y:S02]  /*6830*/  IMAD R5, R2, 0x8, R5 ;  /* 0x0000000802057824 */ /* 0x000fe400078e0205 */
[----:B------:R-:W-:-:S04]  /*6840*/  VIADD R2, R3, 0x1500 ;  /* 0x0000150003027836 */ /* 0x000fc80000000000 */
[----:B------:R-:W0:Y:S01]  /*6850*/  LDS.64 R4, [R5+0xb400] ;  /* 0x00b4000005047984 */ /* 0x000e220000000a00 */
[----:B------:R-:W-:-:S13]  /*6860*/  ISETP.GE.AND P0, PT, R2, R37, PT ;  /* 0x000000250200720c */ /* 0x000fda0003f06270 */
[----:B------:R-:W2:Y:S01]  /*6870*/  @!P0 LDC.64 R8, c[0x0][0x3a0] ;  /* 0x0000e800ff088b82 */ /* 0x000ea20000000a00 */
[----:B0-----:R-:W-:-:S05]  /*6880*/  IADD3 R3, P1, PT, R4, R3, RZ ;  /* 0x0000000304037210 */ /* 0x001fca0007f3e0ff */
[----:B------:R-:W-:Y:S01]  /*6890*/  IMAD.X R4, RZ, RZ, R5, P1 ;  /* 0x000000ffff047224 */ /* 0x000fe200008e0605 */
[----:B--2---:R-:W-:-:S04]  /*68a0*/  @!P0 LEA R2, P1, R3, R8, 0x3 ;  /* 0x0000000803028211 */ /* 0x004fc800078218ff */
[----:B------:R-:W-:-:S05]  /*68b0*/  @!P0 LEA.HI.X R3, R3, R9, R4, 0x3, P1 ;  /* 0x0000000903038211 */ /* 0x000fca00008f1c04 */
[----:B------:R-:W-:Y:S01]  /*68c0*/  @!P0 STG.E.64 desc[UR8][R2.64+0xa800], R6 ;  /* 0x00a8000602008986 */ /* 0x000fe2000c101b08 */
[----:B------:R-:W-:Y:S01]  /*68d0*/  NOP ;  /* 0x0000000000007918 */ /* 0x000fe20000000000 */
[----:B------:R-:W-:Y:S05]  /*68e0*/  EXIT ;  /* 0x000000000000794d */ /* 0x000fea0003800000 */
.L_x_26:
[----:B------:R-:W-:Y:S02]  /*68f0*/  IMAD.MOV.U32 R84, RZ, RZ, R77 ;  /* 0x000000ffff547224 */ /* 0x000fe400078e004d */
[----:B------:R-:W-:Y:S02]  /*6900*/  IMAD.MOV.U32 R86, RZ, RZ, 0x1 ;  /* 0x00000001ff567424 */ /* 0x000fe400078e00ff */
[----:B------:R-:W-:Y:S02]  /*6910*/  IMAD.MOV.U32 R87, RZ, RZ, RZ ;  /* 0x000000ffff577224 */ /* 0x000fe400078e00ff */
[----:B------:R-:W-:-:S07]  /*6920*/  IMAD.MOV.U32 R83, RZ, RZ, -0x1 ;  /* 0xffffffffff537424 */ /* 0x000fce00078e00ff */
[----:B------:R-:W-:Y:S05]  /*6930*/  WARPSYNC.COLLECTIVE R83, `(.L_x_97) ;  /* 0x0000000053087348 */ /* 0x000fea0003c00000 */
[----:B------:R0:W1:Y:S02]  /*6940*/  SHFL.UP P0, R82, R84, R86, R87 ;  /* 0x0400005654527389 */ /* 0x0000640000000057 */
[----:B01----:R-:W-:Y:S05]  /*6950*/  ENDCOLLECTIVE ;  /* 0x000000000000791b */ /* 0x003fea0003800000 */
.L_x_97:
[----:B------:R-:W-:Y:S02]  /*6960*/  IMAD.MOV.U32 R86, RZ, RZ, 0x2 ;  /* 0x00000002ff567424 */ /* 0x000fe400078e00ff */
[----:B------:R-:W-:-:S04]  /*6970*/  IMAD.MOV.U32 R78, RZ, RZ, R82 ;  /* 0x000000ffff4e7224 */ /* 0x000fc800078e0052 */
[----:B------:R-:W-:-:S04]  /*6980*/  @P0 IMAD.IADD R78, R77, 0x1, R78 ;  /* 0x000000014d4e0824 */ /* 0x000fc800078e024e */
[----:B------:R-:W-:-:S07]  /*6990*/  IMAD.MOV.U32 R84, RZ, RZ, R78 ;  /* 0x000000ffff547224 */ /* 0x000fce00078e004e */
[----:B------:R-:W-:Y:S05]  /*69a0*/  WARPSYNC.COLLECTIVE R83, `(.L_x_98) ;  /* 0x0000000053087348 */ /* 0x000fea0003c00000 */
[----:B------:R0:W1:Y:S02]  /*69b0*/  SHFL.UP P0, R82, R84, R86, R87 ;  /* 0x0400005654527389 */ /* 0x0000640000000057 */
[----:B01----:R-:W-:Y:S05]  /*69c0*/  ENDCOLLECTIVE ;  /* 0x000000000000791b */ /* 0x003fea0003800000 */
.L_x_98:
[----:B------:R-:W-:Y:S02]  /*69d0*/  IMAD.MOV.U32 R86, RZ, RZ, 0x4 ;  /* 0x00000004ff567424 */ /* 0x000fe400078e00ff */
[----:B------:R-:W-:-:S04]  /*69e0*/  IMAD.MOV.U32 R79, RZ, RZ, R82 ;  /* 0x000000ffff4f7224 */ /* 0x000fc800078e0052 */
[----:B------:R-:W-:-:S04]  /*69f0*/  @P0 IMAD.IADD R79, R78, 0x1, R79 ;  /* 0x000000014e4f0824 */ /* 0x000fc800078e024f */
[----:B------:R-:W-:-:S07]  /*6a00*/  IMAD.MOV.U32 R84, RZ, RZ, R79 ;  /* 0x000000ffff547224 */ /* 0x000fce00078e004f */
[----:B------:R-:W-:Y:S05]  /*6a10*/  WARPSYNC.COLLECTIVE R83, `(.L_x_99) ;  /* 0x0000000053087348 */ /* 0x000fea0003c00000 */
[----:B------:R0:W1:Y:S02]  /*6a20*/  SHFL.UP P0, R82, R84, R86, R87 ;  /* 0x0400005654527389 */ /* 0x0000640000000057 */
[----:B01----:R-:W-:Y:S05]  /*6a30*/  ENDCOLLECTIVE ;  /* 0x000000000000791b */ /* 0x003fea0003800000 */
.L_x_99:
[----:B------:R-:W-:Y:S02]  /*6a40*/  IMAD.MOV.U32 R86, RZ, RZ, 0x8 ;  /* 0x00000008ff567424 */ /* 0x000fe400078e00ff */
[----:B------:R-:W-:-:S04]  /*6a50*/  IMAD.MOV.U32 R80, RZ, RZ, R82 ;  /* 0x000000ffff507224 */ /* 0x000fc800078e0052 */
[----:B------:R-:W-:-:S04]  /*6a60*/  @P0 IMAD.IADD R80, R79, 0x1, R80 ;  /* 0x000000014f500824 */ /* 0x000fc800078e0250 */
[----:B------:R-:W-:-:S07]  /*6a70*/  IMAD.MOV.U32 R84, RZ, RZ, R80 ;  /* 0x000000ffff547224 */ /* 0x000fce00078e0050 */
[----:B------:R-:W-:Y:S05]  /*6a80*/  WARPSYNC.COLLECTIVE R83, `(.L_x_100) ;  /* 0x0000000053087348 */ /* 0x000fea0003c00000 */
[----:B------:R0:W1:Y:S02]  /*6a90*/  SHFL.UP P0, R82, R84, R86, R87 ;  /* 0x0400005654527389 */ /* 0x0000640000000057 */
[----:B01----:R-:W-:Y:S05]  /*6aa0*/  ENDCOLLECTIVE ;  /* 0x000000000000791b */ /* 0x003fea0003800000 */
.L_x_100:
[----:B------:R-:W-:Y:S02]  /*6ab0*/  IMAD.MOV.U32 R86, RZ, RZ, 0x10 ;  /* 0x00000010ff567424 */ /* 0x000fe400078e00ff */
[----:B------:R-:W-:-:S04]  /*6ac0*/  IMAD.MOV.U32 R81, RZ, RZ, R82 ;  /* 0x000000ffff517224 */ /* 0x000fc800078e0052 */
[----:B------:R-:W-:-:S04]  /*6ad0*/  @P0 IMAD.IADD R81, R80, 0x1, R81 ;  /* 0x0000000150510824 */ /* 0x000fc800078e0251 */
[----:B------:R-:W-:-:S07]  /*6ae0*/  IMAD.MOV.U32 R84, RZ, RZ, R81 ;  /* 0x000000ffff547224 */ /* 0x000fce00078e0051 */
[----:B------:R-:W-:Y:S05]  /*6af0*/  WARPSYNC.COLLECTIVE R83, `(.L_x_101) ;  /* 0x0000000053087348 */ /* 0x000fea0003c00000 */
[----:B------:R0:W1:Y:S02]  /*6b00*/  SHFL.UP P0, R82, R84, R86, R87 ;  /* 0x0400005654527389 */ /* 0x0000640000000057 */
[----:B01----:R-:W-:Y:S05]  /*6b10*/  ENDCOLLECTIVE ;  /* 0x000000000000791b */ /* 0x003fea0003800000 */
.L_x_101:
[----:B------:R-:W-:Y:S05]  /*6b20*/  BRA `(.L_x_102) ;  /* 0xffffffb400647947 */ /* 0x000fea000383ffff */
.L_x_103:
[----:B------:R-:W-:-:S00]  /*6b30*/  BRA `(.L_x_103) ;  /* 0xfffffffc00fc7947 */ /* 0x000fc0000383ffff */
[----:B------:R-:W-:-:S00]  /*6b40*/  NOP ;  /* 0x0000000000007918 */ /* 0x000fc00000000000 */
        /* <DEDUP_REMOVED lines=11> */
.L_x_351:


//--------------------- .text._ZN3cub18CUB_300001_SM_10006detail10radix_sort33DeviceRadixSortExclusiveSumKernelINS1_5radix10policy_hubImNS0_8NullTypeEyE10Policy1000EyEEvPT0_ --------------------------
	.section	.text._ZN3cub18CUB_300001_SM_10006detail10radix_sort33DeviceRadixSortExclusiveSumKernelINS1_5radix10policy_hubImNS0_8NullTypeEyE10Policy1000EyEEvPT0_,"ax",@progbits
	.align	128
        .global         _ZN3cub18CUB_300001_SM_10006detail10radix_sort33DeviceRadixSortExclusiveSumKernelINS1_5radix10policy_hubImNS0_8NullTypeEyE10Policy1000EyEEvPT0_
        .type           _ZN3cub18CUB_300001_SM_10006detail10radix_sort33DeviceRadixSortExclusiveSumKernelINS1_5radix10policy_hubImNS0_8NullTypeEyE10Policy1000EyEEvPT0_,@function
        .size           _ZN3cub18CUB_300001_SM_10006detail10radix_sort33DeviceRadixSortExclusiveSumKernelINS1_5radix10policy_hubImNS0_8NullTypeEyE10Policy1000EyEEvPT0_,(.L_x_352 - _ZN3cub18CUB_300001_SM_10006detail10radix_sort33DeviceRadixSortExclusiveSumKernelINS1_5radix10policy_hubImNS0_8NullTypeEyE10Policy1000EyEEvPT0_)
        .other          _ZN3cub18CUB_300001_SM_10006detail10radix_sort33DeviceRadixSortExclusiveSumKernelINS1_5radix10policy_hubImNS0_8NullTypeEyE10Policy1000EyEEvPT0_,@"STO_CUDA_ENTRY STV_DEFAULT"
_ZN3cub18CUB_300001_SM_10006detail10radix_sort33DeviceRadixSortExclusiveSumKernelINS1_5radix10policy_hubImNS0_8NullTypeEyE10Policy1000EyEEvPT0_:
.text._ZN3cub18CUB_300001_SM_10006detail10radix_sort33DeviceRadixSortExclusiveSumKernelINS1_5radix10policy_hubImNS0_8NullTypeEyE10Policy1000EyEEvPT0_:
[----:B------:R-:W-:Y:S01]  /*0000*/  LDC R1, c[0x0][0x37c] ;  /* 0x0000df00ff017b82 */ /* 0x000fe20000000800 */
[----:B------:R-:W0:Y:S07]  /*0010*/  S2R R18, SR_TID.X ;  /* 0x0000000000127919 */ /* 0x000e2e0000002100 */
[----:B------:R-:W1:Y:S01]  /*0020*/  LDC.64 R16, c[0x0][0x380] ;  /* 0x0000e000ff107b82 */ /* 0x000e620000000a00 */
[----:B------:R-:W2:Y:S01]  /*0030*/  LDCU.64 UR4, c[0x0][0x358] ;  /* 0x00006b00ff0477ac */ /* 0x000ea20008000a00 */
[----:B------:R-:W3:Y:S01]  /*0040*/  S2R R5, SR_CTAID.X ;  /* 0x0000000000057919 */ /* 0x000ee20000002500 */
[----:B0-----:R-:W-:Y:S01]  /*0050*/  ISETP.GT.U32.AND P1, PT, R18, 0xff, PT ;  /* 0x000000ff1200780c */ /* 0x001fe20003f24070 */
[----:B---3--:R-:W-:-:S04]  /*0060*/  IMAD R5, R5, 0x100, R18 ;  /* 0x0000010005057824 */ /* 0x008fc800078e0212 */
[----:B-1----:R-:W-:-:S08]  /*0070*/  IMAD.WIDE R16, R5, 0x8, R16 ;  /* 0x0000000805107825 */ /* 0x002fd000078e0210 */
[----:B--2---:R-:W2:Y:S01]  /*0080*/  @!P1 LDG.E.64 R2, desc[UR4][R16.64] ;  /* 0x0000000410029981 */ /* 0x004ea2000c1e1b00 */
[----:B------:R-:W-:Y:S02]  /*0090*/  MOV R0, 0x400 ;  /* 0x0000040000007802 */ /* 0x000fe40000000f00 */
[C---:B------:R-:W-:Y:S01]  /*00a0*/  ISETP.GT.U32.AND P0, PT, R18.reuse, 0x1f, PT ;  /* 0x0000001f1200780c */ /* 0x040fe20003f04070 */
[----:B------:R-:W0:Y:S02]  /*00b0*/  S2R R5, SR_CgaCtaId ;  /* 0x0000000000057919 */ /* 0x000e240000008800 */
[----:B0-----:R-:W-:Y:S02]  /*00c0*/  LEA R5, R5, R0, 0x18 ;  /* 0x0000000005057211 */ /* 0x001fe400078ec0ff */
[----:B------:R-:W-:-:S05]  /*00d0*/  LEA.HI R0, R18, R18, RZ, 0x1d ;  /* 0x0000001212007211 */ /* 0x000fca00078fe8ff */
[----:B------:R-:W-:-:S05]  /*00e0*/  IMAD R0, R0, 0x8, R5 ;  /* 0x0000000800007824 */ /* 0x000fca00078e0205 */
[----:B--2---:R0:W-:Y:S01]  /*00f0*/  STS.64 [R0+0x10], R2 ;  /* 0x0000100200007388 */ /* 0x0041e20000000a00 */
[----:B------:R-:W-:Y:S06]  /*0100*/  BAR.SYNC.DEFER_BLOCKING 0x0 ;  /* 0x0000000000007b1d */ /* 0x000fec0000010000 */
[----:B------:R-:W-:Y:S05]  /*0110*/  @P0 BRA `(.L_x_104) ;  /* 0x0000000400240947 */ /* 0x000fea0003800000 */
[----:B------:R-:W-:Y:S01]  /*0120*/  IMAD R18, R18, 0x48, R5 ;  /* 0x0000004812127824 */ /* 0x000fe200078e0205 */
[----:B------:R-:W-:-:S04]  /*0130*/  UMOV UR6, 0xffffffff ;  /* 0xffffffff00067882 */ /* 0x000fc80000000000 */
[----:B------:R-:W-:Y:S04]  /*0140*/  LDS.64 R14, [R18+0x10] ;  /* 0x00001000120e7984 */ /* 0x000fe80000000a00 */
[----:B------:R-:W-:Y:S04]  /*0150*/  LDS.64 R12, [R18+0x18] ;  /* 0x00001800120c7984 */ /* 0x000fe80000000a00 */
[----:B------:R-:W1:Y:S04]  /*0160*/  LDS.64 R10, [R18+0x20] ;  /* 0x00002000120a7984 */ /* 0x000e680000000a00 */
[----:B------:R-:W-:Y:S04]  /*0170*/  LDS.64 R8, [R18+0x28] ;  /* 0x0000280012087984 */ /* 0x000fe80000000a00 */
[----:B------:R-:W2:Y:S04]  /*0180*/  LDS.64 R6, [R18+0x30] ;  /* 0x0000300012067984 */ /* 0x000ea80000000a00 */
[----:B------:R-:W-:Y:S04]  /*0190*/  LDS.64 R4, [R18+0x38] ;  /* 0x0000380012047984 */ /* 0x000fe80000000a00 */
[----:B0-----:R-:W0:Y:S04]  /*01a0*/  LDS.64 R2, [R18+0x40] ;  /* 0x0000400012027984 */ /* 0x001e280000000a00 */
[----:B------:R-:W3:Y:S01]  /*01b0*/  LDS.64 R20, [R18+0x48] ;  /* 0x0000480012147984 */ /* 0x000ee20000000a00 */
[----:B-1----:R-:W-:-:S04]  /*01c0*/  IADD3 R19, P3, P4, R10, R12, R14 ;  /* 0x0000000c0a137210 */ /* 0x002fc80007c7e00e */
[----:B------:R-:W-:Y:S02]  /*01d0*/  IADD3.X R23, PT, PT, R11, R13, R15, P3, P4 ;  /* 0x0000000d0b177210 */ /* 0x000fe40001fe840f */
[----:B--2---:R-:W-:-:S04]  /*01e0*/  IADD3 R19, P0, P2, R6, R19, R8 ;  /* 0x0000001306137210 */ /* 0x004fc80007a1e008 */
[----:B------:R-:W-:Y:S02]  /*01f0*/  IADD3.X R23, PT, PT, R7, R23, R9, P0, P2 ;  /* 0x0000001707177210 */ /* 0x000fe400007e4409 */
[----:B0-----:R-:W-:-:S04]  /*0200*/  IADD3 R19, P3, P4, R2, R19, R4 ;  /* 0x0000001302137210 */ /* 0x001fc80007c7e004 */
[----:B---3--:R-:W-:Y:S02]  /*0210*/  IADD3 R20, P0, PT, R20, R19, RZ ;  /* 0x0000001314147210 */ /* 0x008fe40007f1e0ff */
[----:B------:R-:W-:-:S05]  /*0220*/  IADD3.X R19, PT, PT, R3, R23, R5, P3, P4 ;  /* 0x0000001703137210 */ /* 0x000fca0001fe8405 */
[----:B------:R-:W-:Y:S01]  /*0230*/  IMAD.X R19, R21, 0x1, R19, P0 ;  /* 0x0000000115137824 */ /* 0x000fe200000e0613 */
[----:B------:R-:W-:Y:S06]  /*0240*/  BRA.DIV UR6, `(.L_x_105) ;  /* 0x0000000206f07947 */ /* 0x000fec000b800000 */
[----:B------:R-:W0:Y:S04]  /*0250*/  SHFL.UP PT, R27, R20, 0x1, RZ ;  /* 0x04200000141b7989 */ /* 0x000e2800000e00ff */
[----:B------:R-:W1:Y:S01]  /*0260*/  SHFL.UP P0, R25, R19, 0x1, RZ ;  /* 0x0420000013197989 */ /* 0x000e6200000000ff */
[----:B0-----:R-:W-:-:S04]  /*0270*/  IADD3 R22, P2, PT, R27, R20, RZ ;  /* 0x000000141b167210 */ /* 0x001fc80007f5e0ff */
[----:B-1----:R-:W-:Y:S01]  /*0280*/  SEL R27, R22, R27, P0 ;  /* 0x0000001b161b7207 */ /* 0x002fe20000000000 */
[----:B------:R-:W-:-:S04]  /*0290*/  IMAD.X R26, R25, 0x1, R19, P2 ;  /* 0x00000001191a7824 */ /* 0x000fc800010e0613 */
[----:B------:R-:W0:Y:S01]  /*02a0*/  SHFL.UP PT, R28, R27, 0x2, RZ ;  /* 0x044000001b1c7989 */ /* 0x000e2200000e00ff */
[----:B------:R-:W-:-:S05]  /*02b0*/  SEL R26, R26, R25, P0 ;  /* 0x000000191a1a7207 */ /* 0x000fca0000000000 */
[----:B------:R-:W1:Y:S01]  /*02c0*/  SHFL.UP P0, R25, R26, 0x2, RZ ;  /* 0x044000001a197989 */ /* 0x000e6200000000ff */
[----:B0-----:R-:W-:-:S05]  /*02d0*/  IADD3 R21, P2, PT, R28, R27, RZ ;  /* 0x0000001b1c157210 */ /* 0x001fca0007f5e0ff */
[----:B-1----:R-:W-:Y:S01]  /*02e0*/  IMAD.X R22, R25, 0x1, R26, P2 ;  /* 0x0000000119167824 */ /* 0x002fe200010e061a */
[----:B------:R-:W-:-:S04]  /*02f0*/  SEL R28, R21, R28, P0 ;  /* 0x0000001c151c7207 */ /* 0x000fc80000000000 */
[----:B------:R-:W-:Y:S01]  /*0300*/  SEL R29, R22, R25, P0 ;  /* 0x00000019161d7207 */ /* 0x000fe20000000000 */
        /* <DEDUP_REMOVED lines=12> */
[----:B------:R0:W1:Y:S04]  /*03d0*/  SHFL.UP PT, R28, R27, 0x10, RZ ;  /* 0x060000001b1c7989 */ /* 0x00006800000e00ff */
[----:B------:R0:W2:Y:S02]  /*03e0*/  SHFL.UP P0, R25, R26, 0x10, RZ ;  /* 0x060000001a197989 */ /* 0x0000a400000000ff */
.L_x_116:
[----:B-1----:R-:W-:-:S04]  /*03f0*/  IADD3 R21, P2, PT, R28, R27, RZ ;  /* 0x0000001b1c157210 */ /* 0x002fc80007f5e0ff */
[----:B--2---:R-:W-:Y:S01]  /*0400*/  SEL R21, R21, R28, P0 ;  /* 0x0000001c15157207 */ /* 0x004fe20000000000 */
[----:B------:R-:W-:-:S05]  /*0410*/  IMAD.X R22, R25, 0x1, R26, P2 ;  /* 0x0000000119167824 */ /* 0x000fca00010e061a */
[----:B------:R-:W-:Y:S02]  /*0420*/  SEL R22, R22, R25, P0 ;  /* 0x0000001916167207 */ /* 0x000fe40000000000 */
[----:B------:R-:W-:-:S05]  /*0430*/  IADD3 R20, P0, PT, R21, -R20, RZ ;  /* 0x8000001415147210 */ /* 0x000fca0007f1e0ff */
[----:B------:R-:W-:Y:S01]  /*0440*/  IMAD.X R21, R22, 0x1, ~R19, P0 ;  /* 0x0000000116157824 */ /* 0x000fe200000e0e13 */
[----:B------:R-:W-:-:S04]  /*0450*/  IADD3 R14, P0, PT, R14, R20, RZ ;  /* 0x000000140e0e7210 */ /* 0x000fc80007f1e0ff */
[----:B------:R1:W-:Y:S01]  /*0460*/  STS.64 [R18+0x10], R20 ;  /* 0x0000101412007388 */ /* 0x0003e20000000a00 */
[----:B------:R-:W-:Y:S01]  /*0470*/  IMAD.X R15, R15, 0x1, R21, P0 ;  /* 0x000000010f0f7824 */ /* 0x000fe200000e0615 */
        /* <DEDUP_REMOVED lines=17> */
[----:B------:R-:W-:-:S05]  /*0590*/  IMAD.X R3, R3, 0x1, R5, P0 ;  /* 0x0000000103037824 */ /* 0x000fca00000e0605 */
[----:B------:R1:W-:Y:S03]  /*05a0*/  STS.64 [R18+0x48], R2 ;  /* 0x0000480212007388 */ /* 0x0003e60000000a00 */
.L_x_104:
[----:B------:R-:W-:Y:S05]  /*05b0*/  WARPSYNC.ALL ;  /* 0x0000000000007948 */ /* 0x000fea0003800000 */
[----:B------:R-:W-:Y:S06]  /*05c0*/  BAR.SYNC.DEFER_BLOCKING 0x0 ;  /* 0x0000000000007b1d */ /* 0x000fec0000010000 */
[----:B------:R-:W-:Y:S05]  /*05d0*/  @P1 EXIT ;  /* 0x000000000000194d */ /* 0x000fea0003800000 */
[----:B01----:R-:W0:Y:S04]  /*05e0*/  LDS.64 R2, [R0+0x10] ;  /* 0x0000100000027984 */ /* 0x003e280000000a00 */
[----:B0-----:R-:W-:Y:S01]  /*05f0*/  STG.E.64 desc[UR4][R16.64], R2 ;  /* 0x0000000210007986 */ /* 0x001fe2000c101b04 */
[----:B------:R-:W-:Y:S05]  /*0600*/  EXIT ;  /* 0x000000000000794d */ /* 0x000fea0003800000 */
.L_x_105:
[----:B------:R-:W-:Y:S02]  /*0610*/  IMAD.MOV.U32 R24, RZ, RZ, R20 ;  /* 0x000000ffff187224 */ /* 0x000fe400078e0014 */
[----:B------:R-:W-:Y:S02]  /*0620*/  IMAD.MOV.U32 R23, RZ, RZ, 0x1 ;  /* 0x00000001ff177424 */ /* 0x000fe400078e00ff */
[----:B------:R-:W-:Y:S02]  /*0630*/  IMAD.MOV.U32 R22, RZ, RZ, RZ ;  /* 0x000000ffff167224 */ /* 0x000fe400078e00ff */
[----:B------:R-:W-:-:S07]  /*0640*/  IMAD.MOV.U32 R21, RZ, RZ, -0x1 ;  /* 0xffffffffff157424 */ /* 0x000fce00078e00ff */
[----:B------:R-:W-:Y:S05]  /*0650*/  WARPSYNC.COLLECTIVE R21, `(.L_x_106) ;  /* 0x0000000015087348 */ /* 0x000fea0003c00000 */
[----:B------:R0:W1:Y:S02]  /*0660*/  SHFL.UP P0, R25, R24, R23, R22 ;  /* 0x0400001718197389 */ /* 0x0000640000000016 */
[----:B01----:R-:W-:Y:S05]  /*0670*/  ENDCOLLECTIVE ;  /* 0x000000000000791b */ /* 0x003fea0003800000 */
.L_x_106:
[----:B------:R-:W-:Y:S02]  /*0680*/  IMAD.MOV.U32 R24, RZ, RZ, R19 ;  /* 0x000000ffff187224 */ /* 0x000fe400078e0013 */
[----:B------:R-:W-:-:S07]  /*0690*/  IMAD.MOV.U32 R27, RZ, RZ, R25 ;  /* 0x000000ffff1b7224 */ /* 0x000fce00078e0019 */
[----:B------:R-:W-:Y:S05]  /*06a0*/  WARPSYNC.COLLECTIVE R21, `(.L_x_107) ;  /* 0x0000000015087348 */ /* 0x000fea0003c00000 */
[----:B------:R0:W1:Y:S02]  /*06b0*/  SHFL.UP P0, R25, R24, R23, R22 ;  /* 0x0400001718197389 */ /* 0x0000640000000016 */
[----:B01----:R-:W-:Y:S05]  /*06c0*/  ENDCOLLECTIVE ;  /* 0x000000000000791b */ /* 0x003fea0003800000 */
.L_x_107:
[----:B------:R-:W-:Y:S01]  /*06d0*/  IADD3 R26, P2, PT, R27, R20, RZ ;  /* 0x000000141b1a7210 */ /* 0x000fe20007f5e0ff */
[----:B------:R-:W-:-:S03]  /*06e0*/  IMAD.MOV.U32 R23, RZ, RZ, 0x2 ;  /* 0x00000002ff177424 */ /* 0x000fc600078e00ff */
[----:B------:R-:W-:Y:S01]  /*06f0*/  SEL R27, R26, R27, P0 ;  /* 0x0000001b1a1b7207 */ /* 0x000fe20000000000 */
[----:B------:R-:W-:-:S04]  /*0700*/  IMAD.X R26, R25, 0x1, R19, P2 ;  /* 0x00000001191a7824 */ /* 0x000fc800010e0613 */
[----:B------:R-:W-:Y:S01]  /*0710*/  IMAD.MOV.U32 R24, RZ, RZ, R27 ;  /* 0x000000ffff187224 */ /* 0x000fe200078e001b */
[----:B------:R-:W-:-:S07]  /*0720*/  SEL R26, R26, R25, P0 ;  /* 0x000000191a1a7207 */ /* 0x000fce0000000000 */
[----:B------:R-:W-:Y:S05]  /*0730*/  WARPSYNC.COLLECTIVE R21, `(.L_x_108) ;  /* 0x0000000015087348 */ /* 0x000fea0003c00000 */
[----:B------:R0:W1:Y:S02]  /*0740*/  SHFL.UP P0, R25, R24, R23, R22 ;  /* 0x0400001718197389 */ /* 0x0000640000000016 */
[----:B01----:R-:W-:Y:S05]  /*0750*/  ENDCOLLECTIVE ;  /* 0x000000000000791b */ /* 0x003fea0003800000 */
.L_x_108:
[----:B------:R-:W-:Y:S02]  /*0760*/  IMAD.MOV.U32 R24, RZ, RZ, R26 ;  /* 0x000000ffff187224 */ /* 0x000fe400078e001a */
[----:B------:R-:W-:-:S07]  /*0770*/  IMAD.MOV.U32 R28, RZ, RZ, R25 ;  /* 0x000000ffff1c7224 */ /* 0x000fce00078e0019 */
[----:B------:R-:W-:Y:S05]  /*0780*/  WARPSYNC.COLLECTIVE R21, `(.L_x_109) ;  /* 0x0000000015087348 */ /* 0x000fea0003c00000 */
[----:B------:R0:W1:Y:S02]  /*0790*/  SHFL.UP P0, R25, R24, R23, R22 ;  /* 0x0400001718197389 */ /* 0x0000640000000016 */
[----:B01----:R-:W-:Y:S05]  /*07a0*/  ENDCOLLECTIVE ;  /* 0x000000000000791b */ /* 0x003fea0003800000 */
.L_x_109:
        /* <DEDUP_REMOVED lines=9> */
.L_x_110:
[----:B------:R-:W-:Y:S02]  /*0840*/  IMAD.MOV.U32 R24, RZ, RZ, R29 ;  /* 0x000000ffff187224 */ /* 0x000fe400078e001d */
[----:B------:R-:W-:-:S07]  /*0850*/  IMAD.MOV.U32 R27, RZ, RZ, R25 ;  /* 0x000000ffff1b7224 */ /* 0x000fce00078e0019 */
[----:B------:R-:W-:Y:S05]  /*0860*/  WARPSYNC.COLLECTIVE R21, `(.L_x_111) ;  /* 0x0000000015087348 */ /* 0x000fea0003c00000 */
[----:B------:R0:W1:Y:S02]  /*0870*/  SHFL.UP P0, R25, R24, R23, R22 ;  /* 0x0400001718197389 */ /* 0x0000640000000016 */
[----:B01----:R-:W-:Y:S05]  /*0880*/  ENDCOLLECTIVE ;  /* 0x000000000000791b */ /* 0x003fea0003800000 */
.L_x_111:
        /* <DEDUP_REMOVED lines=9> */
.L_x_112:
[----:B------:R-:W-:Y:S02]  /*0920*/  IMAD.MOV.U32 R24, RZ, RZ, R29 ;  /* 0x000000ffff187224 */ /* 0x000fe400078e001d */
[----:B------:R-:W-:-:S07]  /*0930*/  IMAD.MOV.U32 R27, RZ, RZ, R25 ;  /* 0x000000ffff1b7224 */ /* 0x000fce00078e0019 */
[----:B------:R-:W-:Y:S05]  /*0940*/  WARPSYNC.COLLECTIVE R21, `(.L_x_113) ;  /* 0x0000000015087348 */ /* 0x000fea0003c00000 */
[----:B------:R0:W1:Y:S02]  /*0950*/  SHFL.UP P0, R25, R24, R23, R22 ;  /* 0x0400001718197389 */ /* 0x0000640000000016 */
[----:B01----:R-:W-:Y:S05]  /*0960*/  ENDCOLLECTIVE ;  /* 0x000000000000791b */ /* 0x003fea0003800000 */
.L_x_113:
        /* <DEDUP_REMOVED lines=9> */
.L_x_114:
[----:B------:R-:W-:Y:S02]  /*0a00*/  IMAD.MOV.U32 R24, RZ, RZ, R26 ;  /* 0x000000ffff187224 */ /* 0x000fe400078e001a */
[----:B------:R-:W-:-:S07]  /*0a10*/  IMAD.MOV.U32 R28, RZ, RZ, R25 ;  /* 0x000000ffff1c7224 */ /* 0x000fce00078e0019 */
[----:B------:R-:W-:Y:S05]  /*0a20*/  WARPSYNC.COLLECTIVE R21, `(.L_x_115) ;  /* 0x0000000015087348 */ /* 0x000fea0003c00000 */
[----:B------:R0:W1:Y:S02]  /*0a30*/  SHFL.UP P0, R25, R24, R23, R22 ;  /* 0x0400001718197389 */ /* 0x0000640000000016 */
[----:B01----:R-:W-:Y:S05]  /*0a40*/  ENDCOLLECTIVE ;  /* 0x000000000000791b */ /* 0x003fea0003800000 */
.L_x_115:
[----:B------:R-:W-:Y:S05]  /*0a50*/  BRA `(.L_x_116) ;  /* 0xfffffff800647947 */ /* 0x000fea000383ffff */
.L_x_117:
        /* <DEDUP_REMOVED lines=10> */
.L_x_352:


//--------------------- .text._ZN3cub18CUB_300001_SM_10006detail10radix_sort30DeviceRadixSortHistogramKernelINS1_5radix10policy_hubImNS0_8NullTypeEyE10Policy1000ELNS0_9SortOrderE0EmyNS1_21identity_decomposer_tEEEvPT2_PKT1_SB_iiT3_ --------------------------
	.section	.text._ZN3cub18CUB_300001_SM_10006detail10radix_sort30DeviceRadixSortHistogramKernelINS1_5radix10policy_hubImNS0_8NullTypeEyE10Policy1000ELNS0_9SortOrderE0EmyNS1_21identity_decomposer_tEEEvPT2_PKT1_SB_iiT3_,"ax",@progbits
	.align	128
        .global         _ZN3cub18CUB_300001_SM_10006detail10radix_sort30DeviceRadixSortHistogramKernelINS1_5radix10policy_hubImNS0_8NullTypeEyE10Policy1000ELNS0_9SortOrderE0EmyNS1_21identity_decomposer_tEEEvPT2_PKT1_SB_iiT3_
        .type           _ZN3cub18CUB_300001_SM_10006detail10radix_sort30DeviceRadixSortHistogramKernelINS1_5radix10policy_hubImNS0_8NullTypeEyE10Policy1000ELNS0_9SortOrderE0EmyNS1_21identity_decomposer_tEEEvPT2_PKT1_SB_iiT3_,@function
        .size           _ZN3cub18CUB_300001_SM_10006detail10radix_sort30DeviceRadixSortHistogramKernelINS1_5radix10policy_hubImNS0_8NullTypeEyE10Policy1000ELNS0_9SortOrderE0EmyNS1_21identity_decomposer_tEEEvPT2_PKT1_SB_iiT3_,(.L_x_353 - _ZN3cub18CUB_300001_SM_10006detail10radix_sort30DeviceRadixSortHistogramKernelINS1_5radix10policy_hubImNS0_8NullTypeEyE10Policy1000ELNS0_9SortOrderE0EmyNS1_21identity_decomposer_tEEEvPT2_PKT1_SB_iiT3_)
        .other          _ZN3cub18CUB_300001_SM_10006detail10radix_sort30DeviceRadixSortHistogramKernelINS1_5radix10policy_hubImNS0_8NullTypeEyE10Policy1000ELNS0_9SortOrderE0EmyNS1_21identity_decomposer_tEEEvPT2_PKT1_SB_iiT3_,@"STO_CUDA_ENTRY STV_DEFAULT"
_ZN3cub18CUB_300001_SM_10006detail10radix_sort30DeviceRadixSortHistogramKernelINS1_5radix10policy_hubImNS0_8NullTypeEyE10Policy1000ELNS0_9SortOrderE0EmyNS1_21identity_decomposer_tEEEvPT2_PKT1_SB_iiT3_:
.text._ZN3cub18CUB_300001_SM_10006detail10radix_sort30DeviceRadixSortHistogramKernelINS1_5radix10policy_hubImNS0_8NullTypeEyE10Policy1000ELNS0_9SortOrderE0EmyNS1_21identity_decomposer_tEEEvPT2_PKT1_SB_iiT3_:
[----:B------:R-:W-:Y:S01]  /*0000*/  LDC R1, c[0x0][0x37c] ;  /* 0x0000df00ff017b82 */ /* 0x000fe20000000800 */
[----:B------:R-:W0:Y:S02]  /*0010*/  LDCU.64 UR4, c[0x0][0x390] ;  /* 0x00007200ff0477ac */ /* 0x000e240008000a00 */
[----:B0-----:R-:W-:-:S04]  /*0020*/  ISETP.NE.U32.AND P0, PT, RZ, UR4, PT ;  /* 0x00000004ff007c0c */ /* 0x001fc8000bf05070 */
[----:B------:R-:W-:-:S13]  /*0030*/  ISETP.NE.AND.EX P0, PT, RZ, UR5, PT, P0 ;  /* 0x00000005ff007c0c */ /* 0x000fda000bf05300 */
[----:B------:R-:W-:Y:S05]  /*0040*/  @!P0 EXIT ;  /* 0x000000000000894d */ /* 0x000fea0003800000 */
[----:B------:R-:W0:Y:S01]  /*0050*/  S2R R0, SR_TID.X ;  /* 0x0000000000007919 */ /* 0x000e220000002100 */
[----:B------:R-:W1:Y:S01]  /*0060*/  LDC.64 R2, c[0x0][0x398] ;  /* 0x0000e600ff027b82 */ /* 0x000e620000000a00 */
[----:B------:R-:W-:Y:S01]  /*0070*/  UMOV UR4, 0x400 ;  /* 0x0000040000047882 */ /* 0x000fe20000000000 */
[----:B------:R-:W2:Y:S01]  /*0080*/  LDCU.64 UR16, c[0x0][0x358] ;  /* 0x00006b00ff1077ac */ /* 0x000ea20008000a00 */
[----:B------:R-:W3:Y:S05]  /*0090*/  LDCU UR18, c[0x0][0x370] ;  /* 0x00006e00ff1277ac */ /* 0x000eea0008000800 */
[----:B------:R-:W4:Y:S01]  /*00a0*/  S2UR UR5, SR_CgaCtaId ;  /* 0x00000000000579c3 */ /* 0x000f220000008800 */
[----:B------:R-:W-:Y:S01]  /*00b0*/  UMOV UR6, URZ ;  /* 0x000000ff00067c82 */ /* 0x000fe20008000000 */
[----:B------:R-:W-:-:S06]  /*00c0*/  UMOV UR7, URZ ;  /* 0x000000ff00077c82 */ /* 0x000fcc0008000000 */
[----:B------:R-:W5:Y:S01]  /*00d0*/  S2UR UR8, SR_CTAID.X ;  /* 0x00000000000879c3 */ /* 0x000f620000002500 */
[----:B-1----:R-:W-:-:S04]  /*00e0*/  IADD3 R2, PT, PT, R3, 0x7, -R2 ;  /* 0x0000000703027810 */ /* 0x002fc80007ffe802 */
[----:B------:R-:W-:Y:S01]  /*00f0*/  ISETP.GE.AND P0, PT, R2, 0x8, PT ;  /* 0x000000080200780c */ /* 0x000fe20003f06270 */
[C---:B0-----:R-:W-:Y:S01]  /*0100*/  VIADD R3, R0.reuse, 0x80 ;  /* 0x0000008000037836 */ /* 0x041fe20000000000 */
[----:B----4-:R-:W-:Y:S02]  /*0110*/  ULEA UR4, UR5, UR4, 0x18 ;  /* 0x0000000405047291 */ /* 0x010fe4000f8ec0ff */
[C---:B------:R-:W-:Y:S01]  /*0120*/  ISETP.GT.U32.OR P0, PT, R0.reuse, 0xff, !P0 ;  /* 0x000000ff0000780c */ /* 0x040fe20004704470 */
[C---:B------:R-:W-:Y:S02]  /*0130*/  VIADD R4, R0.reuse, 0x100 ;  /* 0x0000010000047836 */ /* 0x040fe40000000000 */
[C---:B------:R-:W-:Y:S01]  /*0140*/  VIADD R5, R0.reuse, 0x200 ;  /* 0x0000020000057836 */ /* 0x040fe20000000000 */
[----:B------:R-:W-:Y:S01]  /*0150*/  P2R R43, PR, RZ, 0x1 ;  /* 0x00000001ff2b7803 */ /* 0x000fe20000000000 */
[C---:B------:R-:W-:Y:S01]  /*0160*/  VIADD R40, R0.reuse, 0x280 ;  /* 0x0000028000287836 */ /* 0x040fe20000000000 */
[C---:B------:R-:W-:Y:S01]  /*0170*/  LEA R2, R0.reuse, UR4, 0x2 ;  /* 0x0000000400027c11 */ /* 0x040fe2000f8e10ff */
[C---:B------:R-:W-:Y:S01]  /*0180*/  VIADD R41, R0.reuse, 0x300 ;  /* 0x0000030000297836 */ /* 0x040fe20000000000 */
[----:B-----5:R-:W-:Y:S01]  /*0190*/  USHF.L.U32 UR8, UR8, 0xb, URZ ;  /* 0x0000000b08087899 */ /* 0x020fe200080006ff */
[----:B--23--:R-:W-:-:S11]  /*01a0*/  VIADD R42, R0, 0x780 ;  /* 0x00000780002a7836 */ /* 0x00cfd60000000000 */
.L_x_201:
[----:B------:R-:W-:Y:S01]  /*01b0*/  ISETP.NE.AND P0, PT, R43, RZ, PT ;  /* 0x000000ff2b00720c */ /* 0x000fe20003f05270 */
[----:B------:R-:W-:-:S12]  /*01c0*/  BSSY.RECONVERGENT B0, `(.L_x_118) ;  /* 0x0000081000007945 */ /* 0x000fd80003800200 */
[----:B0-2345:R-:W-:Y:S05]  /*01d0*/  @P0 BRA `(.L_x_119) ;  /* 0x0000000400fc0947 */ /* 0x03dfea0003800000 */
[----:B------:R-:W0:Y:S02]  /*01e0*/  LDC.64 R6, c[0x0][0x398] ;  /* 0x0000e600ff067b82 */ /* 0x000e240000000a00 */
[----:B0-----:R-:W-:-:S04]  /*01f0*/  IADD3 R6, PT, PT, R7, 0x7, -R6 ;  /* 0x0000000707067810 */ /* 0x001fc80007ffe806 */
[----:B------:R-:W-:-:S04]  /*0200*/  SHF.R.S32.HI R7, RZ, 0x1f, R6 ;  /* 0x0000001fff077819 */ /* 0x000fc80000011406 */
[----:B------:R-:W-:-:S04]  /*0210*/  LEA.HI R7, R7, R6, RZ, 0x3 ;  /* 0x0000000607077211 */ /* 0x000fc800078f18ff */
[----:B------:R-:W-:Y:S01]  /*0220*/  SHF.R.S32.HI R8, RZ, 0x3, R7 ;  /* 0x00000003ff087819 */ /* 0x000fe20000011407 */
[----:B------:R-:W-:-:S03]  /*0230*/  HFMA2 R7, -RZ, RZ, 0, 0 ;  /* 0x00000000ff077431 */ /* 0x000fc600000001ff */
[C---:B------:R-:W-:Y:S01]  /*0240*/  LOP3.LUT R10, R8.reuse, 0xffffff0, RZ, 0xc0, !PT ;  /* 0x0ffffff0080a7812 */ /* 0x040fe200078ec0ff */
[----:B------:R-:W-:-:S05]  /*0250*/  VIADD R6, R8, 0xffffffff ;  /* 0xffffffff08067836 */ /* 0x000fca0000000000 */
[----:B------:R-:W-:-:S13]  /*0260*/  ISETP.GE.U32.AND P0, PT, R6, 0xf, PT ;  /* 0x0000000f0600780c */ /* 0x000fda0003f06070 */
[----:B------:R-:W-:Y:S05]  /*0270*/  @!P0 BRA `(.L_x_120) ;  /* 0x00000000005c8947 */ /* 0x000fea0003800000 */
[----:B------:R-:W-:Y:S02]  /*0280*/  IMAD.MOV R7, RZ, RZ, -R10 ;  /* 0x000000ffff077224 */ /* 0x000fe400078e0a0a */
[----:B------:R-:W-:-:S07]  /*0290*/  VIADD R6, R2, 0x2000 ;  /* 0x0000200002067836 */ /* 0x000fce0000000000 */
.L_x_121:
[----:B------:R-:W-:Y:S01]  /*02a0*/  VIADD R7, R7, 0x10 ;  /* 0x0000001007077836 */ /* 0x000fe20000000000 */
[----:B------:R-:W-:Y:S04]  /*02b0*/  STS [R6+-0x2000], RZ ;  /* 0xffe000ff06007388 */ /* 0x000fe80000000800 */
        /* <DEDUP_REMOVED lines=18> */
[----:B------:R-:W-:-:S07]  /*03e0*/  IMAD.MOV.U32 R7, RZ, RZ, R10 ;  /* 0x000000ffff077224 */ /* 0x000fce00078e000a */
.L_x_120:
[C---:B------:R-:W-:Y:S02]  /*03f0*/  LOP3.LUT R6, R8.reuse, 0xf, RZ, 0xc0, !PT ;  /* 0x0000000f08067812 */ /* 0x040fe400078ec0ff */
[----:B------:R-:W-:Y:S02]  /*0400*/  LOP3.LUT R11, R8, 0x7, RZ, 0xc0, !PT ;  /* 0x00000007080b7812 */ /* 0x000fe400078ec0ff */
[C---:B------:R-:W-:Y:S01]  /*0410*/  ISETP.NE.AND P1, PT, R6.reuse, RZ, PT ;  /* 0x000000ff0600720c */ /* 0x040fe20003f25270 */
[----:B------:R-:W-:Y:S01]  /*0420*/  VIADD R6, R6, 0xffffffff ;  /* 0xffffffff06067836 */ /* 0x000fe20000000000 */
[----:B------:R-:W-:Y:S01]  /*0430*/  LOP3.LUT R9, R8, 0x3, RZ, 0xc0, !PT ;  /* 0x0000000308097812 */ /* 0x000fe200078ec0ff */
[----:B------:R-:W-:-:S10]  /*0440*/  VIADD R12, R11, 0xffffffff ;  /* 0xffffffff0b0c7836 */ /* 0x000fd40000000000 */
[----:B------:R-:W-:Y:S05]  /*0450*/  @!P1 BRA `(.L_x_122) ;  /* 0x0000000000789947 */ /* 0x000fea0003800000 */
[----:B------:R-:W-:Y:S02]  /*0460*/  ISETP.GE.U32.AND P2, PT, R6, 0x7, PT ;  /* 0x000000070600780c */ /* 0x000fe40003f46070 */
[----:B------:R-:W-:-:S11]  /*0470*/  ISETP.NE.AND P3, PT, R11, RZ, PT ;  /* 0x000000ff0b00720c */ /* 0x000fd60003f65270 */
[----:B------:R-:W-:Y:S05]  /*0480*/  @!P2 BRA `(.L_x_123) ;  /* 0x000000000028a947 */ /* 0x000fea0003800000 */
[C---:B------:R-:W-:Y:S01]  /*0490*/  LEA R8, R7.reuse, R2, 0xa ;  /* 0x0000000207087211 */ /* 0x040fe200078e50ff */
[----:B------:R-:W-:-:S04]  /*04a0*/  VIADD R7, R7, 0x8 ;  /* 0x0000000807077836 */ /* 0x000fc80000000000 */
        /* <DEDUP_REMOVED lines=8> */
.L_x_123:
[----:B------:R-:W-:Y:S05]  /*0530*/  @!P3 BRA `(.L_x_122) ;  /* 0x000000000040b947 */ /* 0x000fea0003800000 */
[----:B------:R-:W-:Y:S02]  /*0540*/  ISETP.GE.U32.AND P2, PT, R12, 0x3, PT ;  /* 0x000000030c00780c */ /* 0x000fe40003f46070 */
[----:B------:R-:W-:-:S11]  /*0550*/  ISETP.NE.AND P3, PT, R9, RZ, PT ;  /* 0x000000ff0900720c */ /* 0x000fd60003f65270 */
[C---:B0-----:R-:W-:Y:S02]  /*0560*/  @P2 IMAD R8, R7.reuse, 0x400, R2 ;  /* 0x0000040007082824 */ /* 0x041fe400078e0202 */
[----:B------:R-:W-:-:S03]  /*0570*/  @P2 VIADD R7, R7, 0x4 ;  /* 0x0000000407072836 */ /* 0x000fc60000000000 */
[----:B------:R1:W-:Y:S04]  /*0580*/  @P2 STS [R8], RZ ;  /* 0x000000ff08002388 */ /* 0x0003e80000000800 */
[----:B------:R1:W-:Y:S04]  /*0590*/  @P2 STS [R8+0x400], RZ ;  /* 0x000400ff08002388 */ /* 0x0003e80000000800 */
[----:B------:R1:W-:Y:S04]  /*05a0*/  @P2 STS [R8+0x800], RZ ;  /* 0x000800ff08002388 */ /* 0x0003e80000000800 */
[----:B------:R1:W-:Y:S01]  /*05b0*/  @P2 STS [R8+0xc00], RZ ;  /* 0x000c00ff08002388 */ /* 0x0003e20000000800 */
[----:B------:R-:W-:Y:S05]  /*05c0*/  @!P3 BRA `(.L_x_122) ;  /* 0x00000000001cb947 */ /* 0x000fea0003800000 */
[----:B------:R-:W-:Y:S01]  /*05d0*/  IMAD R7, R7, 0x400, R2 ;  /* 0x0000040007077824 */ /* 0x000fe200078e0202 */
[----:B------:R-:W-:-:S04]  /*05e0*/  ISETP.NE.AND P2, PT, R9, 0x1, PT ;  /* 0x000000010900780c */ /* 0x000fc80003f45270 */
[----:B------:R2:W-:Y:S09]  /*05f0*/  STS [R7], RZ ;  /* 0x000000ff07007388 */ /* 0x0005f20000000800 */
[----:B--2---:R-:W-:Y:S05]  /*0600*/  @!P2 BRA `(.L_x_122) ;  /* 0x00000000000ca947 */ /* 0x004fea0003800000 */
[----:B------:R-:W-:Y:S01]  /*0610*/  ISETP.NE.AND P2, PT, R9, 0x2, PT ;  /* 0x000000020900780c */ /* 0x000fe20003f45270 */
[----:B------:R2:W-:-:S12]  /*0620*/  STS [R7+0x400], RZ ;  /* 0x000400ff07007388 */ /* 0x0005d80000000800 */
[----:B------:R2:W-:Y:S02]  /*0630*/  @P2 STS [R7+0x800], RZ ;  /* 0x000800ff07002388 */ /* 0x0005e40000000800 */
.L_x_122:
[----:B------:R-:W-:-:S13]  /*0640*/  ISETP.GT.U32.AND P2, PT, R0, 0x7f, PT ;  /* 0x0000007f0000780c */ /* 0x000fda0003f44070 */
[----:B------:R-:W-:Y:S05]  /*0650*/  @P2 BRA `(.L_x_119) ;  /* 0x0000000000dc2947 */ /* 0x000fea0003800000 */
[----:B--2---:R-:W-:Y:S01]  /*0660*/  IMAD.MOV.U32 R7, RZ, RZ, RZ ;  /* 0x000000ffff077224 */ /* 0x004fe200078e00ff */
[----:B------:R-:W-:Y:S06]  /*0670*/  @!P0 BRA `(.L_x_124) ;  /* 0x0000000000588947 */ /* 0x000fec0003800000 */
[----:B------:R-:W-:-:S07]  /*0680*/  IMAD.MOV.U32 R7, RZ, RZ, RZ ;  /* 0x000000ffff077224 */ /* 0x000fce00078e00ff */
.L_x_125:
[C---:B012---:R-:W-:Y:S01]  /*0690*/  LEA R8, R7.reuse, R2, 0xa ;  /* 0x0000000207087211 */ /* 0x047fe200078e50ff */
[----:B------:R-:W-:-:S04]  /*06a0*/  VIADD R7, R7, 0x10 ;  /* 0x0000001007077836 */ /* 0x000fc80000000000 */
[----:B------:R2:W-:Y:S01]  /*06b0*/  STS [R8+0x200], RZ ;  /* 0x000200ff08007388 */ /* 0x0005e20000000800 */
[----:B------:R-:W-:-:S03]  /*06c0*/  ISETP.NE.AND P0, PT, R7, R10, PT ;  /* 0x0000000a0700720c */ /* 0x000fc60003f05270 */
[----:B------:R2:W-:Y:S04]  /*06d0*/  STS [R8+0x600], RZ ;  /* 0x000600ff08007388 */ /* 0x0005e80000000800 */
        /* <DEDUP_REMOVED lines=13> */
[----:B------:R2:W-:Y:S01]  /*07b0*/  STS [R8+0x3e00], RZ ;  /* 0x003e00ff08007388 */ /* 0x0005e20000000800 */
[----:B------:R-:W-:Y:S05]  /*07c0*/  @P0 BRA `(.L_x_125) ;  /* 0xfffffffc00b00947 */ /* 0x000fea000383ffff */
[----:B------:R-:W-:-:S07]  /*07d0*/  IMAD.MOV.U32 R7, RZ, RZ, R10 ;  /* 0x000000ffff077224 */ /* 0x000fce00078e000a */
.L_x_124:
[----:B------:R-:W-:Y:S05]  /*07e0*/  @!P1 BRA `(.L_x_119) ;  /* 0x0000000000789947 */ /* 0x000fea0003800000 */
[----:B------:R-:W-:Y:S02]  /*07f0*/  ISETP.GE.U32.AND P0, PT, R6, 0x7, PT ;  /* 0x000000070600780c */ /* 0x000fe40003f06070 */
[----:B------:R-:W-:-:S11]  /*0800*/  ISETP.NE.AND P1, PT, R11, RZ, PT ;  /* 0x000000ff0b00720c */ /* 0x000fd60003f25270 */
[----:B------:R-:W-:Y:S05]  /*0810*/  @!P0 BRA `(.L_x_126) ;  /* 0x0000000000288947 */ /* 0x000fea0003800000 */
[C---:B------:R-:W-:Y:S02]  /*0820*/  IMAD R6, R7.reuse, 0x400, R2 ;  /* 0x0000040007067824 */ /* 0x040fe400078e0202 */
[----:B------:R-:W-:-:S03]  /*0830*/  VIADD R7, R7, 0x8 ;  /* 0x0000000807077836 */ /* 0x000fc60000000000 */
[----:B------:R3:W-:Y:S04]  /*0840*/  STS [R6+0x200], RZ ;  /* 0x000200ff06007388 */ /* 0x0007e80000000800 */
[----:B------:R3:W-:Y:S04]  /*0850*/  STS [R6+0x600], RZ ;  /* 0x000600ff06007388 */ /* 0x0007e80000000800 */
[----:B------:R3:W-:Y:S04]  /*0860*/  STS [R6+0xa00], RZ ;  /* 0x000a00ff06007388 */ /* 0x0007e80000000800 */
[----:B------:R3:W-:Y:S04]  /*0870*/  STS [R6+0xe00], RZ ;  /* 0x000e00ff06007388 */ /* 0x0007e80000000800 */
[----:B------:R3:W-:Y:S04]  /*0880*/  STS [R6+0x1200], RZ ;  /* 0x001200ff06007388 */ /* 0x0007e80000000800 */
[----:B------:R3:W-:Y:S04]  /*0890*/  STS [R6+0x1600], RZ ;  /* 0x001600ff06007388 */ /* 0x0007e80000000800 */
[----:B------:R3:W-:Y:S04]  /*08a0*/  STS [R6+0x1a00], RZ ;  /* 0x001a00ff06007388 */ /* 0x0007e80000000800 */
[----:B------:R3:W-:Y:S02]  /*08b0*/  STS [R6+0x1e00], RZ ;  /* 0x001e00ff06007388 */ /* 0x0007e40000000800 */
.L_x_126:
[----:B------:R-:W-:Y:S05]  /*08c0*/  @!P1 BRA `(.L_x_119) ;  /* 0x0000000000409947 */ /* 0x000fea0003800000 */
[----:B------:R-:W-:Y:S02]  /*08d0*/  ISETP.GE.U32.AND P0, PT, R12, 0x3, PT ;  /* 0x000000030c00780c */ /* 0x000fe40003f06070 */
[----:B------:R-:W-:-:S11]  /*08e0*/  ISETP.NE.AND P1, PT, R9, RZ, PT ;  /* 0x000000ff0900720c */ /* 0x000fd60003f25270 */
[C---:B---3--:R-:W-:Y:S02]  /*08f0*/  @P0 IMAD R6, R7.reuse, 0x400, R2 ;  /* 0x0000040007060824 */ /* 0x048fe400078e0202 */
[----:B------:R-:W-:-:S03]  /*0900*/  @P0 VIADD R7, R7, 0x4 ;  /* 0x0000000407070836 */ /* 0x000fc60000000000 */
[----:B------:R4:W-:Y:S04]  /*0910*/  @P0 STS [R6+0x200], RZ ;  /* 0x000200ff06000388 */ /* 0x0009e80000000800 */
[----:B------:R4:W-:Y:S04]  /*0920*/  @P0 STS [R6+0x600], RZ ;  /* 0x000600ff06000388 */ /* 0x0009e80000000800 */
[----:B------:R4:W-:Y:S04]  /*0930*/  @P0 STS [R6+0xa00], RZ ;  /* 0x000a00ff06000388 */ /* 0x0009e80000000800 */
[----:B------:R4:W-:Y:S01]  /*0940*/  @P0 STS [R6+0xe00], RZ ;  /* 0x000e00ff06000388 */ /* 0x0009e20000000800 */
[----:B------:R-:W-:Y:S05]  /*0950*/  @!P1 BRA `(.L_x_119) ;  /* 0x00000000001c9947 */ /* 0x000fea0003800000 */
[----:B------:R-:W-:Y:S02]  /*0960*/  LEA R7, R7, R2, 0xa ;  /* 0x0000000207077211 */ /* 0x000fe400078e50ff */
[----:B------:R-:W-:-:S03]  /*0970*/  ISETP.NE.AND P0, PT, R9, 0x1, PT ;  /* 0x000000010900780c */ /* 0x000fc60003f05270 */
[----:B------:R3:W-:Y:S10]  /*0980*/  STS [R7+0x200], RZ ;  /* 0x000200ff07007388 */ /* 0x0007f40000000800 */
[----:B---3--:R-:W-:Y:S05]  /*0990*/  @!P0 BRA `(.L_x_119) ;  /* 0x00000000000c8947 */ /* 0x008fea0003800000 */
[----:B------:R-:W-:Y:S01]  /*09a0*/  ISETP.NE.AND P0, PT, R9, 0x2, PT ;  /* 0x000000020900780c */ /* 0x000fe20003f05270 */
[----:B------:R3:W-:-:S12]  /*09b0*/  STS [R7+0x600], RZ ;  /* 0x000600ff07007388 */ /* 0x0007d80000000800 */
[----:B------:R3:W-:Y:S02]  /*09c0*/  @P0 STS [R7+0xa00], RZ ;  /* 0x000a00ff07000388 */ /* 0x0007e40000000800 */
.L_x_119:
[----:B------:R-:W-:Y:S05]  /*09d0*/  BSYNC.RECONVERGENT B0 ;  /* 0x0000000000007941 */ /* 0x000fea0003800200 */
.L_x_118:
[----:B------:R-:W5:Y:S01]  /*09e0*/  LDCU.64 UR10, c[0x0][0x390] ;  /* 0x00007200ff0a77ac */ /* 0x000f620008000a00 */
[----:B------:R-:W-:Y:S02]  /*09f0*/  USHF.L.U32 UR4, UR6, 0x1e, URZ ;  /* 0x0000001e06047899 */ /* 0x000fe400080006ff */
[----:B------:R-:W-:Y:S02]  /*0a00*/  USHF.L.U64.HI UR5, UR6, 0x1e, UR7 ;  /* 0x0000001e06057899 */ /* 0x000fe40008010207 */
[----:B-----5:R-:W-:-:S04]  /*0a10*/  UIADD3 UR4, UP0, UPT, -UR4, UR10, URZ ;  /* 0x0000000a04047290 */ /* 0x020fc8000ff1e1ff */
[----:B------:R-:W-:Y:S02]  /*0a20*/  UIADD3.X UR5, UPT, UPT, ~UR5, UR11, URZ, UP0, !UPT ;  /* 0x0000000b05057290 */ /* 0x000fe400087fe5ff */
[----:B------:R-:W-:-:S04]  /*0a30*/  UISETP.LT.U32.AND UP0, UPT, UR4, 0x40000000, UPT ;  /* 0x400000000400788c */ /* 0x000fc8000bf01070 */
[----:B------:R-:W-:-:S04]  /*0a40*/  UISETP.LT.U32.AND.EX UP0, UPT, UR5, URZ, UPT, UP0 ;  /* 0x000000ff0500728c */ /* 0x000fc8000bf01100 */
[----:B------:R-:W-:Y:S02]  /*0a50*/  USEL UR10, UR4, 0x40000000, UP0 ;  /* 0x40000000040a7887 */ /* 0x000fe40008000000 */
[----:B------:R-:W-:Y:S02]  /*0a60*/  USEL UR11, UR5, URZ, UP0 ;  /* 0x000000ff050b7287 */ /* 0x000fe40008000000 */
[----:B------:R-:W-:-:S04]  /*0a70*/  UISETP.GT.U32.AND UP0, UPT, UR10, UR8, UPT ;  /* 0x000000080a00728c */ /* 0x000fc8000bf04070 */
[----:B------:R-:W-:Y:S01]  /*0a80*/  UISETP.GT.U32.AND.EX UP0, UPT, UR11, URZ, UPT, UP0 ;  /* 0x000000ff0b00728c */ /* 0x000fe2000bf04100 */
[----:B------:R-:W-:Y:S08]  /*0a90*/  BAR.SYNC.DEFER_BLOCKING 0x0 ;  /* 0x0000000000007b1d */ /* 0x000ff00000010000 */
[----:B------:R-:W-:Y:S06]  /*0aa0*/  BAR.SYNC.DEFER_BLOCKING 0x0 ;  /* 0x0000000000007b1d */ /* 0x000fec0000010000 */
[----:B------:R-:W-:Y:S05]  /*0ab0*/  BRA.U !UP0, `(.L_x_127) ;  /* 0x0000000d081c7547 */ /* 0x000fea000b800000 */
[----:B------:R-:W-:Y:S01]  /*0ac0*/  UMOV UR9, UR8 ;  /* 0x0000000800097c82 */ /* 0x000fe20008000000 */
[----:B------:R-:W-:-:S05]  /*0ad0*/  UMOV UR5, URZ ;  /* 0x000000ff00057c82 */ /* 0x000fca0008000000 */
.L_x_132:
[----:B-----5:R-:W5:Y:S01]  /*0ae0*/  LDCU.64 UR14, c[0x0][0x390] ;  /* 0x00007200ff0e77ac */ /* 0x020f620008000a00 */
[----:B------:R-:W-:Y:S02]  /*0af0*/  USHF.L.U32 UR12, UR6, 0x1e, URZ ;  /* 0x0000001e060c7899 */ /* 0x000fe400080006ff */
[----:B------:R-:W-:Y:S02]  /*0b00*/  USHF.L.U64.HI UR13, UR6, 0x1e, UR7 ;  /* 0x0000001e060d7899 */ /* 0x000fe40008010207 */
[----:B------:R-:W-:-:S04]  /*0b10*/  UIADD3 UR12, UP0, UPT, UR9, UR12, URZ ;  /* 0x0000000c090c7290 */ /* 0x000fc8000ff1e0ff */
[----:B------:R-:W-:Y:S02]  /*0b20*/  UIADD3.X UR13, UPT, UPT, UR5, UR13, URZ, UP0, !UPT ;  /* 0x0000000d050d7290 */ /* 0x000fe400087fe4ff */
[----:B------:R-:W-:Y:S02]  /*0b30*/  ULEA UR9, UP0, UR18, UR9, 0xb ;  /* 0x0000000912097291 */ /* 0x000fe4000f8058ff */
[----:B-----5:R-:W-:Y:S02]  /*0b40*/  UIADD3 UR14, UP1, UPT, -UR12, UR14, URZ ;  /* 0x0000000e0c0e7290 */ /* 0x020fe4000ff3e1ff */
[----:B------:R-:W-:Y:S02]  /*0b50*/  UIADD3.X UR5, UPT, UPT, URZ, UR5, URZ, UP0, !UPT ;  /* 0x00000005ff057290 */ /* 0x000fe400087fe4ff */
[----:B------:R-:W-:Y:S02]  /*0b60*/  UIADD3.X UR4, UPT, UPT, ~UR13, UR15, URZ, UP1, !UPT ;  /* 0x0000000f0d047290 */ /* 0x000fe40008ffe5ff */
[----:B------:R-:W-:-:S02]  /*0b70*/  UISETP.GE.U32.AND UP1, UPT, UR14, 0x800, UPT ;  /* 0x000008000e00788c */ /* 0x000fc4000bf26070 */
[----:B------:R-:W-:Y:S02]  /*0b80*/  UISETP.GE.U32.AND UP0, UPT, UR9, UR10, UPT ;  /* 0x0000000a0900728c */ /* 0x000fe4000bf06070 */
[----:B------:R-:W-:Y:S02]  /*0b90*/  UISETP.GE.U32.AND.EX UP1, UPT, UR4, URZ, UPT, UP1 ;  /* 0x000000ff0400728c */ /* 0x000fe4000bf26110 */
[----:B------:R-:W-:-:S07]  /*0ba0*/  UISETP.GE.U32.AND.EX UP0, UPT, UR5, UR11, UPT, UP0 ;  /* 0x0000000b0500728c */ /* 0x000fce000bf06100 */
[----:B0-----:R-:W-:Y:S05]  /*0bb0*/  BRA.U !UP1, `(.L_x_128) ;  /* 0x0000000109587547 */ /* 0x001fea000b800000 */
[----:B------:R-:W0:Y:S01]  /*0bc0*/  LDCU.64 UR14, c[0x0][0x388] ;  /* 0x00007100ff0e77ac */ /* 0x000e220008000a00 */
[----:B---34-:R-:W-:-:S05]  /*0bd0*/  IADD3 R6, P0, PT, R0, UR12, RZ ;  /* 0x0000000c00067c10 */ /* 0x018fca000ff1e0ff */
[----:B--2---:R-:W-:Y:S01]  /*0be0*/  IMAD.X R7, RZ, RZ, UR13, P0 ;  /* 0x0000000dff077e24 */ /* 0x004fe200080e06ff */
[----:B0-----:R-:W-:-:S04]  /*0bf0*/  LEA R38, P0, R6, UR14, 0x3 ;  /* 0x0000000e06267c11 */ /* 0x001fc8000f8018ff */
[----:B------:R-:W-:-:S05]  /*0c00*/  LEA.HI.X R39, R6, UR15, R7, 0x3, P0 ;  /* 0x0000000f06277c11 */ /* 0x000fca00080f1c07 */
[----:B------:R0:W5:Y:S04]  /*0c10*/  LDG.E.64 R6, desc[UR16][R38.64] ;  /* 0x0000001026067981 */ /* 0x000168000c1e1b00 */
[----:B-1----:R0:W5:Y:S04]  /*0c20*/  LDG.E.64 R8, desc[UR16][R38.64+0x400] ;  /* 0x0004001026087981 */ /* 0x002168000c1e1b00 */
        /* <DEDUP_REMOVED lines=15> */
.L_x_128:
[C---:B------:R-:W-:Y:S01]  /*0d20*/  ISETP.GE.AND P5, PT, R0.reuse, UR14, PT ;  /* 0x0000000e00007c0c */ /* 0x040fe2000bfa6270 */
[----:B------:R-:W0:Y:S01]  /*0d30*/  LDCU.64 UR20, c[0x0][0x388] ;  /* 0x00007100ff1477ac */ /* 0x000e220008000a00 */
[----:B---34-:R-:W-:Y:S02]  /*0d40*/  IADD3 R6, P0, PT, R0, UR12, RZ ;  /* 0x0000000c00067c10 */ /* 0x018fe4000ff1e0ff */
[----:B------:R-:W1:Y:S01]  /*0d50*/  S2R R0, SR_TID.X ;  /* 0x0000000000007919 */ /* 0x000e620000002100 */
[----:B------:R-:W-:Y:S02]  /*0d60*/  ISETP.GE.AND P2, PT, R3, UR14, PT ;  /* 0x0000000e03007c0c */ /* 0x000fe4000bf46270 */
[----:B--2---:R-:W-:Y:S01]  /*0d70*/  IMAD.X R7, RZ, RZ, UR13, P0 ;  /* 0x0000000dff077e24 */ /* 0x004fe200080e06ff */
[----:B------:R-:W-:Y:S02]  /*0d80*/  ISETP.GE.AND P3, PT, R4, UR14, PT ;  /* 0x0000000e04007c0c */ /* 0x000fe4000bf66270 */
[----:B0-----:R-:W-:-:S04]  /*0d90*/  LEA R38, P0, R6, UR20, 0x3 ;  /* 0x0000001406267c11 */ /* 0x001fc8000f8018ff */
[----:B------:R-:W-:Y:S01]  /*0da0*/  LEA.HI.X R39, R6, UR21, R7, 0x3, P0 ;  /* 0x0000001506277c11 */ /* 0x000fe200080f1c07 */
[----:B------:R-:W-:Y:S02]  /*0db0*/  IMAD.MOV.U32 R6, RZ, RZ, -0x1 ;  /* 0xffffffffff067424 */ /* 0x000fe400078e00ff */
[----:B------:R-:W-:Y:S02]  /*0dc0*/  IMAD.MOV.U32 R7, RZ, RZ, -0x1 ;  /* 0xffffffffff077424 */ /* 0x000fe400078e00ff */
[----:B------:R-:W-:Y:S02]  /*0dd0*/  IMAD.MOV.U32 R10, RZ, RZ, -0x1 ;  /* 0xffffffffff0a7424 */ /* 0x000fe400078e00ff */
[----:B------:R-:W-:Y:S02]  /*0de0*/  IMAD.MOV.U32 R11, RZ, RZ, -0x1 ;  /* 0xffffffffff0b7424 */ /* 0x000fe400078e00ff */
[----:B------:R2:W5:Y:S01]  /*0df0*/  @!P5 LDG.E.64 R6, desc[UR16][R38.64] ;  /* 0x000000102606d981 */ /* 0x000562000c1e1b00 */
[C---:B-1----:R-:W-:Y:S01]  /*0e00*/  VIADD R8, R0.reuse, 0x180 ;  /* 0x0000018000087836 */ /* 0x042fe20000000000 */
[----:B------:R-:W-:Y:S01]  /*0e10*/  LOP3.LUT R9, R0, 0x400, RZ, 0xfc, !PT ;  /* 0x0000040000097812 */ /* 0x000fe200078efcff */
[----:B------:R-:W-:Y:S01]  /*0e20*/  IMAD.MOV.U32 R12, RZ, RZ, -0x1 ;  /* 0xffffffffff0c7424 */ /* 0x000fe200078e00ff */
[----:B------:R2:W5:Y:S02]  /*0e30*/  @!P3 LDG.E.64 R10, desc[UR16][R38.64+0x800] ;  /* 0x00080010260ab981 */ /* 0x000564000c1e1b00 */
[----:B------:R-:W-:Y:S01]  /*0e40*/  ISETP.GE.AND P4, PT, R8, UR14, PT ;  /* 0x0000000e08007c0c */ /* 0x000fe2000bf86270 */
[----:B------:R-:W-:Y:S01]  /*0e50*/  VIADD R8, R0, 0x380 ;  /* 0x0000038000087836 */ /* 0x000fe20000000000 */
[----:B------:R-:W-:Y:S01]  /*0e60*/  ISETP.GE.AND P0, PT, R9, UR14, PT ;  /* 0x0000000e09007c0c */ /* 0x000fe2000bf06270 */
[----:B------:R-:W-:Y:S01]  /*0e70*/  IMAD.MOV.U32 R9, RZ, RZ, -0x1 ;  /* 0xffffffffff097424 */ /* 0x000fe200078e00ff */
[----:B------:R-:W-:Y:S01]  /*0e80*/  ISETP.GE.AND P5, PT, R5, UR14, PT ;  /* 0x0000000e05007c0c */ /* 0x000fe2000bfa6270 */
[----:B------:R-:W-:Y:S01]  /*0e90*/  IMAD.MOV.U32 R13, RZ, RZ, -0x1 ;  /* 0xffffffffff0d7424 */ /* 0x000fe200078e00ff */
[----:B------:R-:W-:-:S02]  /*0ea0*/  ISETP.GE.AND P1, PT, R8, UR14, PT ;  /* 0x0000000e08007c0c */ /* 0x000fc4000bf26270 */
[----:B------:R-:W-:Y:S01]  /*0eb0*/  MOV R8, 0xffffffff ;  /* 0xffffffff00087802 */ /* 0x000fe20000000f00 */
[----:B------:R-:W-:Y:S01]  /*0ec0*/  VIADD R14, R0, 0x480 ;  /* 0x00000480000e7836 */ /* 0x000fe20000000000 */
[----:B------:R-:W-:Y:S01]  /*0ed0*/  ISETP.GE.AND P3, PT, R41, UR14, PT ;  /* 0x0000000e29007c0c */ /* 0x000fe2000bf66270 */
[----:B------:R-:W-:Y:S02]  /*0ee0*/  IMAD.MOV.U32 R15, RZ, RZ, -0x1 ;  /* 0xffffffffff0f7424 */ /* 0x000fe400078e00ff */
[----:B------:R2:W5:Y:S01]  /*0ef0*/  @!P4 LDG.E.64 R12, desc[UR16][R38.64+0xc00] ;  /* 0x000c0010260cc981 */ /* 0x000562000c1e1b00 */
[----:B------:R-:W-:-:S03]  /*0f00*/  ISETP.GE.AND P4, PT, R14, UR14, PT ;  /* 0x0000000e0e007c0c */ /* 0x000fc6000bf86270 */
[----:B------:R2:W5:Y:S01]  /*0f10*/  @!P2 LDG.E.64 R8, desc[UR16][R38.64+0x400] ;  /* 0x000400102608a981 */ /* 0x000562000c1e1b00 */
[----:B------:R-:W-:Y:S02]  /*0f20*/  ISETP.GE.AND P2, PT, R40, UR14, PT ;  /* 0x0000000e28007c0c */ /* 0x000fe4000bf46270 */
[----:B------:R-:W-:Y:S01]  /*0f30*/  MOV R14, 0xffffffff ;  /* 0xffffffff000e7802 */ /* 0x000fe20000000f00 */
[----:B------:R-:W-:Y:S02]  /*0f40*/  VIADD R20, R0, 0x500 ;  /* 0x0000050000147836 */ /* 0x000fe40000000000 */
[----:B------:R-:W-:Y:S02]  /*0f50*/  IMAD.MOV.U32 R16, RZ, RZ, -0x1 ;  /* 0xffffffffff107424 */ /* 0x000fe400078e00ff */
[----:B------:R-:W-:Y:S01]  /*0f60*/  IMAD.MOV.U32 R17, RZ, RZ, -0x1 ;  /* 0xffffffffff117424 */ /* 0x000fe200078e00ff */
[----:B------:R2:W5:Y:S01]  /*0f70*/  @!P5 LDG.E.64 R14, desc[UR16][R38.64+0x1000] ;  /* 0x00100010260ed981 */ /* 0x000562000c1e1b00 */
[----:B------:R-:W-:Y:S01]  /*0f80*/  IMAD.MOV.U32 R18, RZ, RZ, -0x1 ;  /* 0xffffffffff127424 */ /* 0x000fe200078e00ff */
[----:B------:R-:W-:Y:S01]  /*0f90*/  ISETP.GE.AND P5, PT, R20, UR14, PT ;  /* 0x0000000e14007c0c */ /* 0x000fe2000bfa6270 */
[----:B------:R-:W-:Y:S01]  /*0fa0*/  IMAD.MOV.U32 R19, RZ, RZ, -0x1 ;  /* 0xffffffffff137424 */ /* 0x000fe200078e00ff */
[C---:B------:R-:W-:Y:S01]  /*0fb0*/  IADD3 R21, PT, PT, R0.reuse, 0x580, RZ ;  /* 0x0000058000157810 */ /* 0x040fe20007ffe0ff */
[----:B------:R-:W-:Y:S01]  /*0fc0*/  VIADD R20, R0, 0x600 ;  /* 0x0000060000147836 */ /* 0x000fe20000000000 */
[----:B------:R2:W5:Y:S01]  /*0fd0*/  @!P2 LDG.E.64 R16, desc[UR16][R38.64+0x1400] ;  /* 0x001400102610a981 */ /* 0x000562000c1e1b00 */
[----:B------:R-:W-:Y:S01]  /*0fe0*/  IMAD.MOV.U32 R22, RZ, RZ, -0x1 ;  /* 0xffffffffff167424 */ /* 0x000fe200078e00ff */
[----:B------:R-:W-:-:S02]  /*0ff0*/  ISETP.GE.AND P2, PT, R21, UR14, PT ;  /* 0x0000000e15007c0c */ /* 0x000fc4000bf46270 */
[----:B------:R2:W5:Y:S01]  /*1000*/  @!P3 LDG.E.64 R18, desc[UR16][R38.64+0x1800] ;  /* 0x001800102612b981 */ /* 0x000562000c1e1b00 */
[----:B------:R-:W-:Y:S01]  /*1010*/  ISETP.GE.AND P3, PT, R20, UR14, PT ;  /* 0x0000000e14007c0c */ /* 0x000fe2000bf66270 */
[----:B------:R-:W-:Y:S01]  /*1020*/  IMAD.MOV.U32 R20, RZ, RZ, -0x1 ;  /* 0xffffffffff147424 */ /* 0x000fe200078e00ff */
[----:B------:R-:W-:Y:S01]  /*1030*/  MOV R24, 0xffffffff ;  /* 0xffffffff00187802 */ /* 0x000fe20000000f00 */
[----:B------:R-:W-:Y:S02]  /*1040*/  IMAD.MOV.U32 R21, RZ, RZ, -0x1 ;  /* 0xffffffffff157424 */ /* 0x000fe400078e00ff */
[----:B------:R-:W-:Y:S02]  /*1050*/  IMAD.MOV.U32 R23, RZ, RZ, -0x1 ;  /* 0xffffffffff177424 */ /* 0x000fe400078e00ff */
[----:B------:R-:W-:Y:S02]  /*1060*/  IMAD.MOV.U32 R25, RZ, RZ, -0x1 ;  /* 0xffffffffff197424 */ /* 0x000fe400078e00ff */
[C---:B------:R-:W-:Y:S01]  /*1070*/  VIADD R26, R0.reuse, 0x680 ;  /* 0x00000680001a7836 */ /* 0x040fe20000000000 */
[----:B------:R2:W5:Y:S01]  /*1080*/  @!P1 LDG.E.64 R20, desc[UR16][R38.64+0x1c00] ;  /* 0x001c001026149981 */ /* 0x000562000c1e1b00 */
[----:B------:R-:W-:-:S03]  /*1090*/  VIADD R27, R0, 0x700 ;  /* 0x00000700001b7836 */ /* 0x000fc60000000000 */
[----:B------:R2:W5:Y:S01]  /*10a0*/  @!P0 LDG.E.64 R22, desc[UR16][R38.64+0x2000] ;  /* 0x0020001026168981 */ /* 0x000562000c1e1b00 */
[----:B------:R-:W-:Y:S02]  /*10b0*/  ISETP.GE.AND P1, PT, R26, UR14, PT ;  /* 0x0000000e1a007c0c */ /* 0x000fe4000bf26270 */
[----:B------:R-:W-:Y:S01]  /*10c0*/  ISETP.GE.AND P0, PT, R27, UR14, PT ;  /* 0x0000000e1b007c0c */ /* 0x000fe2000bf06270 */
[----:B------:R2:W5:Y:S01]  /*10d0*/  @!P4 LDG.E.64 R24, desc[UR16][R38.64+0x2400] ;  /* 0x002400102618c981 */ /* 0x000562000c1e1b00 */
[----:B------:R-:W-:Y:S01]  /*10e0*/  ISETP.GE.AND P4, PT, R42, UR14, PT ;  /* 0x0000000e2a007c0c */ /* 0x000fe2000bf86270 */
[----:B------:R-:W-:Y:S01]  /*10f0*/  IMAD.MOV.U32 R26, RZ, RZ, -0x1 ;  /* 0xffffffffff1a7424 */ /* 0x000fe200078e00ff */
[----:B------:R-:W-:Y:S01]  /*1100*/  MOV R30, 0xffffffff ;  /* 0xffffffff001e7802 */ /* 0x000fe20000000f00 */
[----:B------:R-:W-:Y:S01]  /*1110*/  IMAD.MOV.U32 R27, RZ, RZ, -0x1 ;  /* 0xffffffffff1b7424 */ /* 0x000fe200078e00ff */
[----:B------:R-:W-:Y:S01]  /*1120*/  MOV R37, 0xffffffff ;  /* 0xffffffff00257802 */ /* 0x000fe20000000f00 */
[----:B------:R-:W-:-:S02]  /*1130*/  IMAD.MOV.U32 R28, RZ, RZ, -0x1 ;  /* 0xffffffffff1c7424 */ /* 0x000fc400078e00ff */
[----:B------:R-:W-:Y:S02]  /*1140*/  IMAD.MOV.U32 R29, RZ, RZ, -0x1 ;  /* 0xffffffffff1d7424 */ /* 0x000fe400078e00ff */
        /* <DEDUP_REMOVED lines=8> */
[----:B------:R-:W-:-:S03]  /*11d0*/  IMAD.MOV.U32 R36, RZ, RZ, -0x1 ;  /* 0xffffffffff247424 */ /* 0x000fc600078e00ff */
[----:B------:R2:W5:Y:S04]  /*11e0*/  @!P1 LDG.E.64 R32, desc[UR16][R38.64+0x3400] ;  /* 0x0034001026209981 */ /* 0x000568000c1e1b00 */
[----:B------:R2:W5:Y:S04]  /*11f0*/  @!P0 LDG.E.64 R34, desc[UR16][R38.64+0x3800] ;  /* 0x0038001026228981 */ /* 0x000568000c1e1b00 */
[----:B------:R2:W5:Y:S02]  /*1200*/  @!P4 LDG.E.64 R36, desc[UR16][R38.64+0x3c00] ;  /* 0x003c00102624c981 */ /* 0x000564000c1e1b00 */
.L_x_129:
[----:B0-2---:R-:W0:Y:S02]  /*1210*/  LDC.64 R38, c[0x0][0x398] ;  /* 0x0000e600ff267b82 */ /* 0x005e240000000a00 */
[----:B0-----:R-:W-:-:S13]  /*1220*/  ISETP.GT.AND P0, PT, R39, R38, PT ;  /* 0x000000262700720c */ /* 0x001fda0003f04270 */
[----:B------:R-:W-:Y:S05]  /*1230*/  @!P0 BRA `(.L_x_130) ;  /* 0x0000000400388947 */ /* 0x000fea0003800000 */
[----:B------:R-:W0:Y:S01]  /*1240*/  S2UR UR12, SR_CgaCtaId ;  /* 0x00000000000c79c3 */ /* 0x000e220000008800 */
[----:B------:R-:W-:Y:S01]  /*1250*/  UMOV UR4, 0x400 ;  /* 0x0000040000047882 */ /* 0x000fe20000000000 */
[----:B------:R-:W1:Y:S01]  /*1260*/  LDCU UR13, c[0x0][0x398] ;  /* 0x00007300ff0d77ac */ /* 0x000e620008000800 */
[----:B0-----:R-:W-:-:S03]  /*1270*/  ULEA UR12, UR12, UR4, 0x18 ;  /* 0x000000040c0c7291 */ /* 0x001fc6000f8ec0ff */
[----:B-1----:R-:W-:-:S09]  /*1280*/  UMOV UR4, URZ ;  /* 0x000000ff00047c82 */ /* 0x002fd20008000000 */
.L_x_131:
[----:B0-----:R-:W-:Y:S01]  /*1290*/  IMAD R38, RZ, RZ, -UR13 ;  /* 0x8000000dff267e24 */ /* 0x001fe2000f8e02ff */
[----:B------:R-:W-:Y:S01]  /*12a0*/  ULEA UR14, UR4, UR12, 0xa ;  /* 0x0000000c040e7291 */ /* 0x000fe2000f8e50ff */
[----:B------:R-:W-:Y:S01]  /*12b0*/  IMAD.MOV.U32 R45, RZ, RZ, -0x1 ;  /* 0xffffffffff2d7424 */ /* 0x000fe200078e00ff */
[----:B------:R-:W-:Y:S02]  /*12c0*/  UIADD3 UR4, UPT, UPT, UR4, 0x1, URZ ;  /* 0x0000000104047890 */ /* 0x000fe4000fffe0ff */
[----:B------:R-:W-:-:S04]  /*12d0*/  VIADDMNMX R38, R38, R39, 0x8, PT ;  /* 0x0000000826267446 */ /* 0x000fc80003800127 */
[----:B------:R-:W-:Y:S02]  /*12e0*/  SHF.L.U32 R38, R45, R38, RZ ;  /* 0x000000262d267219 */ /* 0x000fe400000006ff */
[----:B-----5:R-:W-:-:S04]  /*12f0*/  SHF.R.U64 R45, R6, UR13, R7 ;  /* 0x0000000d062d7c19 */ /* 0x020fc80008001207 */
[-C--:B------:R-:W-:Y:S02]  /*1300*/  LOP3.LUT R44, R45, R38.reuse, RZ, 0x30, !PT ;  /* 0x000000262d2c7212 */ /* 0x080fe400078e30ff */
[----:B------:R-:W-:Y:S02]  /*1310*/  SHF.R.U64 R45, R8, UR13, R9 ;  /* 0x0000000d082d7c19 */ /* 0x000fe40008001209 */
[----:B------:R-:W-:Y:S02]  /*1320*/  LEA R44, R44, UR14, 0x2 ;  /* 0x0000000e2c2c7c11 */ /* 0x000fe4000f8e10ff */
[----:B------:R-:W-:-:S03]  /*1330*/  LOP3.LUT R45, R45, R38, RZ, 0x30, !PT ;  /* 0x000000262d2d7212 */ /* 0x000fc600078e30ff */
[----:B------:R-:W-:Y:S01]  /*1340*/  ATOMS.POPC.INC.32 RZ, [R44+URZ] ;  /* 0x000000002cff7f8c */ /* 0x000fe2000d8000ff */
[----:B------:R-:W-:-:S05]  /*1350*/  LEA R45, R45, UR14, 0x2 ;  /* 0x0000000e2d2d7c11 */ /* 0x000fca000f8e10ff */
[----:B------:R0:W-:Y:S02]  /*1360*/  ATOMS.POPC.INC.32 RZ, [R45+URZ] ;  /* 0x000000002dff7f8c */ /* 0x0001e4000d8000ff */
[----:B0-----:R-:W-:-:S04]  /*1370*/  SHF.R.U64 R45, R10, UR13, R11 ;  /* 0x0000000d0a2d7c19 */ /* 0x001fc8000800120b */
[-C--:B------:R-:W-:Y:S02]  /*1380*/  LOP3.LUT R44, R45, R38.reuse, RZ, 0x30, !PT ;  /* 0x000000262d2c7212 */ /* 0x080fe400078e30ff */
[----:B------:R-:W-:Y:S02]  /*1390*/  SHF.R.U64 R45, R12, UR13, R13 ;  /* 0x0000000d0c2d7c19 */ /* 0x000fe4000800120d */
[----:B------:R-:W-:Y:S02]  /*13a0*/  LEA R44, R44, UR14, 0x2 ;  /* 0x0000000e2c2c7c11 */ /* 0x000fe4000f8e10ff */
[----:B------:R-:W-:-:S03]  /*13b0*/  LOP3.LUT R45, R45, R38, RZ, 0x30, !PT ;  /* 0x000000262d2d7212 */ /* 0x000fc600078e30ff */
[----:B------:R0:W-:Y:S01]  /*13c0*/  ATOMS.POPC.INC.32 RZ, [R44+URZ] ;  /* 0x000000002cff7f8c */ /* 0x0001e2000d8000ff */
[----:B------:R-:W-:-:S05]  /*13d0*/  LEA R45, R45, UR14, 0x2 ;  /* 0x0000000e2d2d7c11 */ /* 0x000fca000f8e10ff */
[----:B------:R1:W-:Y:S01]  /*13e0*/  ATOMS.POPC.INC.32 RZ, [R45+URZ] ;  /* 0x000000002dff7f8c */ /* 0x0003e2000d8000ff */
[----:B0-----:R-:W-:-:S04]  /*13f0*/  SHF.R.U64 R44, R14, UR13, R15 ;  /* 0x0000000d0e2c7c19 */ /* 0x001fc8000800120f */
[-C--:B------:R-:W-:Y:S02]  /*1400*/  LOP3.LUT R44, R44, R38.reuse, RZ, 0x30, !PT ;  /* 0x000000262c2c7212 */ /* 0x080fe400078e30ff */
[----:B-1----:R-:W-:Y:S02]  /*1410*/  SHF.R.U64 R45, R16, UR13, R17 ;  /* 0x0000000d102d7c19 */ /* 0x002fe40008001211 */
        /* <DEDUP_REMOVED lines=39> */
[----:B-1----:R-:W-:Y:S01]  /*1690*/  SHF.R.U64 R45, R36, UR13, R37 ;  /* 0x0000000d242d7c19 */ /* 0x002fe20008001225 */
[----:B------:R-:W-:Y:S01]  /*16a0*/  UIADD3 UR13, UPT, UPT, UR13, 0x8, URZ ;  /* 0x000000080d0d7890 */ /* 0x000fe2000fffe0ff */
[----:B------:R-:W-:Y:S02]  /*16b0*/  LEA R44, R44, UR14, 0x2 ;  /* 0x0000000e2c2c7c11 */ /* 0x000fe4000f8e10ff */
[----:B------:R-:W-:-:S03]  /*16c0*/  LOP3.LUT R38, R45, R38, RZ, 0x30, !PT ;  /* 0x000000262d267212 */ /* 0x000fc600078e30ff */
[----:B------:R-:W-:Y:S01]  /*16d0*/  ISETP.LE.AND P0, PT, R39, UR13, PT ;  /* 0x0000000d27007c0c */ /* 0x000fe2000bf03270 */
[----:B------:R0:W-:Y:S01]  /*16e0*/  ATOMS.POPC.INC.32 RZ, [R44+URZ] ;  /* 0x000000002cff7f8c */ /* 0x0001e2000d8000ff */
[----:B------:R-:W-:-:S05]  /*16f0*/  LEA R38, R38, UR14, 0x2 ;  /* 0x0000000e26267c11 */ /* 0x000fca000f8e10ff */
[----:B------:R0:W-:Y:S06]  /*1700*/  ATOMS.POPC.INC.32 RZ, [R38+URZ] ;  /* 0x0000000026ff7f8c */ /* 0x0001ec000d8000ff */
[----:B------:R-:W-:Y:S05]  /*1710*/  @!P0 BRA `(.L_x_131) ;  /* 0xfffffff800dc8947 */ /* 0x000fea000383ffff */
.L_x_130:
[----:B------:R-:W-:Y:S05]  /*1720*/  BRA.U !UP0, `(.L_x_132) ;  /* 0xfffffff108ec7547 */ /* 0x000fea000b83ffff */
.L_x_127:
[----:B------:R-:W-:Y:S01]  /*1730*/  BAR.SYNC.DEFER_BLOCKING 0x0 ;  /* 0x0000000000007b1d */ /* 0x000fe20000010000 */
[----:B------:R-:W-:-:S05]  /*1740*/  ISETP.NE.AND P0, PT, R43, RZ, PT ;  /* 0x000000ff2b00720c */ /* 0x000fca0003f05270 */
[----:B------:R-:W-:Y:S08]  /*1750*/  BSSY.RECONVERGENT B0, `(.L_x_133) ;  /* 0x0000175000007945 */ /* 0x000ff00003800200 */
[----:B------:R-:W-:Y:S05]  /*1760*/  @P0 BRA `(.L_x_134) ;  /* 0x0000001400cc0947 */ /* 0x000fea0003800000 */
[----:B--2345:R-:W2:Y:S01]  /*1770*/  LDC.64 R6, c[0x0][0x398] ;  /* 0x0000e600ff067b82 */ /* 0x03cea20000000a00 */
[----:B------:R-:W-:Y:S01]  /*1780*/  IMAD.MOV.U32 R9, RZ, RZ, RZ ;  /* 0x000000ffff097224 */ /* 0x000fe200078e00ff */
[----:B--2---:R-:W-:-:S04]  /*1790*/  IADD3 R6, PT, PT, R7, 0x7, -R6 ;  /* 0x0000000707067810 */ /* 0x004fc80007ffe806 */
[----:B------:R-:W-:-:S04]  /*17a0*/  SHF.R.S32.HI R7, RZ, 0x1f, R6 ;  /* 0x0000001fff077819 */ /* 0x000fc80000011406 */
[----:B------:R-:W-:-:S04]  /*17b0*/  LEA.HI R7, R7, R6, RZ, 0x3 ;  /* 0x0000000607077211 */ /* 0x000fc800078f18ff */
[----:B------:R-:W-:-:S04]  /*17c0*/  SHF.R.S32.HI R7, RZ, 0x3, R7 ;  /* 0x00000003ff077819 */ /* 0x000fc80000011407 */
[C---:B------:R-:W-:Y:S01]  /*17d0*/  LOP3.LUT R6, R7.reuse, 0xffffff8, RZ, 0xc0, !PT ;  /* 0x0ffffff807067812 */ /* 0x040fe200078ec0ff */
[----:B------:R-:W-:-:S05]  /*17e0*/  VIADD R13, R7, 0xffffffff ;  /* 0xffffffff070d7836 */ /* 0x000fca0000000000 */
[----:B------:R-:W-:-:S13]  /*17f0*/  ISETP.GE.U32.AND P0, PT, R13, 0x7, PT ;  /* 0x000000070d00780c */ /* 0x000fda0003f06070 */
[----:B------:R-:W-:Y:S05]  /*1800*/  @!P0 BRA `(.L_x_135) ;  /* 0x00000004006c8947 */ /* 0x000fea0003800000 */
[----:B01----:R-:W0:Y:S01]  /*1810*/  LDC.64 R8, c[0x0][0x380] ;  /* 0x0000e000ff087b82 */ /* 0x003e220000000a00 */
[----:B------:R-:W-:-:S07]  /*1820*/  IMAD.MOV.U32 R11, RZ, RZ, RZ ;  /* 0x000000ffff0b7224 */ /* 0x000fce00078e00ff */
.L_x_152:
[----:B----4-:R-:W-:Y:S01]  /*1830*/  IMAD R15, R11, 0x400, R2 ;  /* 0x000004000b0f7824 */ /* 0x010fe200078e0202 */
[----:B------:R-:W-:Y:S04]  /*1840*/  BSSY.RECONVERGENT B1, `(.L_x_136) ;  /* 0x000000f000017945 */ /* 0x000fe80003800200 */
[----:B0123--:R-:W1:Y:S04]  /*1850*/  LDS R20, [R15] ;  /* 0x000000000f147984 */ /* 0x00fe680000000800 */
[----:B------:R2:W3:Y:S04]  /*1860*/  LDS R17, [R15+0x400] ;  /* 0x000400000f117984 */ /* 0x0004e80000000800 */
[----:B------:R2:W4:Y:S04]  /*1870*/  LDS R22, [R15+0x800] ;  /* 0x000800000f167984 */ /* 0x0005280000000800 */
[----:B------:R2:W0:Y:S04]  /*1880*/  LDS R23, [R15+0xc00] ;  /* 0x000c00000f177984 */ /* 0x0004280000000800 */
[----:B------:R2:W0:Y:S04]  /*1890*/  LDS R16, [R15+0x1000] ;  /* 0x001000000f107984 */ /* 0x0004280000000800 */
[----:B------:R2:W0:Y:S04]  /*18a0*/  LDS R14, [R15+0x1400] ;  /* 0x001400000f0e7984 */ /* 0x0004280000000800 */
[----:B------:R2:W0:Y:S04]  /*18b0*/  LDS R12, [R15+0x1800] ;  /* 0x001800000f0c7984 */ /* 0x0004280000000800 */
[----:B------:R2:W0:Y:S01]  /*18c0*/  LDS R10, [R15+0x1c00] ;  /* 0x001c00000f0a7984 */ /* 0x0004220000000800 */
[----:B-1----:R-:W-:-:S13]  /*18d0*/  ISETP.NE.AND P0, PT, R20, RZ, PT ;  /* 0x000000ff1400720c */ /* 0x002fda0003f05270 */
[----:B--234-:R-:W-:Y:S05]  /*18e0*/  @!P0 BRA `(.L_x_137) ;  /* 0x0000000000108947 */ /* 0x01cfea0003800000 */
[----:B------:R-:W-:Y:S01]  /*18f0*/  LEA R19, R11, R0, 0x8 ;  /* 0x000000000b137211 */ /* 0x000fe200078e40ff */
[----:B------:R-:W-:-:S04]  /*1900*/  IMAD.MOV.U32 R21, RZ, RZ, RZ ;  /* 0x000000ffff157224 */ /* 0x000fc800078e00ff */
[----:B0-----:R-:W-:-:S05]  /*1910*/  IMAD.WIDE.U32 R18, R19, 0x8, R8 ;  /* 0x0000000813127825 */ /* 0x001fca00078e0008 */
[----:B------:R1:W-:Y:S02]  /*1920*/  REDG.E.ADD.64.STRONG.GPU desc[UR16][R18.64], R20 ;  /* 0x000000141200798e */ /* 0x0003e4000c12e510 */
.L_x_137:
[----:B------:R-:W-:Y:S05]  /*1930*/  BSYNC.RECONVERGENT B1 ;  /* 0x0000000000017941 */ /* 0x000fea0003800200 */
.L_x_136:
[----:B------:R-:W-:Y:S01]  /*1940*/  ISETP.NE.AND P6, PT, R17, RZ, PT ;  /* 0x000000ff1100720c */ /* 0x000fe20003fc5270 */
[----:B------:R-:W-:Y:S01]  /*1950*/  BSSY.RECONVERGENT B1, `(.L_x_138) ;  /* 0x000000e000017945 */ /* 0x000fe20003800200 */
[----:B------:R-:W-:Y:S02]  /*1960*/  ISETP.NE.AND P0, PT, R22, RZ, PT ;  /* 0x000000ff1600720c */ /* 0x000fe40003f05270 */
[----:B0-----:R-:W-:Y:S02]  /*1970*/  ISETP.NE.AND P1, PT, R23, RZ, PT ;  /* 0x000000ff1700720c */ /* 0x001fe40003f25270 */
[----:B------:R-:W-:Y:S02]  /*1980*/  ISETP.NE.AND P2, PT, R16, RZ, PT ;  /* 0x000000ff1000720c */ /* 0x000fe40003f45270 */
[----:B------:R-:W-:Y:S02]  /*1990*/  ISETP.NE.AND P3, PT, R14, RZ, PT ;  /* 0x000000ff0e00720c */ /* 0x000fe40003f65270 */
[----:B------:R-:W-:-:S02]  /*19a0*/  ISETP.NE.AND P4, PT, R12, RZ, PT ;  /* 0x000000ff0c00720c */ /* 0x000fc40003f85270 */
[----:B------:R-:W-:Y:S01]  /*19b0*/  ISETP.NE.AND P5, PT, R10, RZ, PT ;  /* 0x000000ff0a00720c */ /* 0x000fe20003fa5270 */
[----:B------:R-:W-:-:S12]  /*19c0*/  @!P6 BRA `(.L_x_139) ;  /* 0x000000000018e947 */ /* 0x000fd80003800000 */
[----:B-1----:R-:W-:Y:S02]  /*19d0*/  IMAD R19, R11, 0x100, R0 ;  /* 0x000001000b137824 */ /* 0x002fe400078e0200 */
[----:B------:R-:W-:Y:S02]  /*19e0*/  IMAD.MOV.U32 R20, RZ, RZ, R17 ;  /* 0x000000ffff147224 */ /* 0x000fe400078e0011 */
[----:B------:R-:W-:Y:S02]  /*19f0*/  VIADD R19, R19, 0x100 ;  /* 0x0000010013137836 */ /* 0x000fe40000000000 */
[----:B------:R-:W-:Y:S02]  /*1a00*/  IMAD.MOV.U32 R21, RZ, RZ, RZ ;  /* 0x000000ffff157224 */ /* 0x000fe400078e00ff */
[----:B------:R-:W-:-:S05]  /*1a10*/  IMAD.WIDE.U32 R18, R19, 0x8, R8 ;  /* 0x0000000813127825 */ /* 0x000fca00078e0008 */
[----:B------:R0:W-:Y:S02]  /*1a20*/  REDG.E.ADD.64.STRONG.GPU desc[UR16][R18.64], R20 ;  /* 0x000000141200798e */ /* 0x0001e4000c12e510 */
.L_x_139:
[----:B------:R-:W-:Y:S05]  /*1a30*/  BSYNC.RECONVERGENT B1 ;  /* 0x0000000000017941 */ /* 0x000fea0003800200 */
.L_x_138:
[----:B------:R-:W-:Y:S04]  /*1a40*/  BSSY.RECONVERGENT B1, `(.L_x_140) ;  /* 0x0000008000017945 */ /* 0x000fe80003800200 */
[----:B------:R-:W-:Y:S05]  /*1a50*/  @!P0 BRA `(.L_x_141) ;  /* 0x0000000000188947 */ /* 0x000fea0003800000 */
[----:B01----:R-:W-:Y:S02]  /*1a60*/  IMAD R19, R11, 0x100, R0 ;  /* 0x000001000b137824 */ /* 0x003fe400078e0200 */
[----:B------:R-:W-:Y:S02]  /*1a70*/  IMAD.MOV.U32 R20, RZ, RZ, R22 ;  /* 0x000000ffff147224 */ /* 0x000fe400078e0016 */
[----:B------:R-:W-:Y:S01]  /*1a80*/  IMAD.MOV.U32 R21, RZ, RZ, RZ ;  /* 0x000000ffff157224 */ /* 0x000fe200078e00ff */
[----:B------:R-:W-:-:S05]  /*1a90*/  IADD3 R19, PT, PT, R19, 0x200, RZ ;  /* 0x0000020013137810 */ /* 0x000fca0007ffe0ff */
[----:B------:R-:W-:-:S05]  /*1aa0*/  IMAD.WIDE.U32 R18, R19, 0x8, R8 ;  /* 0x0000000813127825 */ /* 0x000fca00078e0008 */
[----:B------:R2:W-:Y:S02]  /*1ab0*/  REDG.E.ADD.64.STRONG.GPU desc[UR16][R18.64], R20 ;  /* 0x000000141200798e */ /* 0x0005e4000c12e510 */
.L_x_141:
[----:B------:R-:W-:Y:S05]  /*1ac0*/  BSYNC.RECONVERGENT B1 ;  /* 0x0000000000017941 */ /* 0x000fea0003800200 */
.L_x_140:
[----:B------:R-:W-:Y:S04]  /*1ad0*/  BSSY.RECONVERGENT B1, `(.L_x_142) ;  /* 0x0000008000017945 */ /* 0x000fe80003800200 */
[----:B------:R-:W-:Y:S05]  /*1ae0*/  @!P1 BRA `(.L_x_143) ;  /* 0x0000000000189947 */ /* 0x000fea0003800000 */
[----:B012---:R-:W-:Y:S02]  /*1af0*/  IMAD R19, R11, 0x100, R0 ;  /* 0x000001000b137824 */ /* 0x007fe400078e0200 */
[----:B------:R-:W-:Y:S02]  /*1b00*/  IMAD.MOV.U32 R20, RZ, RZ, R23 ;  /* 0x000000ffff147224 */ /* 0x000fe400078e0017 */
[----:B------:R-:W-:Y:S02]  /*1b10*/  VIADD R19, R19, 0x300 ;  /* 0x0000030013137836 */ /* 0x000fe40000000000 */
[----:B------:R-:W-:Y:S02]  /*1b20*/  IMAD.MOV.U32 R21, RZ, RZ, RZ ;  /* 0x000000ffff157224 */ /* 0x000fe400078e00ff */
[----:B------:R-:W-:-:S05]  /*1b30*/  IMAD.WIDE.U32 R18, R19, 0x8, R8 ;  /* 0x0000000813127825 */ /* 0x000fca00078e0008 */
[----:B------:R3:W-:Y:S02]  /*1b40*/  REDG.E.ADD.64.STRONG.GPU desc[UR16][R18.64], R20 ;  /* 0x000000141200798e */ /* 0x0007e4000c12e510 */
.L_x_143:
[----:B------:R-:W-:Y:S05]  /*1b50*/  BSYNC.RECONVERGENT B1 ;  /* 0x0000000000017941 */ /* 0x000fea0003800200 */
.L_x_142:
[----:B------:R-:W-:Y:S04]  /*1b60*/  BSSY.RECONVERGENT B1, `(.L_x_144) ;  /* 0x0000007000017945 */ /* 0x000fe80003800200 */
[----:B------:R-:W-:Y:S05]  /*1b70*/  @!P2 BRA `(.L_x_145) ;  /* 0x000000000014a947 */ /* 0x000fea0003800000 */
[----:B0123--:R-:W-:Y:S01]  /*1b80*/  LEA R19, R11, R0, 0x8 ;  /* 0x000000000b137211 */ /* 0x00ffe200078e40ff */
[----:B------:R-:W-:-:S04]  /*1b90*/  IMAD.MOV.U32 R17, RZ, RZ, RZ ;  /* 0x000000ffff117224 */ /* 0x000fc800078e00ff */
[----:B------:R-:W-:-:S04]  /*1ba0*/  VIADD R19, R19, 0x400 ;  /* 0x0000040013137836 */ /* 0x000fc80000000000 */
[----:B------:R-:W-:-:S05]  /*1bb0*/  IMAD.WIDE.U32 R18, R19, 0x8, R8 ;  /* 0x0000000813127825 */ /* 0x000fca00078e0008 */
[----:B------:R4:W-:Y:S02]  /*1bc0*/  REDG.E.ADD.64.STRONG.GPU desc[UR16][R18.64], R16 ;  /* 0x000000101200798e */ /* 0x0009e4000c12e510 */
.L_x_145:
[----:B------:R-:W-:Y:S05]  /*1bd0*/  BSYNC.RECONVERGENT B1 ;  /* 0x0000000000017941 */ /* 0x000fea0003800200 */
.L_x_144:
[----:B------:R-:W-:Y:S04]  /*1be0*/  BSSY.RECONVERGENT B1, `(.L_x_146) ;  /* 0x0000007000017945 */ /* 0x000fe80003800200 */
[----:B------:R-:W-:Y:S05]  /*1bf0*/  @!P3 BRA `(.L_x_147) ;  /* 0x000000000014b947 */ /* 0x000fea0003800000 */
[----:B----4-:R-:W-:Y:S02]  /*1c00*/  IMAD R17, R11, 0x100, R0 ;  /* 0x000001000b117824 */ /* 0x010fe400078e0200 */
[----:B------:R-:W-:Y:S02]  /*1c10*/  IMAD.MOV.U32 R15, RZ, RZ, RZ ;  /* 0x000000ffff0f7224 */ /* 0x000fe400078e00ff */
[----:B------:R-:W-:-:S04]  /*1c20*/  VIADD R17, R17, 0x500 ;  /* 0x0000050011117836 */ /* 0x000fc80000000000 */
[----:B------:R-:W-:-:S05]  /*1c30*/  IMAD.WIDE.U32 R16, R17, 0x8, R8 ;  /* 0x0000000811107825 */ /* 0x000fca00078e0008 */
[----:B------:R4:W-:Y:S02]  /*1c40*/  REDG.E.ADD.64.STRONG.GPU desc[UR16][R16.64], R14 ;  /* 0x0000000e1000798e */ /* 0x0009e4000c12e510 */
.L_x_147:
[----:B------:R-:W-:Y:S05]  /*1c50*/  BSYNC.RECONVERGENT B1 ;  /* 0x0000000000017941 */ /* 0x000fea0003800200 */
.L_x_146:
[----:B------:R-:W-:Y:S04]  /*1c60*/  BSSY.RECONVERGENT B1, `(.L_x_148) ;  /* 0x0000008000017945 */ /* 0x000fe80003800200 */
[----:B------:R-:W-:Y:S05]  /*1c70*/  @!P4 BRA `(.L_x_149) ;  /* 0x000000000018c947 */ /* 0x000fea0003800000 */
[----:B----4-:R-:W-:Y:S02]  /*1c80*/  IMAD R15, R11, 0x100, R0 ;  /* 0x000001000b0f7824 */ /* 0x010fe400078e0200 */
[----:B------:R-:W-:Y:S02]  /*1c90*/  IMAD.MOV.U32 R16, RZ, RZ, R12 ;  /* 0x000000ffff107224 */ /* 0x000fe400078e000c */
[----:B------:R-:W-:Y:S01]  /*1ca0*/  IMAD.MOV.U32 R17, RZ, RZ, RZ ;  /* 0x000000ffff117224 */ /* 0x000fe200078e00ff */
[----:B------:R-:W-:-:S05]  /*1cb0*/  IADD3 R15, PT, PT, R15, 0x600, RZ ;  /* 0x000006000f0f7810 */ /* 0x000fca0007ffe0ff */
[----:B------:R-:W-:-:S05]  /*1cc0*/  IMAD.WIDE.U32 R14, R15, 0x8, R8 ;  /* 0x000000080f0e7825 */ /* 0x000fca00078e0008 */
[----:B------:R4:W-:Y:S02]  /*1cd0*/  REDG.E.ADD.64.STRONG.GPU desc[UR16][R14.64], R16 ;  /* 0x000000100e00798e */ /* 0x0009e4000c12e510 */
.L_x_149:
[----:B------:R-:W-:Y:S05]  /*1ce0*/  BSYNC.RECONVERGENT B1 ;  /* 0x0000000000017941 */ /* 0x000fea0003800200 */
.L_x_148:
[----:B------:R-:W-:Y:S04]  /*1cf0*/  BSSY.RECONVERGENT B1, `(.L_x_150) ;  /* 0x0000008000017945 */ /* 0x000fe80003800200 */
[----:B------:R-:W-:Y:S05]  /*1d00*/  @!P5 BRA `(.L_x_151) ;  /* 0x000000000018d947 */ /* 0x000fea0003800000 */
[----:B----4-:R-:W-:Y:S02]  /*1d10*/  IMAD R15, R11, 0x100, R0 ;  /* 0x000001000b0f7824 */ /* 0x010fe400078e0200 */
[----:B------:R-:W-:Y:S02]  /*1d20*/  IMAD.MOV.U32 R16, RZ, RZ, R10 ;  /* 0x000000ffff107224 */ /* 0x000fe400078e000a */
[----:B------:R-:W-:Y:S02]  /*1d30*/  VIADD R15, R15, 0x700 ;  /* 0x000007000f0f7836 */ /* 0x000fe40000000000 */
[----:B------:R-:W-:Y:S02]  /*1d40*/  IMAD.MOV.U32 R17, RZ, RZ, RZ ;  /* 0x000000ffff117224 */ /* 0x000fe400078e00ff */
[----:B------:R-:W-:-:S05]  /*1d50*/  IMAD.WIDE.U32 R14, R15, 0x8, R8 ;  /* 0x000000080f0e7825 */ /* 0x000fca00078e0008 */
[----:B------:R4:W-:Y:S02]  /*1d60*/  REDG.E.ADD.64.STRONG.GPU desc[UR16][R14.64], R16 ;  /* 0x000000100e00798e */ /* 0x0009e4000c12e510 */
.L_x_151:
[----:B------:R-:W-:Y:S05]  /*1d70*/  BSYNC.RECONVERGENT B1 ;  /* 0x0000000000017941 */ /* 0x000fea0003800200 */
.L_x_150:
[----:B------:R-:W-:-:S04]  /*1d80*/  IADD3 R11, PT, PT, R11, 0x8, RZ ;  /* 0x000000080b0b7810 */ /* 0x000fc80007ffe0ff */
[----:B------:R-:W-:-:S13]  /*1d90*/  ISETP.NE.AND P0, PT, R11, R6, PT ;  /* 0x000000060b00720c */ /* 0x000fda0003f05270 */
[----:B------:R-:W-:Y:S05]  /*1da0*/  @P0 BRA `(.L_x_152) ;  /* 0xfffffff800a00947 */ /* 0x000fea000383ffff */
[----:B------:R-:W-:-:S07]  /*1db0*/  IMAD.MOV.U32 R9, RZ, RZ, R6 ;  /* 0x000000ffff097224 */ /* 0x000fce00078e0006 */
.L_x_135:
[C---:B----4-:R-:W-:Y:S02]  /*1dc0*/  LOP3.LUT R17, R7.reuse, 0x7, RZ, 0xc0, !PT ;  /* 0x0000000707117812 */ /* 0x050fe400078ec0ff */
[----:B------:R-:W-:Y:S02]  /*1dd0*/  LOP3.LUT R16, R7, 0x3, RZ, 0xc0, !PT ;  /* 0x0000000307107812 */ /* 0x000fe400078ec0ff */
[C---:B------:R-:W-:Y:S01]  /*1de0*/  ISETP.NE.AND P0, PT, R17.reuse, RZ, PT ;  /* 0x000000ff1100720c */ /* 0x040fe20003f05270 */
[----:B0123--:R-:W-:Y:S01]  /*1df0*/  VIADD R18, R17, 0xffffffff ;  /* 0xffffffff11127836 */ /* 0x00ffe20000000000 */
[----:B------:R-:W-:Y:S01]  /*1e00*/  LOP3.LUT R7, R7, 0x1, RZ, 0xc0, !PT ;  /* 0x0000000107077812 */ /* 0x000fe200078ec0ff */
[----:B------:R-:W-:-:S10]  /*1e10*/  VIADD R19, R16, 0xffffffff ;  /* 0xffffffff10137836 */ /* 0x000fd40000000000 */
[----:B------:R-:W-:Y:S05]  /*1e20*/  @!P0 BRA `(.L_x_153) ;  /* 0x0000000400748947 */ /* 0x000fea0003800000 */
[----:B------:R-:W-:-:S13]  /*1e30*/  ISETP.GE.U32.AND P0, PT, R18, 0x3, PT ;  /* 0x000000031200780c */ /* 0x000fda0003f06070 */
[----:B------:R-:W-:Y:S05]  /*1e40*/  @!P0 BRA `(.L_x_154) ;  /* 0x0000000000c08947 */ /* 0x000fea0003800000 */
[----:B------:R-:W-:Y:S01]  /*1e50*/  IMAD R10, R9, 0x400, R2 ;  /* 0x00000400090a7824 */ /* 0x000fe200078e0202 */
[----:B------:R-:W-:Y:S04]  /*1e60*/  BSSY.RECONVERGENT B1, `(.L_x_155) ;  /* 0x000000f000017945 */ /* 0x000fe80003800200 */
[----:B------:R-:W0:Y:S04]  /*1e70*/  LDS R14, [R10] ;  /* 0x000000000a0e7984 */ /* 0x000e280000000800 */
[----:B------:R-:W1:Y:S04]  /*1e80*/  LDS R12, [R10+0x400] ;  /* 0x000400000a0c7984 */ /* 0x000e680000000800 */
[----:B------:R-:W2:Y:S04]  /*1e90*/  LDS R20, [R10+0x800] ;  /* 0x000800000a147984 */ /* 0x000ea80000000800 */
[----:B------:R-:W3:Y:S01]  /*1ea0*/  LDS R8, [R10+0xc00] ;  /* 0x000c00000a087984 */ /* 0x000ee20000000800 */
[----:B0-----:R-:W-:-:S02]  /*1eb0*/  ISETP.NE.AND P0, PT, R14, RZ, PT ;  /* 0x000000ff0e00720c */ /* 0x001fc40003f05270 */
[----:B-1----:R-:W-:Y:S02]  /*1ec0*/  ISETP.NE.AND P1, PT, R12, RZ, PT ;  /* 0x000000ff0c00720c */ /* 0x002fe40003f25270 */
[----:B--2---:R-:W-:Y:S02]  /*1ed0*/  ISETP.NE.AND P2, PT, R20, RZ, PT ;  /* 0x000000ff1400720c */ /* 0x004fe40003f45270 */
[----:B---3--:R-:W-:-:S07]  /*1ee0*/  ISETP.NE.AND P3, PT, R8, RZ, PT ;  /* 0x000000ff0800720c */ /* 0x008fce0003f65270 */
[----:B------:R-:W-:Y:S06]  /*1ef0*/  @!P0 BRA `(.L_x_156) ;  /* 0x0000000000148947 */ /* 0x000fec0003800000 */
[----:B------:R-:W0:Y:S01]  /*1f00*/  LDC.64 R10, c[0x0][0x380] ;  /* 0x0000e000ff0a7b82 */ /* 0x000e220000000a00 */
[----:B------:R-:W-:-:S04]  /*1f10*/  IMAD R15, R9, 0x100, R0 ;  /* 0x00000100090f7824 */ /* 0x000fc800078e0200 */
[----:B0-----:R-:W-:-:S04]  /*1f20*/  IMAD.WIDE.U32 R10, R15, 0x8, R10 ;  /* 0x000000080f0a7825 */ /* 0x001fc800078e000a */
[----:B------:R-:W-:-:S05]  /*1f30*/  IMAD.MOV.U32 R15, RZ, RZ, RZ ;  /* 0x000000ffff0f7224 */ /* 0x000fca00078e00ff */
[----:B------:R0:W-:Y:S02]  /*1f40*/  REDG.E.ADD.64.STRONG.GPU desc[UR16][R10.64], R14 ;  /* 0x0000000e0a00798e */ /* 0x0001e4000c12e510 */
.L_x_156:
[----:B------:R-:W-:Y:S05]  /*1f50*/  BSYNC.RECONVERGENT B1 ;  /* 0x0000000000017941 */ /* 0x000fea0003800200 */
.L_x_155:
[----:B------:R-:W-:Y:S04]  /*1f60*/  BSSY.RECONVERGENT B1, `(.L_x_157) ;  /* 0x0000009000017945 */ /* 0x000fe80003800200 */
[----:B------:R-:W-:Y:S05]  /*1f70*/  @!P1 BRA `(.L_x_158) ;  /* 0x00000000001c9947 */ /* 0x000fea0003800000 */
[----:B0-----:R-:W0:Y:S01]  /*1f80*/  LDC.64 R10, c[0x0][0x380] ;  /* 0x0000e000ff0a7b82 */ /* 0x001e220000000a00 */
[----:B------:R-:W-:Y:S01]  /*1f90*/  LEA R15, R9, R0, 0x8 ;  /* 0x00000000090f7211 */ /* 0x000fe200078e40ff */
[----:B------:R-:W-:-:S04]  /*1fa0*/  IMAD.MOV.U32 R14, RZ, RZ, R12 ;  /* 0x000000ffff0e7224 */ /* 0x000fc800078e000c */
[----:B------:R-:W-:-:S04]  /*1fb0*/  VIADD R15, R15, 0x100 ;  /* 0x000001000f0f7836 */ /* 0x000fc80000000000 */
[----:B0-----:R-:W-:-:S04]  /*1fc0*/  IMAD.WIDE.U32 R10, R15, 0x8, R10 ;  /* 0x000000080f0a7825 */ /* 0x001fc800078e000a */
[----:B------:R-:W-:-:S05]  /*1fd0*/  IMAD.MOV.U32 R15, RZ, RZ, RZ ;  /* 0x000000ffff0f7224 */ /* 0x000fca00078e00ff */
[----:B------:R1:W-:Y:S02]  /*1fe0*/  REDG.E.ADD.64.STRONG.GPU desc[UR16][R10.64], R14 ;  /* 0x0000000e0a00798e */ /* 0x0003e4000c12e510 */
.L_x_158:
[----:B------:R-:W-:Y:S05]  /*1ff0*/  BSYNC.RECONVERGENT B1 ;  /* 0x0000000000017941 */ /* 0x000fea0003800200 */
.L_x_157:
[----:B------:R-:W-:Y:S04]  /*2000*/  BSSY.RECONVERGENT B1, `(.L_x_159) ;  /* 0x0000009000017945 */ /* 0x000fe80003800200 */
[----:B------:R-:W-:Y:S05]  /*2010*/  @!P2 BRA `(.L_x_160) ;  /* 0x00000000001ca947 */ /* 0x000fea0003800000 */
[----:B01----:R-:W0:Y:S01]  /*2020*/  LDC.64 R10, c[0x0][0x380] ;  /* 0x0000e000ff0a7b82 */ /* 0x003e220000000a00 */
[----:B------:R-:W-:Y:S02]  /*2030*/  IMAD R15, R9, 0x100, R0 ;  /* 0x00000100090f7824 */ /* 0x000fe400078e0200 */
[----:B------:R-:W-:Y:S02]  /*2040*/  IMAD.MOV.U32 R14, RZ, RZ, R20 ;  /* 0x000000ffff0e7224 */ /* 0x000fe400078e0014 */
[----:B------:R-:W-:-:S04]  /*2050*/  VIADD R15, R15, 0x200 ;  /* 0x000002000f0f7836 */ /* 0x000fc80000000000 */
[----:B0-----:R-:W-:-:S04]  /*2060*/  IMAD.WIDE.U32 R10, R15, 0x8, R10 ;  /* 0x000000080f0a7825 */ /* 0x001fc800078e000a */
[----:B------:R-:W-:-:S05]  /*2070*/  HFMA2 R15, -RZ, RZ, 0, 0 ;  /* 0x00000000ff0f7431 */ /* 0x000fca00000001ff */
[----:B------:R2:W-:Y:S02]  /*2080*/  REDG.E.ADD.64.STRONG.GPU desc[UR16][R10.64], R14 ;  /* 0x0000000e0a00798e */ /* 0x0005e4000c12e510 */
.L_x_160:
[----:B------:R-:W-:Y:S05]  /*2090*/  BSYNC.RECONVERGENT B1 ;  /* 0x0000000000017941 */ /* 0x000fea0003800200 */
.L_x_159:
[----:B------:R-:W-:Y:S04]  /*20a0*/  BSSY.RECONVERGENT B1, `(.L_x_161) ;  /* 0x0000009000017945 */ /* 0x000fe80003800200 */
[----:B------:R-:W-:Y:S05]  /*20b0*/  @!P3 BRA `(.L_x_162) ;  /* 0x00000000001cb947 */ /* 0x000fea0003800000 */
[----:B012---:R-:W0:Y:S01]  /*20c0*/  LDC.64 R10, c[0x0][0x380] ;  /* 0x0000e000ff0a7b82 */ /* 0x007e220000000a00 */
[----:B------:R-:W-:Y:S02]  /*20d0*/  IMAD R15, R9, 0x100, R0 ;  /* 0x00000100090f7824 */ /* 0x000fe400078e0200 */
[----:B------:R-:W-:Y:S02]  /*20e0*/  IMAD.MOV.U32 R14, RZ, RZ, R8 ;  /* 0x000000ffff0e7224 */ /* 0x000fe400078e0008 */
[----:B------:R-:W-:-:S04]  /*20f0*/  VIADD R15, R15, 0x300 ;  /* 0x000003000f0f7836 */ /* 0x000fc80000000000 */
[----:B0-----:R-:W-:-:S04]  /*2100*/  IMAD.WIDE.U32 R10, R15, 0x8, R10 ;  /* 0x000000080f0a7825 */ /* 0x001fc800078e000a */
[----:B------:R-:W-:-:S05]  /*2110*/  IMAD.MOV.U32 R15, RZ, RZ, RZ ;  /* 0x000000ffff0f7224 */ /* 0x000fca00078e00ff */
[----:B------:R3:W-:Y:S02]  /*2120*/  REDG.E.ADD.64.STRONG.GPU desc[UR16][R10.64], R14 ;  /* 0x0000000e0a00798e */ /* 0x0007e4000c12e510 */
.L_x_162:
[----:B------:R-:W-:Y:S05]  /*2130*/  BSYNC.RECONVERGENT B1 ;  /* 0x0000000000017941 */ /* 0x000fea0003800200 */
.L_x_161:
[----:B------:R-:W-:-:S07]  /*2140*/  VIADD R9, R9, 0x4 ;  /* 0x0000000409097836 */ /* 0x000fce0000000000 */
.L_x_154:
[----:B------:R-:W-:Y:S01]  /*2150*/  ISETP.NE.AND P0, PT, R16, RZ, PT ;  /* 0x000000ff1000720c */ /* 0x000fe20003f05270 */
[----:B------:R-:W-:-:S12]  /*2160*/  BSSY.RECONVERGENT B1, `(.L_x_153) ;  /* 0x0000029000017945 */ /* 0x000fd80003800200 */
[----:B------:R-:W-:Y:S05]  /*2170*/  @!P0 BRA `(.L_x_163) ;  /* 0x00000000009c8947 */ /* 0x000fea0003800000 */
[----:B------:R-:W-:-:S13]  /*2180*/  ISETP.NE.AND P0, PT, R19, RZ, PT ;  /* 0x000000ff1300720c */ /* 0x000fda0003f05270 */
[----:B------:R-:W-:Y:S05]  /*2190*/  @!P0 BRA `(.L_x_164) ;  /* 0x0000000000648947 */ /* 0x000fea0003800000 */
[----:B0123--:R-:W-:Y:S01]  /*21a0*/  IMAD R10, R9, 0x400, R2 ;  /* 0x00000400090a7824 */ /* 0x00ffe200078e0202 */
[----:B------:R-:W-:Y:S04]  /*21b0*/  BSSY.RECONVERGENT B2, `(.L_x_165) ;  /* 0x000000c000027945 */ /* 0x000fe80003800200 */
[----:B------:R-:W0:Y:S04]  /*21c0*/  LDS R8, [R10] ;  /* 0x000000000a087984 */ /* 0x000e280000000800 */
[----:B------:R-:W1:Y:S01]  /*21d0*/  LDS R12, [R10+0x400] ;  /* 0x000400000a0c7984 */ /* 0x000e620000000800 */
[----:B0-----:R-:W-:-:S02]  /*21e0*/  ISETP.NE.AND P0, PT, R8, RZ, PT ;  /* 0x000000ff0800720c */ /* 0x001fc40003f05270 */
[----:B-1----:R-:W-:-:S11]  /*21f0*/  ISETP.NE.AND P1, PT, R12, RZ, PT ;  /* 0x000000ff0c00720c */ /* 0x002fd60003f25270 */
[----:B------:R-:W-:Y:S05]  /*2200*/  @!P0 BRA `(.L_x_166) ;  /* 0x0000000000188947 */ /* 0x000fea0003800000 */
[----:B------:R-:W0:Y:S01]  /*2210*/  LDC.64 R10, c[0x0][0x380] ;  /* 0x0000e000ff0a7b82 */ /* 0x000e220000000a00 */
[----:B------:R-:W-:-:S05]  /*2220*/  LEA R15, R9, R0, 0x8 ;  /* 0x00000000090f7211 */ /* 0x000fca00078e40ff */
[----:B0-----:R-:W-:-:S04]  /*2230*/  IMAD.WIDE.U32 R14, R15, 0x8, R10 ;  /* 0x000000080f0e7825 */ /* 0x001fc800078e000a */
[----:B------:R-:W-:Y:S02]  /*2240*/  IMAD.MOV.U32 R10, RZ, RZ, R8 ;  /* 0x000000ffff0a7224 */ /* 0x000fe400078e0008 */
[----:B------:R-:W-:-:S05]  /*2250*/  IMAD.MOV.U32 R11, RZ, RZ, RZ ;  /* 0x000000ffff0b7224 */ /* 0x000fca00078e00ff */
[----:B------:R0:W-:Y:S02]  /*2260*/  REDG.E.ADD.64.STRONG.GPU desc[UR16][R14.64], R10 ;  /* 0x0000000a0e00798e */ /* 0x0001e4000c12e510 */
.L_x_166:
[----:B------:R-:W-:Y:S05]  /*2270*/  BSYNC.RECONVERGENT B2 ;  /* 0x0000000000027941 */ /* 0x000fea0003800200 */
.L_x_165:
[----:B------:R-:W-:Y:S04]  /*2280*/  BSSY.RECONVERGENT B2, `(.L_x_167) ;  /* 0x0000009000027945 */ /* 0x000fe80003800200 */
[----:B------:R-:W-:Y:S05]  /*2290*/  @!P1 BRA `(.L_x_168) ;  /* 0x00000000001c9947 */ /* 0x000fea0003800000 */
[----:B0-----:R-:W0:Y:S01]  /*22a0*/  LDC.64 R10, c[0x0][0x380] ;  /* 0x0000e000ff0a7b82 */ /* 0x001e220000000a00 */
[----:B------:R-:W-:-:S04]  /*22b0*/  IMAD R8, R9, 0x100, R0 ;  /* 0x0000010009087824 */ /* 0x000fc800078e0200 */
[----:B------:R-:W-:-:S04]  /*22c0*/  VIADD R15, R8, 0x100 ;  /* 0x00000100080f7836 */ /* 0x000fc80000000000 */
[----:B0-----:R-:W-:-:S04]  /*22d0*/  IMAD.WIDE.U32 R14, R15, 0x8, R10 ;  /* 0x000000080f0e7825 */ /* 0x001fc800078e000a */
[----:B------:R-:W-:Y:S02]  /*22e0*/  IMAD.MOV.U32 R10, RZ, RZ, R12 ;  /* 0x000000ffff0a7224 */ /* 0x000fe400078e000c */
[----:B------:R-:W-:-:S05]  /*22f0*/  IMAD.MOV.U32 R11, RZ, RZ, RZ ;  /* 0x000000ffff0b7224 */ /* 0x000fca00078e00ff */
[----:B------:R1:W-:Y:S02]  /*2300*/  REDG.E.ADD.64.STRONG.GPU desc[UR16][R14.64], R10 ;  /* 0x0000000a0e00798e */ /* 0x0003e4000c12e510 */
.L_x_168:
[----:B------:R-:W-:Y:S05]  /*2310*/  BSYNC.RECONVERGENT B2 ;  /* 0x0000000000027941 */ /* 0x000fea0003800200 */
.L_x_167:
[----:B------:R-:W-:-:S07]  /*2320*/  IADD3 R9, PT, PT, R9, 0x2, RZ ;  /* 0x0000000209097810 */ /* 0x000fce0007ffe0ff */
.L_x_164:
[----:B------:R-:W-:-:S13]  /*2330*/  ISETP.NE.AND P0, PT, R7, RZ, PT ;  /* 0x000000ff0700720c */ /* 0x000fda0003f05270 */
[----:B------:R-:W-:Y:S05]  /*2340*/  @!P0 BRA `(.L_x_163) ;  /* 0x0000000000288947 */ /* 0x000fea0003800000 */
[----:B------:R-:W-:-:S05]  /*2350*/  IMAD R8, R9, 0x400, R2 ;  /* 0x0000040009087824 */ /* 0x000fca00078e0202 */
[----:B------:R-:W4:Y:S02]  /*2360*/  LDS R12, [R8] ;  /* 0x00000000080c7984 */ /* 0x000f240000000800 */
[----:B----4-:R-:W-:-:S13]  /*2370*/  ISETP.NE.AND P0, PT, R12, RZ, PT ;  /* 0x000000ff0c00720c */ /* 0x010fda0003f05270 */
[----:B------:R-:W-:Y:S05]  /*2380*/  @!P0 BRA `(.L_x_163) ;  /* 0x0000000000188947 */ /* 0x000fea0003800000 */
[----:B0123--:R-:W0:Y:S01]  /*2390*/  LDC.64 R10, c[0x0][0x380] ;  /* 0x0000e000ff0a7b82 */ /* 0x00fe220000000a00 */
[----:B------:R-:W-:-:S04]  /*23a0*/  IMAD R9, R9, 0x100, R0 ;  /* 0x0000010009097824 */ /* 0x000fc800078e0200 */
[----:B0-----:R-:W-:-:S04]  /*23b0*/  IMAD.WIDE.U32 R8, R9, 0x8, R10 ;  /* 0x0000000809087825 */ /* 0x001fc800078e000a */
[----:B------:R-:W-:Y:S02]  /*23c0*/  IMAD.MOV.U32 R10, RZ, RZ, R12 ;  /* 0x000000ffff0a7224 */ /* 0x000fe400078e000c */
[----:B------:R-:W-:-:S05]  /*23d0*/  IMAD.MOV.U32 R11, RZ, RZ, RZ ;  /* 0x000000ffff0b7224 */ /* 0x000fca00078e00ff */
[----:B------:R4:W-:Y:S02]  /*23e0*/  REDG.E.ADD.64.STRONG.GPU desc[UR16][R8.64], R10 ;  /* 0x0000000a0800798e */ /* 0x0009e4000c12e510 */
.L_x_163:
[----:B------:R-:W-:Y:S05]  /*23f0*/  BSYNC.RECONVERGENT B1 ;  /* 0x0000000000017941 */ /* 0x000fea0003800200 */
.L_x_153:
[----:B------:R-:W-:-:S13]  /*2400*/  ISETP.GT.U32.AND P0, PT, R0, 0x7f, PT ;  /* 0x0000007f0000780c */ /* 0x000fda0003f04070 */
[----:B------:R-:W-:Y:S05]  /*2410*/  @P0 BRA `(.L_x_134) ;  /* 0x0000000800a00947 */ /* 0x000fea0003800000 */
[----:B------:R-:W-:Y:S01]  /*2420*/  ISETP.GE.U32.AND P0, PT, R13, 0x7, PT ;  /* 0x000000070d00780c */ /* 0x000fe20003f06070 */
[----:B----4-:R-:W-:-:S12]  /*2430*/  IMAD.MOV.U32 R9, RZ, RZ, RZ ;  /* 0x000000ffff097224 */ /* 0x010fd800078e00ff */
[----:B------:R-:W-:Y:S05]  /*2440*/  @!P0 BRA `(.L_x_169) ;  /* 0x0000000400248947 */ /* 0x000fea0003800000 */
[----:B------:R-:W4:Y:S01]  /*2450*/  LDC.64 R8, c[0x0][0x380] ;  /* 0x0000e000ff087b82 */ /* 0x000f220000000a00 */
[----:B0123--:R-:W-:-:S07]  /*2460*/  IMAD.MOV.U32 R15, RZ, RZ, RZ ;  /* 0x000000ffff0f7224 */ /* 0x00ffce00078e00ff */
.L_x_186:
[C---:B01234-:R-:W-:Y:S01]  /*2470*/  LEA R12, R15.reuse, R2, 0xa ;  /* 0x000000020f0c7211 */ /* 0x05ffe200078e50ff */
[C---:B------:R-:W-:Y:S01]  /*2480*/  IMAD R11, R15.reuse, 0x100, R0 ;  /* 0x000001000f0b7824 */ /* 0x040fe200078e0200 */
[----:B------:R-:W-:Y:S01]  /*2490*/  BSSY.RECONVERGENT B1, `(.L_x_170) ;  /* 0x0000011000017945 */ /* 0x000fe20003800200 */
[----:B------:R-:W-:Y:S02]  /*24a0*/  VIADD R15, R15, 0x8 ;  /* 0x000000080f0f7836 */ /* 0x000fe40000000000 */
[----:B------:R-:W0:Y:S01]  /*24b0*/  LDS R14, [R12+0x200] ;  /* 0x000200000c0e7984 */ /* 0x000e220000000800 */
[----:B----4-:R-:W-:-:S03]  /*24c0*/  IMAD.WIDE.U32 R10, R11, 0x8, R8 ;  /* 0x000000080b0a7825 */ /* 0x010fc600078e0008 */
[----:B------:R-:W1:Y:S04]  /*24d0*/  LDS R20, [R12+0x600] ;  /* 0x000600000c147984 */ /* 0x000e680000000800 */
[----:B------:R2:W3:Y:S04]  /*24e0*/  LDS R21, [R12+0xa00] ;  /* 0x000a00000c157984 */ /* 0x0004e80000000800 */
[----:B------:R2:W4:Y:S04]  /*24f0*/  LDS R22, [R12+0xe00] ;  /* 0x000e00000c167984 */ /* 0x0005280000000800 */
[----:B------:R2:W2:Y:S04]  /*2500*/  LDS R23, [R12+0x1200] ;  /* 0x001200000c177984 */ /* 0x0004a80000000800 */
[----:B------:R0:W2:Y:S04]  /*2510*/  LDS R24, [R12+0x1600] ;  /* 0x001600000c187984 */ /* 0x0000a80000000800 */
[----:B------:R0:W2:Y:S04]  /*2520*/  LDS R25, [R12+0x1a00] ;  /* 0x001a00000c197984 */ /* 0x0000a80000000800 */
[----:B------:R0:W2:Y:S02]  /*2530*/  LDS R26, [R12+0x1e00] ;  /* 0x001e00000c1a7984 */ /* 0x0000a40000000800 */
[----:B0-----:R-:W-:-:S02]  /*2540*/  ISETP.NE.AND P0, PT, R14, RZ, PT ;  /* 0x000000ff0e00720c */ /* 0x001fc40003f05270 */
[----:B-1----:R-:W-:-:S11]  /*2550*/  ISETP.NE.AND P1, PT, R20, RZ, PT ;  /* 0x000000ff1400720c */ /* 0x002fd60003f25270 */
[----:B---34-:R-:W-:Y:S05]  /*2560*/  @!P0 BRA `(.L_x_171) ;  /* 0x00000000000c8947 */ /* 0x018fea0003800000 */
[----:B--2---:R-:W-:Y:S02]  /*2570*/  IMAD.MOV.U32 R12, RZ, RZ, R14 ;  /* 0x000000ffff0c7224 */ /* 0x004fe400078e000e */
[----:B------:R-:W-:-:S05]  /*2580*/  IMAD.MOV.U32 R13, RZ, RZ, RZ ;  /* 0x000000ffff0d7224 */ /* 0x000fca00078e00ff */
[----:B------:R0:W-:Y:S02]  /*2590*/  REDG.E.ADD.64.STRONG.GPU desc[UR16][R10.64+0x400], R12 ;  /* 0x0004000c0a00798e */ /* 0x0001e4000c12e510 */
.L_x_171:
[----:B------:R-:W-:Y:S05]  /*25a0*/  BSYNC.RECONVERGENT B1 ;  /* 0x0000000000017941 */ /* 0x000fea0003800200 */
.L_x_170:
[----:B------:R-:W-:Y:S04]  /*25b0*/  BSSY.RECONVERGENT B1, `(.L_x_172) ;  /* 0x0000005000017945 */ /* 0x000fe80003800200 */
[----:B------:R-:W-:Y:S05]  /*25c0*/  @!P1 BRA `(.L_x_173) ;  /* 0x00000000000c9947 */ /* 0x000fea0003800000 */
[----:B0-2---:R-:W-:Y:S02]  /*25d0*/  IMAD.MOV.U32 R12, RZ, RZ, R20 ;  /* 0x000000ffff0c7224 */ /* 0x005fe400078e0014 */
[----:B------:R-:W-:-:S05]  /*25e0*/  IMAD.MOV.U32 R13, RZ, RZ, RZ ;  /* 0x000000ffff0d7224 */ /* 0x000fca00078e00ff */
[----:B------:R1:W-:Y:S02]  /*25f0*/  REDG.E.ADD.64.STRONG.GPU desc[UR16][R10.64+0xc00], R12 ;  /* 0x000c000c0a00798e */ /* 0x0003e4000c12e510 */
.L_x_173:
[----:B------:R-:W-:Y:S05]  /*2600*/  BSYNC.RECONVERGENT B1 ;  /* 0x0000000000017941 */ /* 0x000fea0003800200 */
.L_x_172:
[----:B------:R-:W-:Y:S01]  /*2610*/  ISETP.NE.AND P6, PT, R21, RZ, PT ;  /* 0x000000ff1500720c */ /* 0x000fe20003fc5270 */
[----:B------:R-:W-:Y:S01]  /*2620*/  BSSY.RECONVERGENT B1, `(.L_x_174) ;  /* 0x000000b000017945 */ /* 0x000fe20003800200 */
[----:B------:R-:W-:Y:S02]  /*2630*/  ISETP.NE.AND P0, PT, R15, R6, PT ;  /* 0x000000060f00720c */ /* 0x000fe40003f05270 */
[----:B------:R-:W-:Y:S02]  /*2640*/  ISETP.NE.AND P1, PT, R22, RZ, PT ;  /* 0x000000ff1600720c */ /* 0x000fe40003f25270 */
[----:B--2---:R-:W-:Y:S02]  /*2650*/  ISETP.NE.AND P2, PT, R23, RZ, PT ;  /* 0x000000ff1700720c */ /* 0x004fe40003f45270 */
[----:B------:R-:W-:Y:S02]  /*2660*/  ISETP.NE.AND P3, PT, R24, RZ, PT ;  /* 0x000000ff1800720c */ /* 0x000fe40003f65270 */
[----:B------:R-:W-:-:S02]  /*2670*/  ISETP.NE.AND P4, PT, R25, RZ, PT ;  /* 0x000000ff1900720c */ /* 0x000fc40003f85270 */
[----:B------:R-:W-:Y:S01]  /*2680*/  ISETP.NE.AND P5, PT, R26, RZ, PT ;  /* 0x000000ff1a00720c */ /* 0x000fe20003fa5270 */
[----:B------:R-:W-:-:S12]  /*2690*/  @!P6 BRA `(.L_x_175) ;  /* 0x00000000000ce947 */ /* 0x000fd80003800000 */
[----:B01----:R-:W-:Y:S01]  /*26a0*/  MOV R12, R21 ;  /* 0x00000015000c7202 */ /* 0x003fe20000000f00 */
[----:B------:R-:W-:-:S05]  /*26b0*/  IMAD.MOV.U32 R13, RZ, RZ, RZ ;  /* 0x000000ffff0d7224 */ /* 0x000fca00078e00ff */
[----:B------:R2:W-:Y:S02]  /*26c0*/  REDG.E.ADD.64.STRONG.GPU desc[UR16][R10.64+0x1400], R12 ;  /* 0x0014000c0a00798e */ /* 0x0005e4000c12e510 */
.L_x_175:
[----:B------:R-:W-:Y:S05]  /*26d0*/  BSYNC.RECONVERGENT B1 ;  /* 0x0000000000017941 */ /* 0x000fea0003800200 */
.L_x_174:
[----:B------:R-:W-:Y:S04]  /*26e0*/  BSSY.RECONVERGENT B1, `(.L_x_176) ;  /* 0x0000005000017945 */ /* 0x000fe80003800200 */
[----:B------:R-:W-:Y:S05]  /*26f0*/  @!P1 BRA `(.L_x_177) ;  /* 0x00000000000c9947 */ /* 0x000fea0003800000 */
[----:B012---:R-:W-:Y:S02]  /*2700*/  IMAD.MOV.U32 R12, RZ, RZ, R22 ;  /* 0x000000ffff0c7224 */ /* 0x007fe400078e0016 */
[----:B------:R-:W-:-:S05]  /*2710*/  IMAD.MOV.U32 R13, RZ, RZ, RZ ;  /* 0x000000ffff0d7224 */ /* 0x000fca00078e00ff */
[----:B------:R3:W-:Y:S02]  /*2720*/  REDG.E.ADD.64.STRONG.GPU desc[UR16][R10.64+0x1c00], R12 ;  /* 0x001c000c0a00798e */ /* 0x0007e4000c12e510 */
.L_x_177:
[----:B------:R-:W-:Y:S05]  /*2730*/  BSYNC.RECONVERGENT B1 ;  /* 0x0000000000017941 */ /* 0x000fea0003800200 */
.L_x_176:
[----:B------:R-:W-:Y:S04]  /*2740*/  BSSY.RECONVERGENT B1, `(.L_x_178) ;  /* 0x0000005000017945 */ /* 0x000fe80003800200 */
[----:B------:R-:W-:Y:S05]  /*2750*/  @!P2 BRA `(.L_x_179) ;  /* 0x00000000000ca947 */ /* 0x000fea0003800000 */
[----:B0123--:R-:W-:Y:S02]  /*2760*/  IMAD.MOV.U32 R12, RZ, RZ, R23 ;  /* 0x000000ffff0c7224 */ /* 0x00ffe400078e0017 */
[----:B------:R-:W-:-:S05]  /*2770*/  IMAD.MOV.U32 R13, RZ, RZ, RZ ;  /* 0x000000ffff0d7224 */ /* 0x000fca00078e00ff */
[----:B------:R4:W-:Y:S02]  /*2780*/  REDG.E.ADD.64.STRONG.GPU desc[UR16][R10.64+0x2400], R12 ;  /* 0x0024000c0a00798e */ /* 0x0009e4000c12e510 */
.L_x_179:
[----:B------:R-:W-:Y:S05]  /*2790*/  BSYNC.RECONVERGENT B1 ;  /* 0x0000000000017941 */ /* 0x000fea0003800200 */
.L_x_178:
[----:B------:R-:W-:Y:S04]  /*27a0*/  BSSY.RECONVERGENT B1, `(.L_x_180) ;  /* 0x0000005000017945 */ /* 0x000fe80003800200 */
[----:B------:R-:W-:Y:S05]  /*27b0*/  @!P3 BRA `(.L_x_181) ;  /* 0x00000000000cb947 */ /* 0x000fea0003800000 */
[----:B01234-:R-:W-:Y:S02]  /*27c0*/  HFMA2 R13, -RZ, RZ, 0, 0 ;  /* 0x00000000ff0d7431 */ /* 0x01ffe400000001ff */
[----:B------:R-:W-:-:S05]  /*27d0*/  IMAD.MOV.U32 R12, RZ, RZ, R24 ;  /* 0x000000ffff0c7224 */ /* 0x000fca00078e0018 */
[----:B------:R0:W-:Y:S02]  /*27e0*/  REDG.E.ADD.64.STRONG.GPU desc[UR16][R10.64+0x2c00], R12 ;  /* 0x002c000c0a00798e */ /* 0x0001e4000c12e510 */
.L_x_181:
[----:B------:R-:W-:Y:S05]  /*27f0*/  BSYNC.RECONVERGENT B1 ;  /* 0x0000000000017941 */ /* 0x000fea0003800200 */
.L_x_180:
[----:B------:R-:W-:Y:S04]  /*2800*/  BSSY.RECONVERGENT B1, `(.L_x_182) ;  /* 0x0000005000017945 */ /* 0x000fe80003800200 */
[----:B------:R-:W-:Y:S05]  /*2810*/  @!P4 BRA `(.L_x_183) ;  /* 0x00000000000cc947 */ /* 0x000fea0003800000 */
[----:B01234-:R-:W-:Y:S02]  /*2820*/  IMAD.MOV.U32 R12, RZ, RZ, R25 ;  /* 0x000000ffff0c7224 */ /* 0x01ffe400078e0019 */
[----:B------:R-:W-:-:S05]  /*2830*/  IMAD.MOV.U32 R13, RZ, RZ, RZ ;  /* 0x000000ffff0d7224 */ /* 0x000fca00078e00ff */
[----:B------:R0:W-:Y:S02]  /*2840*/  REDG.E.ADD.64.STRONG.GPU desc[UR16][R10.64+0x3400], R12 ;  /* 0x0034000c0a00798e */ /* 0x0001e4000c12e510 */
.L_x_183:
[----:B------:R-:W-:Y:S05]  /*2850*/  BSYNC.RECONVERGENT B1 ;  /* 0x0000000000017941 */ /* 0x000fea0003800200 */
.L_x_182:
[----:B------:R-:W-:Y:S04]  /*2860*/  BSSY.RECONVERGENT B1, `(.L_x_184) ;  /* 0x0000005000017945 */ /* 0x000fe80003800200 */
[----:B------:R-:W-:Y:S05]  /*2870*/  @!P5 BRA `(.L_x_185) ;  /* 0x00000000000cd947 */ /* 0x000fea0003800000 */
[----:B01234-:R-:W-:Y:S02]  /*2880*/  IMAD.MOV.U32 R12, RZ, RZ, R26 ;  /* 0x000000ffff0c7224 */ /* 0x01ffe400078e001a */
[----:B------:R-:W-:-:S05]  /*2890*/  IMAD.MOV.U32 R13, RZ, RZ, RZ ;  /* 0x000000ffff0d7224 */ /* 0x000fca00078e00ff */
[----:B------:R0:W-:Y:S02]  /*28a0*/  REDG.E.ADD.64.STRONG.GPU desc[UR16][R10.64+0x3c00], R12 ;  /* 0x003c000c0a00798e */ /* 0x0001e4000c12e510 */
.L_x_185:
[----:B------:R-:W-:Y:S05]  /*28b0*/  BSYNC.RECONVERGENT B1 ;  /* 0x0000000000017941 */ /* 0x000fea0003800200 */
.L_x_184:
[----:B------:R-:W-:Y:S05]  /*28c0*/  @P0 BRA `(.L_x_186) ;  /* 0xfffffff800e80947 */ /* 0x000fea000383ffff */
[----:B------:R-:W-:-:S07]  /*28d0*/  IMAD.MOV.U32 R9, RZ, RZ, R6 ;  /* 0x000000ffff097224 */ /* 0x000fce00078e0006 */
.L_x_169:
[----:B------:R-:W-:-:S13]  /*28e0*/  ISETP.NE.AND P0, PT, R17, RZ, PT ;  /* 0x000000ff1100720c */ /* 0x000fda0003f05270 */
[----:B------:R-:W-:Y:S05]  /*28f0*/  @!P0 BRA `(.L_x_134) ;  /* 0x0000000400688947 */ /* 0x000fea0003800000 */
[----:B------:R-:W-:-:S13]  /*2900*/  ISETP.GE.U32.AND P0, PT, R18, 0x3, PT ;  /* 0x000000031200780c */ /* 0x000fda0003f06070 */
[----:B------:R-:W-:Y:S05]  /*2910*/  @!P0 BRA `(.L_x_187) ;  /* 0x0000000000c08947 */ /* 0x000fea0003800000 */
[----:B------:R-:W-:Y:S01]  /*2920*/  IMAD R8, R9, 0x400, R2 ;  /* 0x0000040009087824 */ /* 0x000fe200078e0202 */
[----:B------:R-:W-:Y:S04]  /*2930*/  BSSY.RECONVERGENT B1, `(.L_x_188) ;  /* 0x000000f000017945 */ /* 0x000fe80003800200 */
[----:B01234-:R-:W0:Y:S04]  /*2940*/  LDS R12, [R8+0x200] ;  /* 0x00020000080c7984 */ /* 0x01fe280000000800 */
        /* <DEDUP_REMOVED lines=9> */
[----:B------:R-:W-:-:S05]  /*29e0*/  LEA R13, R9, R0, 0x8 ;  /* 0x00000000090d7211 */ /* 0x000fca00078e40ff */
[----:B0-----:R-:W-:-:S04]  /*29f0*/  IMAD.WIDE.U32 R10, R13, 0x8, R10 ;  /* 0x000000080d0a7825 */ /* 0x001fc800078e000a */
[----:B------:R-:W-:-:S05]  /*2a00*/  IMAD.MOV.U32 R13, RZ, RZ, RZ ;  /* 0x000000ffff0d7224 */ /* 0x000fca00078e00ff */
[----:B------:R0:W-:Y:S02]  /*2a10*/  REDG.E.ADD.64.STRONG.GPU desc[UR16][R10.64+0x400], R12 ;  /* 0x0004000c0a00798e */ /* 0x0001e4000c12e510 */
.L_x_189:
[----:B------:R-:W-:Y:S05]  /*2a20*/  BSYNC.RECONVERGENT B1 ;  /* 0x0000000000017941 */ /* 0x000fea0003800200 */
.L_x_188:
[----:B------:R-:W-:Y:S04]  /*2a30*/  BSSY.RECONVERGENT B1, `(.L_x_190) ;  /* 0x0000009000017945 */ /* 0x000fe80003800200 */
[----:B------:R-:W-:Y:S05]  /*2a40*/  @!P1 BRA `(.L_x_191) ;  /* 0x00000000001c9947 */ /* 0x000fea0003800000 */
[----:B0-----:R-:W0:Y:S01]  /*2a50*/  LDC.64 R10, c[0x0][0x380] ;  /* 0x0000e000ff0a7b82 */ /* 0x001e220000000a00 */
[----:B------:R-:W-:Y:S02]  /*2a60*/  IMAD R13, R9, 0x100, R0 ;  /* 0x00000100090d7824 */ /* 0x000fe400078e0200 */
[----:B------:R-:W-:Y:S02]  /*2a70*/  IMAD.MOV.U32 R12, RZ, RZ, R14 ;  /* 0x000000ffff0c7224 */ /* 0x000fe400078e000e */
[----:B------:R-:W-:-:S04]  /*2a80*/  VIADD R13, R13, 0x100 ;  /* 0x000001000d0d7836 */ /* 0x000fc80000000000 */
[----:B0-----:R-:W-:-:S04]  /*2a90*/  IMAD.WIDE.U32 R10, R13, 0x8, R10 ;  /* 0x000000080d0a7825 */ /* 0x001fc800078e000a */
[----:B------:R-:W-:-:S05]  /*2aa0*/  IMAD.MOV.U32 R13, RZ, RZ, RZ ;  /* 0x000000ffff0d7224 */ /* 0x000fca00078e00ff */
[----:B------:R1:W-:Y:S02]  /*2ab0*/  REDG.E.ADD.64.STRONG.GPU desc[UR16][R10.64+0x400], R12 ;  /* 0x0004000c0a00798e */ /* 0x0003e4000c12e510 */
.L_x_191:
[----:B------:R-:W-:Y:S05]  /*2ac0*/  BSYNC.RECONVERGENT B1 ;  /* 0x0000000000017941 */ /* 0x000fea0003800200 */
.L_x_190:
[----:B------:R-:W-:Y:S04]  /*2ad0*/  BSSY.RECONVERGENT B1, `(.L_x_192) ;  /* 0x0000009000017945 */ /* 0x000fe80003800200 */
[----:B------:R-:W-:Y:S05]  /*2ae0*/  @!P2 BRA `(.L_x_193) ;  /* 0x00000000001ca947 */ /* 0x000fea0003800000 */
[----:B01----:R-:W0:Y:S01]  /*2af0*/  LDC.64 R10, c[0x0][0x380] ;  /* 0x0000e000ff0a7b82 */ /* 0x003e220000000a00 */
[----:B------:R-:W-:Y:S02]  /*2b00*/  IMAD R13, R9, 0x100, R0 ;  /* 0x00000100090d7824 */ /* 0x000fe400078e0200 */
[----:B------:R-:W-:-:S03]  /*2b10*/  IMAD.MOV.U32 R12, RZ, RZ, R15 ;  /* 0x000000ffff0c7224 */ /* 0x000fc600078e000f */
[----:B------:R-:W-:-:S05]  /*2b20*/  IADD3 R13, PT, PT, R13, 0x200, RZ ;  /* 0x000002000d0d7810 */ /* 0x000fca0007ffe0ff */
[----:B0-----:R-:W-:-:S04]  /*2b30*/  IMAD.WIDE.U32 R10, R13, 0x8, R10 ;  /* 0x000000080d0a7825 */ /* 0x001fc800078e000a */
[----:B------:R-:W-:-:S05]  /*2b40*/  IMAD.MOV.U32 R13, RZ, RZ, RZ ;  /* 0x000000ffff0d7224 */ /* 0x000fca00078e00ff */
[----:B------:R2:W-:Y:S02]  /*2b50*/  REDG.E.ADD.64.STRONG.GPU desc[UR16][R10.64+0x400], R12 ;  /* 0x0004000c0a00798e */ /* 0x0005e4000c12e510 */
.L_x_193:
[----:B------:R-:W-:Y:S05]  /*2b60*/  BSYNC.RECONVERGENT B1 ;  /* 0x0000000000017941 */ /* 0x000fea0003800200 */
.L_x_192:
        /* <DEDUP_REMOVED lines=9> */
.L_x_195:
[----:B------:R-:W-:Y:S05]  /*2c00*/  BSYNC.RECONVERGENT B1 ;  /* 0x0000000000017941 */ /* 0x000fea0003800200 */
.L_x_194:
[----:B------:R-:W-:-:S07]  /*2c10*/  IADD3 R9, PT, PT, R9, 0x4, RZ ;  /* 0x0000000409097810 */ /* 0x000fce0007ffe0ff */
.L_x_187:
[----:B------:R-:W-:-:S13]  /*2c20*/  ISETP.NE.AND P0, PT, R16, RZ, PT ;  /* 0x000000ff1000720c */ /* 0x000fda0003f05270 */
[----:B------:R-:W-:Y:S05]  /*2c30*/  @!P0 BRA `(.L_x_134) ;  /* 0x0000000000988947 */ /* 0x000fea0003800000 */
[----:B------:R-:W-:-:S13]  /*2c40*/  ISETP.NE.AND P0, PT, R19, RZ, PT ;  /* 0x000000ff1300720c */ /* 0x000fda0003f05270 */
[----:B------:R-:W-:Y:S05]  /*2c50*/  @!P0 BRA `(.L_x_196) ;  /* 0x0000000000648947 */ /* 0x000fea0003800000 */
[----:B01234-:R-:W-:Y:S01]  /*2c60*/  IMAD R10, R9, 0x400, R2 ;  /* 0x00000400090a7824 */ /* 0x01ffe200078e0202 */
[----:B------:R-:W-:Y:S04]  /*2c70*/  BSSY.RECONVERGENT B1, `(.L_x_197) ;  /* 0x000000c000017945 */ /* 0x000fe80003800200 */
[----:B------:R-:W0:Y:S04]  /*2c80*/  LDS R6, [R10+0x200] ;  /* 0x000200000a067984 */ /* 0x000e280000000800 */
[----:B------:R-:W1:Y:S01]  /*2c90*/  LDS R8, [R10+0x600] ;  /* 0x000600000a087984 */ /* 0x000e620000000800 */
[----:B0-----:R-:W-:-:S02]  /*2ca0*/  ISETP.NE.AND P0, PT, R6, RZ, PT ;  /* 0x000000ff0600720c */ /* 0x001fc40003f05270 */
[----:B-1----:R-:W-:-:S11]  /*2cb0*/  ISETP.NE.AND P1, PT, R8, RZ, PT ;  /* 0x000000ff0800720c */ /* 0x002fd60003f25270 */
[----:B------:R-:W-:Y:S05]  /*2cc0*/  @!P0 BRA `(.L_x_198) ;  /* 0x0000000000188947 */ /* 0x000fea0003800000 */
[----:B------:R-:W0:Y:S01]  /*2cd0*/  LDC.64 R10, c[0x0][0x380] ;  /* 0x0000e000ff0a7b82 */ /* 0x000e220000000a00 */
[----:B------:R-:W-:-:S04]  /*2ce0*/  IMAD R13, R9, 0x100, R0 ;  /* 0x00000100090d7824 */ /* 0x000fc800078e0200 */
[----:B0-----:R-:W-:-:S04]  /*2cf0*/  IMAD.WIDE.U32 R12, R13, 0x8, R10 ;  /* 0x000000080d0c7825 */ /* 0x001fc800078e000a */
[----:B------:R-:W-:Y:S02]  /*2d00*/  IMAD.MOV.U32 R10, RZ, RZ, R6 ;  /* 0x000000ffff0a7224 */ /* 0x000fe400078e0006 */
[----:B------:R-:W-:-:S05]  /*2d10*/  IMAD.MOV.U32 R11, RZ, RZ, RZ ;  /* 0x000000ffff0b7224 */ /* 0x000fca00078e00ff */
[----:B------:R0:W-:Y:S02]  /*2d20*/  REDG.E.ADD.64.STRONG.GPU desc[UR16][R12.64+0x400], R10 ;  /* 0x0004000a0c00798e */ /* 0x0001e4000c12e510 */
.L_x_198:
[----:B------:R-:W-:Y:S05]  /*2d30*/  BSYNC.RECONVERGENT B1 ;  /* 0x0000000000017941 */ /* 0x000fea0003800200 */
.L_x_197:
[----:B------:R-:W-:Y:S04]  /*2d40*/  BSSY.RECONVERGENT B1, `(.L_x_199) ;  /* 0x0000009000017945 */ /* 0x000fe80003800200 */
[----:B------:R-:W-:Y:S05]  /*2d50*/  @!P1 BRA `(.L_x_200) ;  /* 0x00000000001c9947 */ /* 0x000fea0003800000 */
[----:B0-----:R-:W0:Y:S01]  /*2d60*/  LDC.64 R10, c[0x0][0x380] ;  /* 0x0000e000ff0a7b82 */ /* 0x001e220000000a00 */
[----:B------:R-:W-:-:S04]  /*2d70*/  IMAD R6, R9, 0x100, R0 ;  /* 0x0000010009067824 */ /* 0x000fc800078e0200 */
[----:B------:R-:W-:-:S04]  /*2d80*/  VIADD R13, R6, 0x100 ;  /* 0x00000100060d7836 */ /* 0x000fc80000000000 */
[----:B0-----:R-:W-:Y:S01]  /*2d90*/  IMAD.WIDE.U32 R12, R13, 0x8, R10 ;  /* 0x000000080d0c7825 */ /* 0x001fe200078e000a */
[----:B------:R-:W-:-:S03]  /*2da0*/  MOV R10, R8 ;  /* 0x00000008000a7202 */ /* 0x000fc60000000f00 */
[----:B------:R-:W-:-:S05]  /*2db0*/  IMAD.MOV.U32 R11, RZ, RZ, RZ ;  /* 0x000000ffff0b7224 */ /* 0x000fca00078e00ff */
[----:B------:R1:W-:Y:S02]  /*2dc0*/  REDG.E.ADD.64.STRONG.GPU desc[UR16][R12.64+0x400], R10 ;  /* 0x0004000a0c00798e */ /* 0x0003e4000c12e510 */
.L_x_200:
[----:B------:R-:W-:Y:S05]  /*2dd0*/  BSYNC.RECONVERGENT B1 ;  /* 0x0000000000017941 */ /* 0x000fea0003800200 */
.L_x_199:
[----:B------:R-:W-:-:S07]  /*2de0*/  VIADD R9, R9, 0x2 ;  /* 0x0000000209097836 */ /* 0x000fce0000000000 */
.L_x_196:
[----:B------:R-:W-:-:S13]  /*2df0*/  ISETP.NE.AND P0, PT, R7, RZ, PT ;  /* 0x000000ff0700720c */ /* 0x000fda0003f05270 */
[----:B------:R-:W-:Y:S05]  /*2e00*/  @!P0 BRA `(.L_x_134) ;  /* 0x0000000000248947 */ /* 0x000fea0003800000 */
[----:B------:R-:W-:-:S05]  /*2e10*/  IMAD R6, R9, 0x400, R2 ;  /* 0x0000040009067824 */ /* 0x000fca00078e0202 */
[----:B------:R-:W5:Y:S02]  /*2e20*/  LDS R8, [R6+0x200] ;  /* 0x0002000006087984 */ /* 0x000f640000000800 */
[----:B-----5:R-:W-:-:S13]  /*2e30*/  ISETP.NE.AND P0, PT, R8, RZ, PT ;  /* 0x000000ff0800720c */ /* 0x020fda0003f05270 */
[----:B------:R-:W-:Y:S05]  /*2e40*/  @!P0 BRA `(.L_x_134) ;  /* 0x0000000000148947 */ /* 0x000fea0003800000 */
[----:B------:R-:W5:Y:S01]  /*2e50*/  LDC.64 R6, c[0x0][0x380] ;  /* 0x0000e000ff067b82 */ /* 0x000f620000000a00 */
[----:B------:R-:W-:-:S04]  /*2e60*/  IMAD R9, R9, 0x100, R0 ;  /* 0x0000010009097824 */ /* 0x000fc800078e0200 */
[----:B-----5:R-:W-:-:S04]  /*2e70*/  IMAD.WIDE.U32 R6, R9, 0x8, R6 ;  /* 0x0000000809067825 */ /* 0x020fc800078e0006 */
[----:B------:R-:W-:-:S05]  /*2e80*/  IMAD.MOV.U32 R9, RZ, RZ, RZ ;  /* 0x000000ffff097224 */ /* 0x000fca00078e00ff */
[----:B------:R0:W-:Y:S02]  /*2e90*/  REDG.E.ADD.64.STRONG.GPU desc[UR16][R6.64+0x400], R8 ;  /* 0x000400080600798e */ /* 0x0001e4000c12e510 */
.L_x_134:
[----:B------:R-:W-:Y:S05]  /*2ea0*/  BSYNC.RECONVERGENT B0 ;  /* 0x0000000000007941 */ /* 0x000fea0003800200 */
.L_x_133:
[----:B------:R-:W1:Y:S01]  /*2eb0*/  LDCU.64 UR4, c[0x0][0x390] ;  /* 0x00007200ff0477ac */ /* 0x000e620008000a00 */
[----:B------:R-:W-:-:S04]  /*2ec0*/  UIADD3 UR6, UP1, UPT, UR6, 0x1, URZ ;  /* 0x0000000106067890 */ /* 0x000fc8000ff3e0ff */
[----:B------:R-:W-:Y:S02]  /*2ed0*/  UIADD3.X UR7, UPT, UPT, URZ, UR7, URZ, UP1, !UPT ;  /* 0x00000007ff077290 */ /* 0x000fe40008ffe4ff */
[----:B-1----:R-:W-:-:S04]  /*2ee0*/  UIADD3 UR9, UP0, UPT, UR4, -0x1, URZ ;  /* 0xffffffff04097890 */ /* 0x002fc8000ff1e0ff */
[----:B------:R-:W-:-:S04]  /*2ef0*/  UIADD3.X UR10, UPT, UPT, UR5, -0x1, URZ, UP0, !UPT ;  /* 0xffffffff050a7890 */ /* 0x000fc800087fe4ff */
[----:B------:R-:W-:-:S04]  /*2f00*/  USHF.R.U64 UR9, UR9, 0x1e, UR10 ;  /* 0x0000001e09097899 */ /* 0x000fc8000800120a */
[----:B------:R-:W-:-:S04]  /*2f10*/  UIADD3 UR9, UP0, UPT, UR9, 0x1, URZ ;  /* 0x0000000109097890 */ /* 0x000fc8000ff1e0ff */
[----:B------:R-:W-:Y:S02]  /*2f20*/  ULEA.HI.X UR10, UR10, URZ, URZ, 0x2, UP0 ;  /* 0x000000ff0a0a7291 */ /* 0x000fe400080f14ff */
[----:B------:R-:W-:-:S04]  /*2f30*/  UISETP.LT.U32.AND UP0, UPT, UR9, UR4, UPT ;  /* 0x000000040900728c */ /* 0x000fc8000bf01070 */
[----:B------:R-:W-:-:S04]  /*2f40*/  UISETP.LT.U32.AND.EX UP0, UPT, UR10, UR5, UPT, UP0 ;  /* 0x000000050a00728c */ /* 0x000fc8000bf01100 */
[----:B------:R-:W-:Y:S02]  /*2f50*/  USEL UR4, UR9, UR4, UP0 ;  /* 0x0000000409047287 */ /* 0x000fe40008000000 */
[----:B------:R-:W-:Y:S02]  /*2f60*/  USEL UR5, UR10, UR5, UP0 ;  /* 0x000000050a057287 */ /* 0x000fe40008000000 */
[----:B------:R-:W-:-:S04]  /*2f70*/  UISETP.NE.U32.AND UP0, UPT, UR6, UR4, UPT ;  /* 0x000000040600728c */ /* 0x000fc8000bf05070 */
[----:B------:R-:W-:Y:S01]  /*2f80*/  UISETP.NE.AND.EX UP0, UPT, UR7, UR5, UPT, UP0 ;  /* 0x000000050700728c */ /* 0x000fe2000bf05300 */
[----:B------:R-:W-:Y:S08]  /*2f90*/  BAR.SYNC.DEFER_BLOCKING 0x0 ;  /* 0x0000000000007b1d */ /* 0x000ff00000010000 */
[----:B------:R-:W-:Y:S05]  /*2fa0*/  BRA.U UP0, `(.L_x_201) ;  /* 0xffffffd100807547 */ /* 0x000fea000b83ffff */
[----:B------:R-:W-:Y:S05]  /*2fb0*/  EXIT ;  /* 0x000000000000794d */ /* 0x000fea0003800000 */
.L_x_202:
        /* <DEDUP_REMOVED lines=12> */
.L_x_353:


//--------------------- .text._ZN3cub18CUB_300001_SM_10006detail10radix_sort31DeviceRadixSortSingleTileKernelINS1_5radix10policy_hubImNS0_8NullTypeEyE10Policy1000ELNS0_9SortOrderE0EmS6_yNS1_21identity_decomposer_tEEEvPKT1_PSB_PKT2_PSF_T3_iiT4_ --------------------------
	.section	.text._ZN3cub18CUB_300001_SM_10006detail10radix_sort31DeviceRadixSortSingleTileKernelINS1_5radix10policy_hubImNS0_8NullTypeEyE10Policy1000ELNS0_9SortOrderE0EmS6_yNS1_21identity_decomposer_tEEEvPKT1_PSB_PKT2_PSF_T3_iiT4_,"ax",@progbits
	.align	128
        .global         _ZN3cub18CUB_300001_SM_10006detail10radix_sort31DeviceRadixSortSingleTileKernelINS1_5radix10policy_hubImNS0_8NullTypeEyE10Policy1000ELNS0_9SortOrderE0EmS6_yNS1_21identity_decomposer_tEEEvPKT1_PSB_PKT2_PSF_T3_iiT4_
        .type           _ZN3cub18CUB_300001_SM_10006detail10radix_sort31DeviceRadixSortSingleTileKernelINS1_5radix10policy_hubImNS0_8NullTypeEyE10Policy1000ELNS0_9SortOrderE0EmS6_yNS1_21identity_decomposer_tEEEvPKT1_PSB_PKT2_PSF_T3_iiT4_,@function
        .size           _ZN3cub18CUB_300001_SM_10006detail10radix_sort31DeviceRadixSortSingleTileKernelINS1_5radix10policy_hubImNS0_8NullTypeEyE10Policy1000ELNS0_9SortOrderE0EmS6_yNS1_21identity_decomposer_tEEEvPKT1_PSB_PKT2_PSF_T3_iiT4_,(.L_x_354 - _ZN3cub18CUB_300001_SM_10006detail10radix_sort31DeviceRadixSortSingleTileKernelINS1_5radix10policy_hubImNS0_8NullTypeEyE10Policy1000ELNS0_9SortOrderE0EmS6_yNS1_21identity_decomposer_tEEEvPKT1_PSB_PKT2_PSF_T3_iiT4_)
        .other          _ZN3cub18CUB_300001_SM_10006detail10radix_sort31DeviceRadixSortSingleTileKernelINS1_5radix10policy_hubImNS0_8NullTypeEyE10Policy1000ELNS0_9SortOrderE0EmS6_yNS1_21identity_decomposer_tEEEvPKT1_PSB_PKT2_PSF_T3_iiT4_,@"STO_CUDA_ENTRY STV_DEFAULT"
_ZN3cub18CUB_300001_SM_10006detail10radix_sort31DeviceRadixSortSingleTileKernelINS1_5radix10policy_hubImNS0_8NullTypeEyE10Policy1000ELNS0_9SortOrderE0EmS6_yNS1_21identity_decomposer_tEEEvPKT1_PSB_PKT2_PSF_T3_iiT4_:
.text._ZN3cub18CUB_300001_SM_10006detail10radix_sort31DeviceRadixSortSingleTileKernelINS1_5radix10policy_hubImNS0_8NullTypeEyE10Policy1000ELNS0_9SortOrderE0EmS6_yNS1_21identity_decomposer_tEEEvPKT1_PSB_PKT2_PSF_T3_iiT4_:
[----:B------:R-:W-:Y:S01]  /*0000*/  LDC R1, c[0x0][0x37c] ;  /* 0x0000df00ff017b82 */ /* 0x000fe20000000800 */
[----:B------:R-:W0:Y:S01]  /*0010*/  S2R R0, SR_TID.X ;  /* 0x0000000000007919 */ /* 0x000e220000002100 */
[----:B------:R-:W1:Y:S06]  /*0020*/  LDCU UR4, c[0x0][0x3a0] ;  /* 0x00007400ff0477ac */ /* 0x000e6c0008000800 */
[----:B------:R-:W2:Y:S01]  /*0030*/  LDC.64 R4, c[0x0][0x380] ;  /* 0x0000e000ff047b82 */ /* 0x000ea20000000a00 */
[----:B------:R-:W-:Y:S01]  /*0040*/  IMAD.MOV.U32 R12, RZ, RZ, -0x1 ;  /* 0xffffffffff0c7424 */ /* 0x000fe200078e00ff */
[----:B------:R-:W3:Y:S01]  /*0050*/  LDCU.64 UR10, c[0x0][0x358] ;  /* 0x00006b00ff0a77ac */ /* 0x000ee20008000a00 */
[----:B------:R-:W-:-:S05]  /*0060*/  IMAD.MOV.U32 R13, RZ, RZ, -0x1 ;  /* 0xffffffffff0d7424 */ /* 0x000fca00078e00ff */
[----:B------:R-:W4:Y:S01]  /*0070*/  S2UR UR5, SR_CgaCtaId ;  /* 0x00000000000579c3 */ /* 0x000f220000008800 */
[----:B------:R-:W-:Y:S01]  /*0080*/  MOV R14, 0xffffffff ;  /* 0xffffffff000e7802 */ /* 0x000fe20000000f00 */
[----:B------:R-:W-:Y:S01]  /*0090*/  IMAD.MOV.U32 R15, RZ, RZ, -0x1 ;  /* 0xffffffffff0f7424 */ /* 0x000fe200078e00ff */
[----:B------:R-:W-:Y:S01]  /*00a0*/  MOV R26, 0xffffffff ;  /* 0xffffffff001a7802 */ /* 0x000fe20000000f00 */
[----:B------:R-:W-:Y:S02]  /*00b0*/  IMAD.MOV.U32 R16, RZ, RZ, -0x1 ;  /* 0xffffffffff107424 */ /* 0x000fe400078e00ff */
[----:B------:R-:W-:Y:S02]  /*00c0*/  IMAD.MOV.U32 R17, RZ, RZ, -0x1 ;  /* 0xffffffffff117424 */ /* 0x000fe400078e00ff */
[----:B------:R-:W-:Y:S02]  /*00d0*/  IMAD.MOV.U32 R18, RZ, RZ, -0x1 ;  /* 0xffffffffff127424 */ /* 0x000fe400078e00ff */
[----:B------:R-:W-:-:S02]  /*00e0*/  IMAD.MOV.U32 R19, RZ, RZ, -0x1 ;  /* 0xffffffffff137424 */ /* 0x000fc400078e00ff */
[----:B------:R-:W-:Y:S02]  /*00f0*/  IMAD.MOV.U32 R20, RZ, RZ, -0x1 ;  /* 0xffffffffff147424 */ /* 0x000fe400078e00ff */
[----:B------:R-:W-:Y:S02]  /*0100*/  IMAD.MOV.U32 R21, RZ, RZ, -0x1 ;  /* 0xffffffffff157424 */ /* 0x000fe400078e00ff */
[----:B------:R-:W-:Y:S02]  /*0110*/  IMAD.MOV.U32 R22, RZ, RZ, -0x1 ;  /* 0xffffffffff167424 */ /* 0x000fe400078e00ff */
[----:B------:R-:W-:Y:S02]  /*0120*/  IMAD.MOV.U32 R23, RZ, RZ, -0x1 ;  /* 0xffffffffff177424 */ /* 0x000fe400078e00ff */
[----:B------:R-:W-:Y:S02]  /*0130*/  IMAD.MOV.U32 R24, RZ, RZ, -0x1 ;  /* 0xffffffffff187424 */ /* 0x000fe400078e00ff */
[----:B------:R-:W-:-:S02]  /*0140*/  IMAD.MOV.U32 R25, RZ, RZ, -0x1 ;  /* 0xffffffffff197424 */ /* 0x000fc400078e00ff */
[----:B------:R-:W-:Y:S01]  /*0150*/  IMAD.MOV.U32 R27, RZ, RZ, -0x1 ;  /* 0xffffffffff1b7424 */ /* 0x000fe200078e00ff */
[----:B------:R-:W4:Y:S01]  /*0160*/  S2R R28, SR_LANEID ;  /* 0x00000000001c7919 */ /* 0x000f220000000000 */
[----:B0-----:R-:W-:Y:S01]  /*0170*/  IMAD R7, R0, 0x9, RZ ;  /* 0x0000000900077824 */ /* 0x001fe200078e02ff */
[----:B------:R-:W0:Y:S03]  /*0180*/  LDCU.64 UR6, c[0x0][0x3a8] ;  /* 0x00007500ff0677ac */ /* 0x000e260008000a00 */
[C---:B------:R-:W-:Y:S01]  /*0190*/  VIADD R2, R7.reuse, 0x1 ;  /* 0x0000000107027836 */ /* 0x040fe20000000000 */
[C---:B-1----:R-:W-:Y:S01]  /*01a0*/  ISETP.GE.AND P6, PT, R7.reuse, UR4, PT ;  /* 0x0000000407007c0c */ /* 0x042fe2000bfc6270 */
[C---:B------:R-:W-:Y:S01]  /*01b0*/  VIADD R3, R7.reuse, 0x3 ;  /* 0x0000000307037836 */ /* 0x040fe20000000000 */
[----:B------:R-:W1:Y:S01]  /*01c0*/  LDCU UR9, c[0x0][0x3ac] ;  /* 0x00007580ff0977ac */ /* 0x000e620008000800 */
[C---:B------:R-:W-:Y:S01]  /*01d0*/  VIADD R6, R7.reuse, 0x4 ;  /* 0x0000000407067836 */ /* 0x040fe20000000000 */
[----:B------:R-:W-:Y:S01]  /*01e0*/  ISETP.GE.AND P0, PT, R2, UR4, PT ;  /* 0x0000000402007c0c */ /* 0x000fe2000bf06270 */
[----:B------:R-:W-:Y:S01]  /*01f0*/  VIADD R2, R7, 0x2 ;  /* 0x0000000207027836 */ /* 0x000fe20000000000 */
[----:B------:R-:W-:Y:S01]  /*0200*/  ISETP.GE.AND P2, PT, R3, UR4, PT ;  /* 0x0000000403007c0c */ /* 0x000fe2000bf46270 */
[C---:B------:R-:W-:Y:S01]  /*0210*/  VIADD R8, R7.reuse, 0x5 ;  /* 0x0000000507087836 */ /* 0x040fe20000000000 */
[----:B------:R-:W-:Y:S01]  /*0220*/  ISETP.GE.AND P3, PT, R6, UR4, PT ;  /* 0x0000000406007c0c */ /* 0x000fe2000bf66270 */
[----:B------:R-:W-:Y:S01]  /*0230*/  IMAD.MOV.U32 R3, RZ, RZ, -0x1 ;  /* 0xffffffffff037424 */ /* 0x000fe200078e00ff */
[----:B------:R-:W-:Y:S01]  /*0240*/  ISETP.GE.AND P1, PT, R2, UR4, PT ;  /* 0x0000000402007c0c */ /* 0x000fe2000bf26270 */
[----:B------:R-:W-:Y:S01]  /*0250*/  IMAD.MOV.U32 R2, RZ, RZ, -0x1 ;  /* 0xffffffffff027424 */ /* 0x000fe200078e00ff */
[----:B------:R-:W-:Y:S01]  /*0260*/  ISETP.GE.AND P4, PT, R8, UR4, PT ;  /* 0x0000000408007c0c */ /* 0x000fe2000bf86270 */
[----:B------:R-:W-:-:S02]  /*0270*/  VIADD R6, R7, 0x6 ;  /* 0x0000000607067836 */ /* 0x000fc40000000000 */
[----:B--2---:R-:W-:-:S03]  /*0280*/  IMAD.WIDE.U32 R4, R7, 0x8, R4 ;  /* 0x0000000807047825 */ /* 0x004fc600078e0004 */
[----:B------:R-:W-:Y:S01]  /*0290*/  ISETP.GE.AND P5, PT, R6, UR4, PT ;  /* 0x0000000406007c0c */ /* 0x000fe2000bfa6270 */
[C---:B------:R-:W-:Y:S01]  /*02a0*/  VIADD R8, R7.reuse, 0x7 ;  /* 0x0000000707087836 */ /* 0x040fe20000000000 */
[----:B---3--:R2:W5:Y:S01]  /*02b0*/  @!P6 LDG.E.64 R2, desc[UR10][R4.64] ;  /* 0x0000000a0402e981 */ /* 0x008562000c1e1b00 */
[----:B------:R-:W-:-:S03]  /*02c0*/  VIADD R7, R7, 0x8 ;  /* 0x0000000807077836 */ /* 0x000fc60000000000 */
[----:B------:R2:W5:Y:S01]  /*02d0*/  @!P0 LDG.E.64 R12, desc[UR10][R4.64+0x8] ;  /* 0x0000080a040c8981 */ /* 0x000562000c1e1b00 */
[----:B------:R-:W-:Y:S02]  /*02e0*/  ISETP.GE.AND P6, PT, R8, UR4, PT ;  /* 0x0000000408007c0c */ /* 0x000fe4000bfc6270 */
[----:B------:R-:W-:Y:S01]  /*02f0*/  ISETP.GE.AND P0, PT, R7, UR4, PT ;  /* 0x0000000407007c0c */ /* 0x000fe2000bf06270 */
[----:B------:R2:W5:Y:S04]  /*0300*/  @!P1 LDG.E.64 R14, desc[UR10][R4.64+0x10] ;  /* 0x0000100a040e9981 */ /* 0x000568000c1e1b00 */
[----:B------:R2:W5:Y:S04]  /*0310*/  @!P2 LDG.E.64 R16, desc[UR10][R4.64+0x18] ;  /* 0x0000180a0410a981 */ /* 0x000568000c1e1b00 */
[----:B------:R2:W5:Y:S04]  /*0320*/  @!P3 LDG.E.64 R18, desc[UR10][R4.64+0x20] ;  /* 0x0000200a0412b981 */ /* 0x000568000c1e1b00 */
[----:B------:R2:W5:Y:S04]  /*0330*/  @!P4 LDG.E.64 R20, desc[UR10][R4.64+0x28] ;  /* 0x0000280a0414c981 */ /* 0x000568000c1e1b00 */
[----:B------:R2:W5:Y:S04]  /*0340*/  @!P5 LDG.E.64 R22, desc[UR10][R4.64+0x30] ;  /* 0x0000300a0416d981 */ /* 0x000568000c1e1b00 */
[----:B------:R2:W5:Y:S04]  /*0350*/  @!P6 LDG.E.64 R24, desc[UR10][R4.64+0x38] ;  /* 0x0000380a0418e981 */ /* 0x000568000c1e1b00 */
[----:B------:R2:W5:Y:S01]  /*0360*/  @!P0 LDG.E.64 R26, desc[UR10][R4.64+0x40] ;  /* 0x0000400a041a8981 */ /* 0x000562000c1e1b00 */
[----:B------:R-:W-:-:S02]  /*0370*/  UMOV UR4, 0x400 ;  /* 0x0000040000047882 */ /* 0x000fc40000000000 */
[----:B----4-:R-:W-:Y:S01]  /*0380*/  ULEA UR4, UR5, UR4, 0x18 ;  /* 0x0000000405047291 */ /* 0x010fe2000f8ec0ff */
[----:B------:R-:W-:-:S05]  /*0390*/  SHF.R.U32.HI R86, RZ, 0x5, R0 ;  /* 0x00000005ff567819 */ /* 0x000fca0000011600 */
[----:B------:R-:W-:-:S05]  /*03a0*/  LEA R29, R0, UR4, 0x2 ;  /* 0x00000004001d7c11 */ /* 0x000fca000f8e10ff */
[----:B------:R-:W-:Y:S01]  /*03b0*/  IMAD R31, R0, 0x80, R29 ;  /* 0x00000080001f7824 */ /* 0x000fe200078e021d */
[----:B------:R-:W-:-:S03]  /*03c0*/  LEA R30, R86, UR4, 0x2 ;  /* 0x00000004561e7c11 */ /* 0x000fc6000f8e10ff */
[----:B------:R-:W-:Y:S01]  /*03d0*/  IMAD R33, R0, -0x3c, R31 ;  /* 0xffffffc400217824 */ /* 0x000fe200078e021f */
[----:B0-----:R-:W-:Y:S02]  /*03e0*/  UIADD3 UR8, UPT, UPT, UR6, 0x6, URZ ;  /* 0x0000000606087890 */ /* 0x001fe4000fffe0ff */
[----:B------:R-:W-:Y:S01]  /*03f0*/  UIADD3 UR5, UPT, UPT, -UR6, UR7, URZ ;  /* 0x0000000706057290 */ /* 0x000fe2000fffe1ff */
[----:B-12---:R-:W-:Y:S11]  /*0400*/  BAR.SYNC.DEFER_BLOCKING 0x0 ;  /* 0x0000000000007b1d */ /* 0x006ff60000010000 */
.L_x_204:
[----:B------:R-:W-:Y:S01]  /*0410*/  UISETP.LT.AND UP0, UPT, UR5, 0x6, UPT ;  /* 0x000000060500788c */ /* 0x000fe2000bf01270 */
[----:B------:R-:W-:Y:S01]  /*0420*/  STS [R29], RZ ;  /* 0x000000ff1d007388 */ /* 0x000fe20000000800 */
[----:B------:R-:W-:Y:S01]  /*0430*/  UMOV UR6, 0x1 ;  /* 0x0000000100067882 */ /* 0x000fe20000000000 */
[----:B------:R-:W-:Y:S01]  /*0440*/  UIADD3 UR7, UPT, UPT, UR8, -0x6, URZ ;  /* 0xfffffffa08077890 */ /* 0x000fe2000fffe0ff */
[----:B------:R-:W-:Y:S01]  /*0450*/  ISETP.NE.AND P1, PT, R28, 0x1f, PT ;  /* 0x0000001f1c00780c */ /* 0x000fe20003f25270 */
[----:B------:R-:W-:Y:S01]  /*0460*/  USEL UR4, UR5, 0x6, UP0 ;  /* 0x0000000605047887 */ /* 0x000fe20008000000 */
[----:B------:R-:W-:Y:S01]  /*0470*/  STS [R29+0x400], RZ ;  /* 0x000400ff1d007388 */ /* 0x000fe20000000800 */
[----:B------:R-:W-:Y:S01]  /*0480*/  ISETP.NE.AND P2, PT, R86, 0x6, PT ;  /* 0x000000065600780c */ /* 0x000fe20003f45270 */
[----:B------:R-:W-:Y:S01]  /*0490*/  UISETP.GE.AND UP0, UPT, UR8, UR9, UPT ;  /* 0x000000090800728c */ /* 0x000fe2000bf06270 */
[----:B-1---5:R-:W-:Y:S01]  /*04a0*/  SHF.R.U64 R4, R2, UR7, R3 ;  /* 0x0000000702047c19 */ /* 0x022fe20008001203 */
[----:B------:R-:W-:Y:S01]  /*04b0*/  USHF.L.U32 UR4, UR6, UR4, URZ ;  /* 0x0000000406047299 */ /* 0x000fe200080006ff */
[----:B------:R-:W-:Y:S01]  /*04c0*/  STS [R29+0x800], RZ ;  /* 0x000800ff1d007388 */ /* 0x000fe20000000800 */
[----:B0-----:R-:W0:Y:S01]  /*04d0*/  S2UR UR6, SR_CgaCtaId ;  /* 0x00000000000679c3 */ /* 0x001e220000008800 */
[----:B------:R-:W-:Y:S01]  /*04e0*/  ISETP.NE.AND P3, PT, R86, 0x7, PT ;  /* 0x000000075600780c */ /* 0x000fe20003f65270 */
[----:B------:R-:W-:Y:S01]  /*04f0*/  UIADD3 UR4, UPT, UPT, UR4, -0x1, URZ ;  /* 0xffffffff04047890 */ /* 0x000fe2000fffe0ff */
[----:B------:R-:W-:Y:S04]  /*0500*/  STS [R29+0xc00], RZ ;  /* 0x000c00ff1d007388 */ /* 0x000fe80000000800 */
[----:B------:R-:W-:Y:S01]  /*0510*/  STS [R29+0x1000], RZ ;  /* 0x001000ff1d007388 */ /* 0x000fe20000000800 */
[----:B------:R-:W-:-:S03]  /*0520*/  LOP3.LUT R4, R4, UR4, RZ, 0xc0, !PT ;  /* 0x0000000404047c12 */ /* 0x000fc6000f8ec0ff */
[----:B------:R-:W-:Y:S01]  /*0530*/  STS [R29+0x1400], RZ ;  /* 0x001400ff1d007388 */ /* 0x000fe20000000800 */
[----:B------:R-:W-:Y:S01]  /*0540*/  SHF.R.U32.HI R6, RZ, 0x4, R4 ;  /* 0x00000004ff067819 */ /* 0x000fe20000011604 */
[----:B------:R-:W-:Y:S02]  /*0550*/  IMAD.SHL.U32 R5, R4, 0x400, RZ ;  /* 0x0000040004057824 */ /* 0x000fe400078e00ff */
[----:B------:R-:W-:Y:S01]  /*0560*/  STS [R29+0x1800], RZ ;  /* 0x001800ff1d007388 */ /* 0x000fe20000000800 */
[----:B------:R-:W-:Y:S02]  /*0570*/  LOP3.LUT R6, R6, 0xffffffe, RZ, 0xc0, !PT ;  /* 0x0ffffffe06067812 */ /* 0x000fe400078ec0ff */
[----:B------:R-:W-:Y:S01]  /*0580*/  LOP3.LUT R4, R5, 0x7c00, RZ, 0xc0, !PT ;  /* 0x00007c0005047812 */ /* 0x000fe200078ec0ff */
[----:B------:R-:W-:Y:S03]  /*0590*/  STS [R29+0x1c00], RZ ;  /* 0x001c00ff1d007388 */ /* 0x000fe60000000800 */
[----:B------:R-:W-:Y:S01]  /*05a0*/  IADD3 R51, PT, PT, R6, R29, R4 ;  /* 0x0000001d06337210 */ /* 0x000fe20007ffe004 */
[----:B------:R-:W-:Y:S01]  /*05b0*/  STS [R29+0x2000], RZ ;  /* 0x002000ff1d007388 */ /* 0x000fe20000000800 */
[----:B--2---:R-:W-:-:S03]  /*05c0*/  SHF.R.U64 R4, R12, UR7, R13 ;  /* 0x000000070c047c19 */ /* 0x004fc6000800120d */
[----:B------:R-:W-:Y:S01]  /*05d0*/  STS [R29+0x2400], RZ ;  /* 0x002400ff1d007388 */ /* 0x000fe20000000800 */
[----:B------:R-:W-:-:S03]  /*05e0*/  LOP3.LUT R4, R4, UR4, RZ, 0xc0, !PT ;  /* 0x0000000404047c12 */ /* 0x000fc6000f8ec0ff */
[----:B------:R-:W-:Y:S02]  /*05f0*/  STS [R29+0x2800], RZ ;  /* 0x002800ff1d007388 */ /* 0x000fe40000000800 */
[----:B------:R-:W-:Y:S01]  /*0600*/  IMAD.SHL.U32 R5, R4, 0x400, RZ ;  /* 0x0000040004057824 */ /* 0x000fe200078e00ff */
[----:B------:R-:W-:Y:S01]  /*0610*/  SHF.R.U32.HI R4, RZ, 0x4, R4 ;  /* 0x00000004ff047819 */ /* 0x000fe20000011604 */
[----:B------:R-:W-:Y:S03]  /*0620*/  STS [R29+0x2c00], RZ ;  /* 0x002c00ff1d007388 */ /* 0x000fe60000000800 */
[----:B------:R-:W-:Y:S01]  /*0630*/  LOP3.LUT R6, R5, 0x7c00, RZ, 0xc0, !PT ;  /* 0x00007c0005067812 */ /* 0x000fe200078ec0ff */
[----:B------:R-:W-:Y:S01]  /*0640*/  STS [R29+0x3000], RZ ;  /* 0x003000ff1d007388 */ /* 0x000fe20000000800 */
[----:B------:R-:W-:Y:S02]  /*0650*/  LOP3.LUT R41, R4, 0xffffffe, RZ, 0xc0, !PT ;  /* 0x0ffffffe04297812 */ /* 0x000fe400078ec0ff */
[----:B---3--:R-:W-:Y:S01]  /*0660*/  SHF.R.U64 R5, R14, UR7, R15 ;  /* 0x000000070e057c19 */ /* 0x008fe2000800120f */
[----:B------:R-:W-:Y:S01]  /*0670*/  STS [R29+0x3400], RZ ;  /* 0x003400ff1d007388 */ /* 0x000fe20000000800 */
[----:B------:R-:W-:-:S02]  /*0680*/  IADD3 R41, PT, PT, R41, R29, R6 ;  /* 0x0000001d29297210 */ /* 0x000fc40007ffe006 */
[----:B------:R-:W-:Y:S01]  /*0690*/  LOP3.LUT R5, R5, UR4, RZ, 0xc0, !PT ;  /* 0x0000000405057c12 */ /* 0x000fe2000f8ec0ff */
[----:B------:R-:W-:Y:S04]  /*06a0*/  STS [R29+0x3800], RZ ;  /* 0x003800ff1d007388 */ /* 0x000fe80000000800 */
[----:B------:R-:W-:Y:S01]  /*06b0*/  STS [R29+0x3c00], RZ ;  /* 0x003c00ff1d007388 */ /* 0x000fe20000000800 */
[----:B------:R-:W-:Y:S01]  /*06c0*/  IMAD.SHL.U32 R6, R5, 0x400, RZ ;  /* 0x0000040005067824 */ /* 0x000fe200078e00ff */
[----:B------:R-:W-:Y:S02]  /*06d0*/  SHF.R.U32.HI R5, RZ, 0x4, R5 ;  /* 0x00000004ff057819 */ /* 0x000fe40000011605 */
[----:B------:R-:W-:Y:S02]  /*06e0*/  STS [R29+0x4000], RZ ;  /* 0x004000ff1d007388 */ /* 0x000fe40000000800 */
[----:B------:R-:W-:-:S02]  /*06f0*/  LOP3.LUT R32, R6, 0x7c00, RZ, 0xc0, !PT ;  /* 0x00007c0006207812 */ /* 0x000fc400078ec0ff */
[----:B------:R-:W-:Y:S01]  /*0700*/  STS [R29+0x4400], RZ ;  /* 0x004400ff1d007388 */ /* 0x000fe20000000800 */
[----:B------:R-:W-:-:S03]  /*0710*/  LOP3.LUT R5, R5, 0xffffffe, RZ, 0xc0, !PT ;  /* 0x0ffffffe05057812 */ /* 0x000fc600078ec0ff */
[----:B------:R-:W-:Y:S01]  /*0720*/  STS [R29+0x4800], RZ ;  /* 0x004800ff1d007388 */ /* 0x000fe20000000800 */
[----:B------:R-:W-:-:S03]  /*0730*/  IADD3 R32, PT, PT, R5, R29, R32 ;  /* 0x0000001d05207210 */ /* 0x000fc60007ffe020 */
[----:B------:R-:W-:Y:S04]  /*0740*/  STS [R29+0x4c00], RZ ;  /* 0x004c00ff1d007388 */ /* 0x000fe80000000800 */
        /* <DEDUP_REMOVED lines=13> */
[----:B------:R-:W1:Y:S02]  /*0820*/  LDS.U16 R50, [R51] ;  /* 0x0000000033327984 */ /* 0x000e640000000400 */
[----:B-1----:R-:W-:-:S05]  /*0830*/  VIADD R4, R50, 0x1 ;  /* 0x0000000132047836 */ /* 0x002fca0000000000 */
[----:B------:R1:W-:Y:S04]  /*0840*/  STS.U16 [R51], R4 ;  /* 0x0000000433007388 */ /* 0x0003e80000000400 */
[----:B------:R-:W2:Y:S01]  /*0850*/  LDS.U16 R49, [R41] ;  /* 0x0000000029317984 */ /* 0x000ea20000000400 */
[----:B-1--4-:R-:W-:-:S04]  /*0860*/  SHF.R.U64 R4, R16, UR7, R17 ;  /* 0x0000000710047c19 */ /* 0x012fc80008001211 */
[----:B------:R-:W-:-:S05]  /*0870*/  LOP3.LUT R4, R4, UR4, RZ, 0xc0, !PT ;  /* 0x0000000404047c12 */ /* 0x000fca000f8ec0ff */
[----:B------:R-:W-:Y:S01]  /*0880*/  IMAD.SHL.U32 R5, R4, 0x400, RZ ;  /* 0x0000040004057824 */ /* 0x000fe200078e00ff */
[----:B------:R-:W-:-:S04]  /*0890*/  SHF.R.U32.HI R4, RZ, 0x4, R4 ;  /* 0x00000004ff047819 */ /* 0x000fc80000011604 */
[----:B------:R-:W-:Y:S02]  /*08a0*/  LOP3.LUT R34, R5, 0x7c00, RZ, 0xc0, !PT ;  /* 0x00007c0005227812 */ /* 0x000fe400078ec0ff */
[----:B------:R-:W-:-:S04]  /*08b0*/  LOP3.LUT R4, R4, 0xffffffe, RZ, 0xc0, !PT ;  /* 0x0ffffffe04047812 */ /* 0x000fc800078ec0ff */
[----:B------:R-:W-:Y:S02]  /*08c0*/  IADD3 R34, PT, PT, R4, R29, R34 ;  /* 0x0000001d04227210 */ /* 0x000fe40007ffe022 */
[----:B------:R-:W-:-:S04]  /*08d0*/  SHF.R.U64 R4, R18, UR7, R19 ;  /* 0x0000000712047c19 */ /* 0x000fc80008001213 */
[----:B------:R-:W-:Y:S01]  /*08e0*/  LOP3.LUT R4, R4, UR4, RZ, 0xc0, !PT ;  /* 0x0000000404047c12 */ /* 0x000fe2000f8ec0ff */
[----:B--2---:R-:W-:-:S05]  /*08f0*/  VIADD R6, R49, 0x1 ;  /* 0x0000000131067836 */ /* 0x004fca0000000000 */
[----:B------:R1:W-:Y:S04]  /*0900*/  STS.U16 [R41], R6 ;  /* 0x0000000629007388 */ /* 0x0003e80000000400 */
[----:B------:R-:W2:Y:S01]  /*0910*/  LDS.U16 R48, [R32] ;  /* 0x0000000020307984 */ /* 0x000ea20000000400 */
[----:B-1----:R-:W-:Y:S01]  /*0920*/  IMAD.SHL.U32 R6, R4, 0x400, RZ ;  /* 0x0000040004067824 */ /* 0x002fe200078e00ff */
[----:B------:R-:W-:-:S04]  /*0930*/  SHF.R.U32.HI R4, RZ, 0x4, R4 ;  /* 0x00000004ff047819 */ /* 0x000fc80000011604 */
[----:B------:R-:W-:Y:S02]  /*0940*/  LOP3.LUT R6, R6, 0x7c00, RZ, 0xc0, !PT ;  /* 0x00007c0006067812 */ /* 0x000fe400078ec0ff */
[----:B------:R-:W-:-:S04]  /*0950*/  LOP3.LUT R4, R4, 0xffffffe, RZ, 0xc0, !PT ;  /* 0x0ffffffe04047812 */ /* 0x000fc800078ec0ff */
[----:B------:R-:W-:Y:S02]  /*0960*/  IADD3 R36, PT, PT, R4, R29, R6 ;  /* 0x0000001d04247210 */ /* 0x000fe40007ffe006 */
[----:B------:R-:W-:-:S04]  /*0970*/  SHF.R.U64 R4, R20, UR7, R21 ;  /* 0x0000000714047c19 */ /* 0x000fc80008001215 */
[----:B------:R-:W-:-:S04]  /*0980*/  LOP3.LUT R4, R4, UR4, RZ, 0xc0, !PT ;  /* 0x0000000404047c12 */ /* 0x000fc8000f8ec0ff */
[----:B------:R-:W-:-:S04]  /*0990*/  SHF.R.U32.HI R6, RZ, 0x4, R4 ;  /* 0x00000004ff067819 */ /* 0x000fc80000011604 */
[----:B------:R-:W-:Y:S01]  /*09a0*/  LOP3.LUT R6, R6, 0xffffffe, RZ, 0xc0, !PT ;  /* 0x0ffffffe06067812 */ /* 0x000fe200078ec0ff */
[----:B--2---:R-:W-:-:S05]  /*09b0*/  VIADD R5, R48, 0x1 ;  /* 0x0000000130057836 */ /* 0x004fca0000000000 */
[----:B------:R1:W-:Y:S04]  /*09c0*/  STS.U16 [R32], R5 ;  /* 0x0000000520007388 */ /* 0x0003e80000000400 */
[----:B------:R-:W2:Y:S01]  /*09d0*/  LDS.U16 R47, [R34] ;  /* 0x00000000222f7984 */ /* 0x000ea20000000400 */
[----:B-1----:R-:W-:-:S04]  /*09e0*/  SHF.L.U32 R5, R4, 0xa, RZ ;  /* 0x0000000a04057819 */ /* 0x002fc800000006ff */
[----:B------:R-:W-:-:S04]  /*09f0*/  LOP3.LUT R4, R5, 0x7c00, RZ, 0xc0, !PT ;  /* 0x00007c0005047812 */ /* 0x000fc800078ec0ff */
[----:B------:R-:W-:Y:S02]  /*0a00*/  IADD3 R37, PT, PT, R6, R29, R4 ;  /* 0x0000001d06257210 */ /* 0x000fe40007ffe004 */
[----:B------:R-:W-:-:S04]  /*0a10*/  SHF.R.U64 R4, R22, UR7, R23 ;  /* 0x0000000716047c19 */ /* 0x000fc80008001217 */
[----:B------:R-:W-:-:S05]  /*0a20*/  LOP3.LUT R4, R4, UR4, RZ, 0xc0, !PT ;  /* 0x0000000404047c12 */ /* 0x000fca000f8ec0ff */
[----:B------:R-:W-:Y:S01]  /*0a30*/  IMAD.SHL.U32 R6, R4, 0x400, RZ ;  /* 0x0000040004067824 */ /* 0x000fe200078e00ff */
[----:B------:R-:W-:-:S04]  /*0a40*/  SHF.R.U32.HI R4, RZ, 0x4, R4 ;  /* 0x00000004ff047819 */ /* 0x000fc80000011604 */
[----:B------:R-:W-:Y:S02]  /*0a50*/  LOP3.LUT R6, R6, 0x7c00, RZ, 0xc0, !PT ;  /* 0x00007c0006067812 */ /* 0x000fe400078ec0ff */
[----:B------:R-:W-:-:S04]  /*0a60*/  LOP3.LUT R38, R4, 0xffffffe, RZ, 0xc0, !PT ;  /* 0x0ffffffe04267812 */ /* 0x000fc800078ec0ff */
[----:B------:R-:W-:Y:S01]  /*0a70*/  IADD3 R38, PT, PT, R38, R29, R6 ;  /* 0x0000001d26267210 */ /* 0x000fe20007ffe006 */
[----:B--2---:R-:W-:-:S05]  /*0a80*/  VIADD R7, R47, 0x1 ;  /* 0x000000012f077836 */ /* 0x004fca0000000000 */
[----:B------:R-:W-:Y:S04]  /*0a90*/  STS.U16 [R34], R7 ;  /* 0x0000000722007388 */ /* 0x000fe80000000400 */
[----:B------:R-:W1:Y:S02]  /*0aa0*/  LDS.U16 R46, [R36] ;  /* 0x00000000242e7984 */ /* 0x000e640000000400 */
[----:B-1----:R-:W-:-:S05]  /*0ab0*/  VIADD R5, R46, 0x1 ;  /* 0x000000012e057836 */ /* 0x002fca0000000000 */
[----:B------:R1:W-:Y:S04]  /*0ac0*/  STS.U16 [R36], R5 ;  /* 0x0000000524007388 */ /* 0x0003e80000000400 */
[----:B------:R-:W2:Y:S01]  /*0ad0*/  LDS.U16 R45, [R37] ;  /* 0x00000000252d7984 */ /* 0x000ea20000000400 */
[----:B-1----:R-:W-:-:S04]  /*0ae0*/  SHF.R.U64 R5, R24, UR7, R25 ;  /* 0x0000000718057c19 */ /* 0x002fc80008001219 */
[----:B------:R-:W-:-:S05]  /*0af0*/  LOP3.LUT R5, R5, UR4, RZ, 0xc0, !PT ;  /* 0x0000000405057c12 */ /* 0x000fca000f8ec0ff */
[----:B------:R-:W-:Y:S01]  /*0b00*/  IMAD.SHL.U32 R6, R5, 0x400, RZ ;  /* 0x0000040005067824 */ /* 0x000fe200078e00ff */
[----:B------:R-:W-:-:S04]  /*0b10*/  SHF.R.U32.HI R5, RZ, 0x4, R5 ;  /* 0x00000004ff057819 */ /* 0x000fc80000011605 */
[----:B------:R-:W-:Y:S02]  /*0b20*/  LOP3.LUT R6, R6, 0x7c00, RZ, 0xc0, !PT ;  /* 0x00007c0006067812 */ /* 0x000fe400078ec0ff */
[----:B------:R-:W-:-:S04]  /*0b30*/  LOP3.LUT R39, R5, 0xffffffe, RZ, 0xc0, !PT ;  /* 0x0ffffffe05277812 */ /* 0x000fc800078ec0ff */
[----:B------:R-:W-:Y:S01]  /*0b40*/  IADD3 R39, PT, PT, R39, R29, R6 ;  /* 0x0000001d27277210 */ /* 0x000fe20007ffe006 */
[----:B--2---:R-:W-:-:S05]  /*0b50*/  VIADD R4, R45, 0x1 ;  /* 0x000000012d047836 */ /* 0x004fca0000000000 */
[----:B------:R1:W-:Y:S04]  /*0b60*/  STS.U16 [R37], R4 ;  /* 0x0000000425007388 */ /* 0x0003e80000000400 */
[----:B------:R-:W2:Y:S01]  /*0b70*/  LDS.U16 R44, [R38] ;  /* 0x00000000262c7984 */ /* 0x000ea20000000400 */
[----:B-1----:R-:W-:-:S04]  /*0b80*/  SHF.R.U64 R4, R26, UR7, R27 ;  /* 0x000000071a047c19 */ /* 0x002fc8000800121b */
[----:B------:R-:W-:Y:S01]  /*0b90*/  LOP3.LUT R4, R4, UR4, RZ, 0xc0, !PT ;  /* 0x0000000404047c12 */ /* 0x000fe2000f8ec0ff */
[----:B------:R-:W-:Y:S02]  /*0ba0*/  UMOV UR4, 0x400 ;  /* 0x0000040000047882 */ /* 0x000fe40000000000 */
[----:B0-----:R-:W-:Y:S02]  /*0bb0*/  ULEA UR4, UR6, UR4, 0x18 ;  /* 0x0000000406047291 */ /* 0x001fe4000f8ec0ff */
[----:B------:R-:W-:Y:S01]  /*0bc0*/  IMAD.SHL.U32 R6, R4, 0x400, RZ ;  /* 0x0000040004067824 */ /* 0x000fe200078e00ff */
[----:B------:R-:W-:-:S04]  /*0bd0*/  SHF.R.U32.HI R4, RZ, 0x4, R4 ;  /* 0x00000004ff047819 */ /* 0x000fc80000011604 */
[----:B------:R-:W-:Y:S02]  /*0be0*/  LOP3.LUT R6, R6, 0x7c00, RZ, 0xc0, !PT ;  /* 0x00007c0006067812 */ /* 0x000fe400078ec0ff */
[----:B------:R-:W-:-:S04]  /*0bf0*/  LOP3.LUT R40, R4, 0xffffffe, RZ, 0xc0, !PT ;  /* 0x0ffffffe04287812 */ /* 0x000fc800078ec0ff */
[----:B------:R-:W-:Y:S01]  /*0c00*/  IADD3 R40, PT, PT, R40, R29, R6 ;  /* 0x0000001d28287210 */ /* 0x000fe20007ffe006 */
[----:B--2---:R-:W-:-:S05]  /*0c10*/  VIADD R5, R44, 0x1 ;  /* 0x000000012c057836 */ /* 0x004fca0000000000 */
[----:B------:R-:W-:Y:S04]  /*0c20*/  STS.U16 [R38], R5 ;  /* 0x0000000526007388 */ /* 0x000fe80000000400 */
[----:B------:R-:W0:Y:S02]  /*0c30*/  LDS.U16 R43, [R39] ;  /* 0x00000000272b7984 */ /* 0x000e240000000400 */
[----:B0-----:R-:W-:-:S05]  /*0c40*/  VIADD R4, R43, 0x1 ;  /* 0x000000012b047836 */ /* 0x001fca0000000000 */
[----:B------:R-:W-:Y:S04]  /*0c50*/  STS.U16 [R39], R4 ;  /* 0x0000000427007388 */ /* 0x000fe80000000400 */
[----:B------:R-:W0:Y:S02]  /*0c60*/  LDS.U16 R42, [R40] ;  /* 0x00000000282a7984 */ /* 0x000e240000000400 */
[----:B0-----:R-:W-:-:S05]  /*0c70*/  VIADD R5, R42, 0x1 ;  /* 0x000000012a057836 */ /* 0x001fca0000000000 */
[----:B------:R-:W-:Y:S01]  /*0c80*/  STS.U16 [R40], R5 ;  /* 0x0000000528007388 */ /* 0x000fe20000000400 */
[----:B------:R-:W-:Y:S06]  /*0c90*/  BAR.SYNC.DEFER_BLOCKING 0x0 ;  /* 0x0000000000007b1d */ /* 0x000fec0000010000 */
[----:B------:R-:W-:Y:S04]  /*0ca0*/  LDS R77, [R31] ;  /* 0x000000001f4d7984 */ /* 0x000fe80000000800 */
[----:B------:R-:W0:Y:S04]  /*0cb0*/  LDS R78, [R31+0x4] ;  /* 0x000004001f4e7984 */ /* 0x000e280000000800 */
[----:B------:R-:W1:Y:S04]  /*0cc0*/  LDS R79, [R31+0x8] ;  /* 0x000008001f4f7984 */ /* 0x000e680000000800 */
[----:B------:R-:W2:Y:S04]  /*0cd0*/  LDS R80, [R31+0xc] ;  /* 0x00000c001f507984 */ /* 0x000ea80000000800 */
[----:B------:R-:W3:Y:S04]  /*0ce0*/  LDS R81, [R31+0x10] ;  /* 0x000010001f517984 */ /* 0x000ee80000000800 */
[----:B------:R-:W4:Y:S04]  /*0cf0*/  LDS R82, [R31+0x14] ;  /* 0x000014001f527984 */ /* 0x000f280000000800 */
[----:B------:R-:W4:Y:S04]  /*0d00*/  LDS R83, [R31+0x18] ;  /* 0x000018001f537984 */ /* 0x000f280000000800 */
[----:B------:R-:W4:Y:S04]  /*0d10*/  LDS R76, [R31+0x1c] ;  /* 0x00001c001f4c7984 */ /* 0x000f280000000800 */
[----:B------:R-:W4:Y:S04]  /*0d20*/  LDS R75, [R31+0x20] ;  /* 0x000020001f4b7984 */ /* 0x000f280000000800 */
[----:B------:R-:W4:Y:S04]  /*0d30*/  LDS R74, [R31+0x24] ;  /* 0x000024001f4a7984 */ /* 0x000f280000000800 */
[----:B------:R-:W4:Y:S01]  /*0d40*/  LDS R73, [R31+0x28] ;  /* 0x000028001f497984 */ /* 0x000f220000000800 */
[----:B0-----:R-:W-:-:S03]  /*0d50*/  IMAD.IADD R78, R77, 0x1, R78 ;  /* 0x000000014d4e7824 */ /* 0x001fc600078e024e */
[----:B------:R-:W0:Y:S01]  /*0d60*/  LDS R72, [R31+0x2c] ;  /* 0x00002c001f487984 */ /* 0x000e220000000800 */
[----:B-1----:R-:W-:-:S03]  /*0d70*/  IMAD.IADD R79, R79, 0x1, R78 ;  /* 0x000000014f4f7824 */ /* 0x002fc600078e024e */
[----:B------:R-:W1:Y:S01]  /*0d80*/  LDS R71, [R31+0x30] ;  /* 0x000030001f477984 */ /* 0x000e620000000800 */
[----:B--2---:R-:W-:-:S03]  /*0d90*/  IMAD.IADD R80, R80, 0x1, R79 ;  /* 0x0000000150507824 */ /* 0x004fc600078e024f */
[----:B------:R-:W2:Y:S02]  /*0da0*/  LDS R70, [R31+0x34] ;  /* 0x000034001f467984 */ /* 0x000ea40000000800 */
[----:B---3--:R-:W-:Y:S02]  /*0db0*/  IADD3 R81, PT, PT, R81, R80, RZ ;  /* 0x0000005051517210 */ /* 0x008fe40007ffe0ff */
[----:B------:R-:W3:Y:S04]  /*0dc0*/  LDS R69, [R31+0x38] ;  /* 0x000038001f457984 */ /* 0x000ee80000000800 */
[----:B------:R-:W3:Y:S01]  /*0dd0*/  LDS R68, [R31+0x3c] ;  /* 0x00003c001f447984 */ /* 0x000ee20000000800 */
[----:B----4-:R-:W-:-:S03]  /*0de0*/  IMAD.IADD R82, R82, 0x1, R81 ;  /* 0x0000000152527824 */ /* 0x010fc600078e0251 */
[----:B------:R-:W4:Y:S01]  /*0df0*/  LDS R67, [R31+0x40] ;  /* 0x000040001f437984 */ /* 0x000f220000000800 */
[----:B------:R-:W-:-:S03]  /*0e00*/  IMAD.IADD R83, R83, 0x1, R82 ;  /* 0x0000000153537824 */ /* 0x000fc600078e0252 */
        /* <DEDUP_REMOVED lines=9> */
[----:B0-----:R-:W-:-:S03]  /*0ea0*/  IMAD.IADD R72, R72, 0x1, R73 ;  /* 0x0000000148487824 */ /* 0x001fc600078e0249 */
[----:B------:R-:W0:Y:S01]  /*0eb0*/  LDS R61, [R31+0x58] ;  /* 0x000058001f3d7984 */ /* 0x000e220000000800 */
[----:B-1----:R-:W-:-:S03]  /*0ec0*/  IMAD.IADD R71, R71, 0x1, R72 ;  /* 0x0000000147477824 */ /* 0x002fc600078e0248 */
[----:B------:R-:W1:Y:S01]  /*0ed0*/  LDS R60, [R31+0x5c] ;  /* 0x00005c001f3c7984 */ /* 0x000e620000000800 */
[----:B--2---:R-:W-:-:S03]  /*0ee0*/  IMAD.IADD R70, R70, 0x1, R71 ;  /* 0x0000000146467824 */ /* 0x004fc600078e0247 */
[----:B------:R-:W2:Y:S01]  /*0ef0*/  LDS R59, [R31+0x60] ;  /* 0x000060001f3b7984 */ /* 0x000ea20000000800 */
[----:B---3--:R-:W-:-:S03]  /*0f00*/  IMAD.IADD R69, R69, 0x1, R70 ;  /* 0x0000000145457824 */ /* 0x008fc600078e0246 */
[----:B------:R-:W3:Y:S01]  /*0f10*/  LDS R58, [R31+0x64] ;  /* 0x000064001f3a7984 */ /* 0x000ee20000000800 */
[----:B------:R-:W-:-:S03]  /*0f20*/  IMAD.IADD R68, R68, 0x1, R69 ;  /* 0x0000000144447824 */ /* 0x000fc600078e0245 */
[----:B------:R-:W3:Y:S02]  /*0f30*/  LDS R57, [R31+0x68] ;  /* 0x000068001f397984 */ /* 0x000ee40000000800 */
[----:B----4-:R-:W-:Y:S02]  /*0f40*/  IADD3 R67, PT, PT, R67, R68, RZ ;  /* 0x0000004443437210 */ /* 0x010fe40007ffe0ff */
[----:B------:R-:W4:Y:S03]  /*0f50*/  LDS R56, [R31+0x6c] ;  /* 0x00006c001f387984 */ /* 0x000f260000000800 */
[----:B------:R-:W-:Y:S01]  /*0f60*/  IMAD.IADD R66, R66, 0x1, R67 ;  /* 0x0000000142427824 */ /* 0x000fe200078e0243 */
        /* <DEDUP_REMOVED lines=9> */
[----:B0-----:R-:W-:-:S04]  /*1000*/  IMAD.IADD R61, R61, 0x1, R62 ;  /* 0x000000013d3d7824 */ /* 0x001fc800078e023e */
[----:B-1----:R-:W-:-:S04]  /*1010*/  IMAD.IADD R60, R60, 0x1, R61 ;  /* 0x000000013c3c7824 */ /* 0x002fc800078e023d */
[----:B--2---:R-:W-:-:S04]  /*1020*/  IMAD.IADD R59, R59, 0x1, R60 ;  /* 0x000000013b3b7824 */ /* 0x004fc800078e023c */
[----:B---3--:R-:W-:-:S04]  /*1030*/  IMAD.IADD R58, R58, 0x1, R59 ;  /* 0x000000013a3a7824 */ /* 0x008fc800078e023b */
[----:B------:R-:W-:-:S04]  /*1040*/  IMAD.IADD R57, R57, 0x1, R58 ;  /* 0x0000000139397824 */ /* 0x000fc800078e023a */
[----:B----4-:R-:W-:-:S05]  /*1050*/  IMAD.IADD R56, R56, 0x1, R57 ;  /* 0x0000000138387824 */ /* 0x010fca00078e0239 */
[----:B------:R-:W-:-:S05]  /*1060*/  IADD3 R55, PT, PT, R55, R56, RZ ;  /* 0x0000003837377210 */ /* 0x000fca0007ffe0ff */
[----:B------:R-:W-:-:S04]  /*1070*/  IMAD.IADD R54, R54, 0x1, R55 ;  /* 0x0000000136367824 */ /* 0x000fc800078e0237 */
[----:B------:R-:W-:-:S04]  /*1080*/  IMAD.IADD R53, R53, 0x1, R54 ;  /* 0x0000000135357824 */ /* 0x000fc800078e0236 */
[----:B------:R-:W-:-:S04]  /*1090*/  IMAD.IADD R52, R52, 0x1, R53 ;  /* 0x0000000134347824 */ /* 0x000fc800078e0235 */
[----:B------:R-:W-:-:S05]  /*10a0*/  IMAD.IADD R84, R5, 0x1, R52 ;  /* 0x0000000105547824 */ /* 0x000fca00078e0234 */
        /* <DEDUP_REMOVED lines=8> */
[----:B------:R-:W0:Y:S02]  /*1130*/  SHFL.UP P0, R85, R88, 0x10, RZ ;  /* 0x0600000058557989 */ /* 0x000e2400000000ff */
[----:B0-----:R-:W-:Y:S01]  /*1140*/  @P0 IMAD.IADD R85, R88, 0x1, R85 ;  /* 0x0000000158550824 */ /* 0x001fe200078e0255 */
[----:B------:R-:W-:-:S03]  /*1150*/  ISETP.NE.AND P0, PT, R86, 0x1, PT ;  /* 0x000000015600780c */ /* 0x000fc60003f05270 */
[----:B------:R-:W-:Y:S01]  /*1160*/  IMAD.IADD R84, R85, 0x1, -R84 ;  /* 0x0000000155547824 */ /* 0x000fe200078e0a54 */
[----:B------:R-:W-:Y:S01]  /*1170*/  @!P1 STS [R30+0x8400], R85 ;  /* 0x008400551e009388 */ /* 0x000fe20000000800 */
[----:B------:R-:W-:Y:S01]  /*1180*/  BAR.SYNC.DEFER_BLOCKING 0x0 ;  /* 0x0000000000007b1d */ /* 0x000fe20000010000 */
[----:B------:R-:W-:-:S05]  /*1190*/  ISETP.NE.AND P1, PT, R86, 0x4, PT ;  /* 0x000000045600780c */ /* 0x000fca0003f25270 */
[----:B------:R-:W0:Y:S04]  /*11a0*/  LDS.128 R4, [UR4+0x8400] ;  /* 0x00840004ff047984 */ /* 0x000e280008000c00 */
[----:B------:R-:W1:Y:S01]  /*11b0*/  LDS.128 R8, [UR4+0x8410] ;  /* 0x00841004ff087984 */ /* 0x000e620008000c00 */
[C---:B0-----:R-:W-:Y:S01]  /*11c0*/  IMAD.IADD R5, R4.reuse, 0x1, R5 ;  /* 0x0000000104057824 */ /* 0x041fe200078e0205 */
[----:B------:R-:W-:Y:S02]  /*11d0*/  SEL R35, R4, R35, !P0 ;  /* 0x0000002304237207 */ /* 0x000fe40004000000 */
[----:B------:R-:W-:Y:S01]  /*11e0*/  ISETP.NE.AND P0, PT, R86, 0x2, PT ;  /* 0x000000025600780c */ /* 0x000fe20003f05270 */
[----:B------:R-:W-:-:S03]  /*11f0*/  IMAD.IADD R6, R6, 0x1, R5 ;  /* 0x0000000106067824 */ /* 0x000fc600078e0205 */
[----:B------:R-:W-:Y:S02]  /*1200*/  SEL R35, R5, R35, !P0 ;  /* 0x0000002305237207 */ /* 0x000fe40004000000 */
[----:B------:R-:W-:Y:S02]  /*1210*/  ISETP.NE.AND P0, PT, R86, 0x3, PT ;  /* 0x000000035600780c */ /* 0x000fe40003f05270 */
[----:B------:R-:W-:Y:S02]  /*1220*/  IADD3 R7, PT, PT, R7, R6, RZ ;  /* 0x0000000607077210 */ /* 0x000fe40007ffe0ff */
[----:B------:R-:W-:Y:S02]  /*1230*/  SEL R35, R6, R35, !P0 ;  /* 0x0000002306237207 */ /* 0x000fe40004000000 */
[----:B------:R-:W-:Y:S01]  /*1240*/  ISETP.NE.AND P0, PT, R86, 0x5, PT ;  /* 0x000000055600780c */ /* 0x000fe20003f05270 */
[C---:B-1----:R-:W-:Y:S01]  /*1250*/  IMAD.IADD R8, R7.reuse, 0x1, R8 ;  /* 0x0000000107087824 */ /* 0x042fe200078e0208 */
[----:B------:R-:W-:-:S02]  /*1260*/  SEL R35, R7, R35, !P1 ;  /* 0x0000002307237207 */ /* 0x000fc40004800000 */
[----:B------:R-:W-:Y:S01]  /*1270*/  ISETP.NE.AND P1, PT, R28, RZ, PT ;  /* 0x000000ff1c00720c */ /* 0x000fe20003f25270 */
[----:B------:R-:W-:Y:S01]  /*1280*/  IMAD.IADD R9, R9, 0x1, R8 ;  /* 0x0000000109097824 */ /* 0x000fe200078e0208 */
[----:B------:R-:W-:Y:S02]  /*1290*/  SEL R35, R8, R35, !P0 ;  /* 0x0000002308237207 */ /* 0x000fe40004000000 */
[----:B------:R-:W-:Y:S01]  /*12a0*/  ISETP.GT.U32.AND P0, PT, R0, 0x1f, PT ;  /* 0x0000001f0000780c */ /* 0x000fe20003f04070 */
[----:B------:R-:W-:Y:S01]  /*12b0*/  IMAD.IADD R10, R10, 0x1, R9 ;  /* 0x000000010a0a7824 */ /* 0x000fe200078e0209 */
[----:B------:R-:W-:Y:S02]  /*12c0*/  SEL R35, R9, R35, !P2 ;  /* 0x0000002309237207 */ /* 0x000fe40005000000 */
[----:B------:R-:W-:Y:S01]  /*12d0*/  ISETP.GT.U32.OR P2, PT, R0, 0x1f, P1 ;  /* 0x0000001f0000780c */ /* 0x000fe20000f44470 */
[----:B------:R-:W-:Y:S01]  /*12e0*/  IMAD.IADD R11, R11, 0x1, R10 ;  /* 0x000000010b0b7824 */ /* 0x000fe200078e020a */
[----:B------:R-:W-:-:S02]  /*12f0*/  SEL R4, R84, RZ, P1 ;  /* 0x000000ff54047207 */ /* 0x000fc40000800000 */
[----:B------:R-:W-:-:S05]  /*1300*/  SEL R35, R10, R35, !P3 ;  /* 0x000000230a237207 */ /* 0x000fca0005800000 */
[----:B------:R-:W-:Y:S01]  /*1310*/  @P0 IMAD.IADD R84, R35, 0x1, R4 ;  /* 0x0000000123540824 */ /* 0x000fe200078e0204 */
[----:B------:R-:W-:-:S03]  /*1320*/  ISETP.NE.AND P0, PT, R0, RZ, PT ;  /* 0x000000ff0000720c */ /* 0x000fc60003f05270 */
[----:B------:R-:W-:-:S05]  /*1330*/  @!P2 IMAD.U32 R84, R11, 0x10000, RZ ;  /* 0x000100000b54a824 */ /* 0x000fca00078e00ff */
[----:B------:R-:W-:Y:S01]  /*1340*/  @!P2 STS [UR4+0x8428], R84 ;  /* 0x00842854ff00a988 */ /* 0x000fe20008000804 */
[----:B------:R-:W-:Y:S06]  /*1350*/  BAR.SYNC.DEFER_BLOCKING 0x0 ;  /* 0x0000000000007b1d */ /* 0x000fec0000010000 */
[----:B------:R-:W0:Y:S02]  /*1360*/  LDS R4, [UR4+0x8428] ;  /* 0x00842804ff047984 */ /* 0x000e240008000800 */
[----:B0-----:R-:W-:-:S05]  /*1370*/  SEL R5, R4, RZ, P0 ;  /* 0x000000ff04057207 */ /* 0x001fca0000000000 */
[----:B------:R-:W-:-:S04]  /*1380*/  IMAD.IADD R4, R5, 0x1, R84 ;  /* 0x0000000105047824 */ /* 0x000fc800078e0254 */
[--C-:B------:R-:W-:Y:S01]  /*1390*/  IMAD.IADD R6, R77, 0x1, R4.reuse ;  /* 0x000000014d067824 */ /* 0x100fe200078e0204 */
[-C--:B------:R-:W-:Y:S01]  /*13a0*/  IADD3 R80, PT, PT, R80, R4.reuse, RZ ;  /* 0x0000000450507210 */ /* 0x080fe20007ffe0ff */
[--C-:B------:R-:W-:Y:S01]  /*13b0*/  IMAD.IADD R78, R78, 0x1, R4.reuse ;  /* 0x000000014e4e7824 */ /* 0x100fe200078e0204 */
[-C--:B------:R-:W-:Y:S01]  /*13c0*/  IADD3 R68, PT, PT, R68, R4.reuse, RZ ;  /* 0x0000000444447210 */ /* 0x080fe20007ffe0ff */
[--C-:B------:R-:W-:Y:S01]  /*13d0*/  IMAD.IADD R8, R79, 0x1, R4.reuse ;  /* 0x000000014f087824 */ /* 0x100fe200078e0204 */
[----:B------:R-:W-:Y:S01]  /*13e0*/  IADD3 R57, PT, PT, R57, R4, RZ ;  /* 0x0000000439397210 */ /* 0x000fe20007ffe0ff */
[--C-:B------:R-:W-:Y:S01]  /*13f0*/  IMAD.IADD R10, R81, 0x1, R4.reuse ;  /* 0x00000001510a7824 */ /* 0x100fe200078e0204 */
[----:B------:R-:W-:Y:S01]  /*1400*/  STS [R31], R4 ;  /* 0x000000041f007388 */ /* 0x000fe20000000800 */
[--C-:B------:R-:W-:Y:S02]  /*1410*/  IMAD.IADD R82, R82, 0x1, R4.reuse ;  /* 0x0000000152527824 */ /* 0x100fe400078e0204 */
[--C-:B------:R-:W-:Y:S01]  /*1420*/  IMAD.IADD R84, R83, 0x1, R4.reuse ;  /* 0x0000000153547824 */ /* 0x100fe200078e0204 */
[----:B------:R-:W-:Y:S01]  /*1430*/  STS [R31+0x4], R6 ;  /* 0x000004061f007388 */ /* 0x000fe20000000800 */
[----:B------:R-:W-:-:S02]  /*1440*/  IMAD.IADD R76, R76, 0x1, R4 ;  /* 0x000000014c4c7824 */ /* 0x000fc400078e0204 */
[--C-:B------:R-:W-:Y:S01]  /*1450*/  IMAD.IADD R88, R75, 0x1, R4.reuse ;  /* 0x000000014b587824 */ /* 0x100fe200078e0204 */
[----:B------:R-:W-:Y:S01]  /*1460*/  STS [R31+0x8], R78 ;  /* 0x0000084e1f007388 */ /* 0x000fe20000000800 */
[--C-:B------:R-:W-:Y:S02]  /*1470*/  IMAD.IADD R74, R74, 0x1, R4.reuse ;  /* 0x000000014a4a7824 */ /* 0x100fe400078e0204 */
[--C-:B------:R-:W-:Y:S01]  /*1480*/  IMAD.IADD R90, R73, 0x1, R4.reuse ;  /* 0x00000001495a7824 */ /* 0x100fe200078e0204 */
[----:B------:R-:W-:Y:S01]  /*1490*/  STS [R31+0xc], R8 ;  /* 0x00000c081f007388 */ /* 0x000fe20000000800 */
        /* <DEDUP_REMOVED lines=27> */
[----:B------:R-:W-:-:S03]  /*1650*/  IMAD.IADD R52, R52, 0x1, R4 ;  /* 0x0000000134347824 */ /* 0x000fc600078e0204 */
[----:B------:R-:W-:Y:S04]  /*1660*/  STS [R31+0x34], R92 ;  /* 0x0000345c1f007388 */ /* 0x000fe80000000800 */
        /* <DEDUP_REMOVED lines=18> */
[----:B------:R-:W-:Y:S01]  /*1790*/  STS [R31+0x80], R52 ;  /* 0x000080341f007388 */ /* 0x000fe20000000800 */
[----:B------:R-:W-:Y:S06]  /*17a0*/  BAR.SYNC.DEFER_BLOCKING 0x0 ;  /* 0x0000000000007b1d */ /* 0x000fec0000010000 */
[----:B------:R-:W0:Y:S04]  /*17b0*/  LDS.U16 R51, [R51] ;  /* 0x0000000033337984 */ /* 0x000e280000000400 */
[----:B------:R-:W1:Y:S04]  /*17c0*/  LDS.U16 R4, [R41] ;  /* 0x0000000029047984 */ /* 0x000e680000000400 */
[----:B------:R-:W2:Y:S04]  /*17d0*/  LDS.U16 R5, [R32] ;  /* 0x0000000020057984 */ /* 0x000ea80000000400 */
[----:B------:R-:W3:Y:S04]  /*17e0*/  LDS.U16 R34, [R34] ;  /* 0x0000000022227984 */ /* 0x000ee80000000400 */
[----:B------:R-:W4:Y:S04]  /*17f0*/  LDS.U16 R7, [R36] ;  /* 0x0000000024077984 */ /* 0x000f280000000400 */
[----:B------:R-:W4:Y:S04]  /*1800*/  LDS.U16 R6, [R37] ;  /* 0x0000000025067984 */ /* 0x000f280000000400 */
[----:B------:R-:W4:Y:S04]  /*1810*/  LDS.U16 R9, [R38] ;  /* 0x0000000026097984 */ /* 0x000f280000000400 */
[----:B------:R-:W4:Y:S04]  /*1820*/  LDS.U16 R8, [R39] ;  /* 0x0000000027087984 */ /* 0x000f280000000400 */
[----:B------:R-:W4:Y:S01]  /*1830*/  LDS.U16 R11, [R40] ;  /* 0x00000000280b7984 */ /* 0x000f220000000400 */
[----:B0-----:R-:W-:-:S02]  /*1840*/  IMAD.IADD R50, R50, 0x1, R51 ;  /* 0x0000000132327824 */ /* 0x001fc400078e0233 */
[----:B-1----:R-:W-:Y:S02]  /*1850*/  IMAD.IADD R4, R49, 0x1, R4 ;  /* 0x0000000131047824 */ /* 0x002fe400078e0204 */
[----:B--2---:R-:W-:Y:S02]  /*1860*/  IMAD.IADD R48, R48, 0x1, R5 ;  /* 0x0000000130307824 */ /* 0x004fe400078e0205 */
[----:B---3--:R-:W-:Y:S02]  /*1870*/  IMAD.IADD R47, R47, 0x1, R34 ;  /* 0x000000012f2f7824 */ /* 0x008fe400078e0222 */
[----:B----4-:R-:W-:Y:S01]  /*1880*/  IMAD.IADD R46, R46, 0x1, R7 ;  /* 0x000000012e2e7824 */ /* 0x010fe200078e0207 */
[----:B------:R-:W-:Y:S01]  /*1890*/  IADD3 R6, PT, PT, R45, R6, RZ ;  /* 0x000000062d067210 */ /* 0x000fe20007ffe0ff */
[----:B------:R-:W-:Y:S02]  /*18a0*/  IMAD.IADD R41, R44, 0x1, R9 ;  /* 0x000000012c297824 */ /* 0x000fe400078e0209 */
[----:B------:R-:W-:-:S02]  /*18b0*/  IMAD.IADD R8, R43, 0x1, R8 ;  /* 0x000000012b087824 */ /* 0x000fc400078e0208 */
[----:B------:R-:W-:Y:S01]  /*18c0*/  IMAD.IADD R42, R42, 0x1, R11 ;  /* 0x000000012a2a7824 */ /* 0x000fe200078e020b */
[----:B------:R-:W-:Y:S06]  /*18d0*/  BAR.SYNC.DEFER_BLOCKING 0x0 ;  /* 0x0000000000007b1d */ /* 0x000fec0000010000 */
[----:B------:R-:W-:Y:S05]  /*18e0*/  BRA.U UP0, `(.L_x_203) ;  /* 0x0000000100807547 */ /* 0x000fea000b800000 */
[----:B------:R-:W-:Y:S01]  /*18f0*/  LEA R5, R50, UR4, 0x3 ;  /* 0x0000000432057c11 */ /* 0x000fe2000f8e18ff */
[----:B------:R-:W-:Y:S01]  /*1900*/  UIADD3 UR8, UPT, UPT, UR8, 0x6, URZ ;  /* 0x0000000608087890 */ /* 0x000fe2000fffe0ff */
[----:B------:R-:W-:Y:S01]  /*1910*/  LEA R7, R4, UR4, 0x3 ;  /* 0x0000000404077c11 */ /* 0x000fe2000f8e18ff */
[----:B------:R-:W-:Y:S01]  /*1920*/  UIADD3 UR5, UPT, UPT, UR5, -0x6, URZ ;  /* 0xfffffffa05057890 */ /* 0x000fe2000fffe0ff */
[----:B------:R-:W-:Y:S01]  /*1930*/  LEA R9, R48, UR4, 0x3 ;  /* 0x0000000430097c11 */ /* 0x000fe2000f8e18ff */
[----:B------:R0:W-:Y:S01]  /*1940*/  STS.64 [R5], R2 ;  /* 0x0000000205007388 */ /* 0x0001e20000000a00 */
[----:B------:R-:W-:Y:S02]  /*1950*/  LEA R11, R47, UR4, 0x3 ;  /* 0x000000042f0b7c11 */ /* 0x000fe4000f8e18ff */
[----:B------:R-:W-:Y:S01]  /*1960*/  LEA R37, R46, UR4, 0x3 ;  /* 0x000000042e257c11 */ /* 0x000fe2000f8e18ff */
[----:B------:R0:W-:Y:S01]  /*1970*/  STS.64 [R7], R12 ;  /* 0x0000000c07007388 */ /* 0x0001e20000000a00 */
[----:B------:R-:W-:-:S02]  /*1980*/  LEA R39, R6, UR4, 0x3 ;  /* 0x0000000406277c11 */ /* 0x000fc4000f8e18ff */
[----:B------:R-:W-:Y:S01]  /*1990*/  LEA R41, R41, UR4, 0x3 ;  /* 0x0000000429297c11 */ /* 0x000fe2000f8e18ff */
[----:B------:R0:W-:Y:S01]  /*19a0*/  STS.64 [R9], R14 ;  /* 0x0000000e09007388 */ /* 0x0001e20000000a00 */
[----:B------:R-:W-:Y:S02]  /*19b0*/  LEA R43, R8, UR4, 0x3 ;  /* 0x00000004082b7c11 */ /* 0x000fe4000f8e18ff */
[----:B------:R-:W-:Y:S01]  /*19c0*/  LEA R45, R42, UR4, 0x3 ;  /* 0x000000042a2d7c11 */ /* 0x000fe2000f8e18ff */
[----:B------:R0:W-:Y:S04]  /*19d0*/  STS.64 [R11], R16 ;  /* 0x000000100b007388 */ /* 0x0001e80000000a00 */
[----:B------:R0:W-:Y:S04]  /*19e0*/  STS.64 [R37], R18 ;  /* 0x0000001225007388 */ /* 0x0001e80000000a00 */
[----:B------:R0:W-:Y:S04]  /*19f0*/  STS.64 [R39], R20 ;  /* 0x0000001427007388 */ /* 0x0001e80000000a00 */
[----:B------:R0:W-:Y:S04]  /*1a00*/  STS.64 [R41], R22 ;  /* 0x0000001629007388 */ /* 0x0001e80000000a00 */
[----:B------:R0:W-:Y:S04]  /*1a10*/  STS.64 [R43], R24 ;  /* 0x000000182b007388 */ /* 0x0001e80000000a00 */
[----:B------:R0:W-:Y:S01]  /*1a20*/  STS.64 [R45], R26 ;  /* 0x0000001a2d007388 */ /* 0x0001e20000000a00 */
[----:B------:R-:W-:Y:S06]  /*1a30*/  BAR.SYNC.DEFER_BLOCKING 0x0 ;  /* 0x0000000000007b1d */ /* 0x000fec0000010000 */
[----:B------:R0:W1:Y:S04]  /*1a40*/  LDS.64 R2, [R33] ;  /* 0x0000000021027984 */ /* 0x0000680000000a00 */
[----:B------:R0:W2:Y:S04]  /*1a50*/  LDS.64 R12, [R33+0x8] ;  /* 0x00000800210c7984 */ /* 0x0000a80000000a00 */
[----:B------:R0:W3:Y:S04]  /*1a60*/  LDS.64 R14, [R33+0x10] ;  /* 0x00001000210e7984 */ /* 0x0000e80000000a00 */
[----:B------:R0:W4:Y:S04]  /*1a70*/  LDS.64 R16, [R33+0x18] ;  /* 0x0000180021107984 */ /* 0x0001280000000a00 */
[----:B------:R0:W0:Y:S04]  /*1a80*/  LDS.64 R18, [R33+0x20] ;  /* 0x0000200021127984 */ /* 0x0000280000000a00 */
[----:B------:R0:W0:Y:S04]  /*1a90*/  LDS.64 R20, [R33+0x28] ;  /* 0x0000280021147984 */ /* 0x0000280000000a00 */
[----:B------:R0:W0:Y:S04]  /*1aa0*/  LDS.64 R22, [R33+0x30] ;  /* 0x0000300021167984 */ /* 0x0000280000000a00 */
[----:B------:R0:W0:Y:S04]  /*1ab0*/  LDS.64 R24, [R33+0x38] ;  /* 0x0000380021187984 */ /* 0x0000280000000a00 */
[----:B------:R0:W0:Y:S01]  /*1ac0*/  LDS.64 R26, [R33+0x40] ;  /* 0x00004000211a7984 */ /* 0x0000220000000a00 */
[----:B------:R-:W-:Y:S06]  /*1ad0*/  BAR.SYNC.DEFER_BLOCKING 0x0 ;  /* 0x0000000000007b1d */ /* 0x000fec0000010000 */
[----:B------:R-:W-:Y:S05]  /*1ae0*/  BRA `(.L_x_204) ;  /* 0xffffffe800487947 */ /* 0x000fea000383ffff */
.L_x_203:
[----:B------:R-:W-:Y:S01]  /*1af0*/  LEA R5, R50, UR4, 0x3 ;  /* 0x0000000432057c11 */ /* 0x000fe2000f8e18ff */
[----:B------:R-:W0:Y:S01]  /*1b00*/  LDCU.64 UR6, c[0x0][0x3a0] ;  /* 0x00007400ff0677ac */ /* 0x000e220008000a00 */
[----:B------:R-:W-:Y:S01]  /*1b10*/  LEA R7, R4, UR4, 0x3 ;  /* 0x0000000404077c11 */ /* 0x000fe2000f8e18ff */
[----:B------:R-:W-:Y:S01]  /*1b20*/  IMAD R33, R0, -0x40, R33 ;  /* 0xffffffc000217824 */ /* 0x000fe200078e0221 */
[----:B------:R-:W-:Y:S01]  /*1b30*/  LEA R9, R48, UR4, 0x3 ;  /* 0x0000000430097c11 */ /* 0x000fe2000f8e18ff */
[----:B------:R-:W-:Y:S01]  /*1b40*/  STS.64 [R5], R2 ;  /* 0x0000000205007388 */ /* 0x000fe20000000a00 */
[----:B------:R-:W-:Y:S02]  /*1b50*/  LEA R47, R47, UR4, 0x3 ;  /* 0x000000042f2f7c11 */ /* 0x000fe4000f8e18ff */
[----:B------:R-:W-:Y:S01]  /*1b60*/  LEA R11, R46, UR4, 0x3 ;  /* 0x000000042e0b7c11 */ /* 0x000fe2000f8e18ff */
[----:B------:R-:W-:Y:S01]  /*1b70*/  STS.64 [R7], R12 ;  /* 0x0000000c07007388 */ /* 0x000fe20000000a00 */
[----:B------:R-:W-:-:S02]  /*1b80*/  LEA R29, R6, UR4, 0x3 ;  /* 0x00000004061d7c11 */ /* 0x000fc4000f8e18ff */
[----:B------:R-:W-:Y:S01]  /*1b90*/  LEA R41, R41, UR4, 0x3 ;  /* 0x0000000429297c11 */ /* 0x000fe2000f8e18ff */
[----:B------:R-:W-:Y:S01]  /*1ba0*/  STS.64 [R9], R14 ;  /* 0x0000000e09007388 */ /* 0x000fe20000000a00 */
[----:B------:R-:W-:Y:S02]  /*1bb0*/  LEA R31, R8, UR4, 0x3 ;  /* 0x00000004081f7c11 */ /* 0x000fe4000f8e18ff */
[----:B------:R-:W-:Y:S01]  /*1bc0*/  LEA R35, R42, UR4, 0x3 ;  /* 0x000000042a237c11 */ /* 0x000fe2000f8e18ff */
[----:B------:R1:W-:Y:S01]  /*1bd0*/  STS.64 [R47], R16 ;  /* 0x000000102f007388 */ /* 0x0003e20000000a00 */
[----:B0-----:R-:W-:-:S03]  /*1be0*/  ISETP.GE.U32.AND P1, PT, R0, UR6, PT ;  /* 0x0000000600007c0c */ /* 0x001fc6000bf26070 */
[----:B------:R-:W-:Y:S01]  /*1bf0*/  STS.64 [R11], R18 ;  /* 0x000000120b007388 */ /* 0x000fe20000000a00 */
[----:B------:R-:W-:-:S03]  /*1c00*/  ISETP.GE.U32.AND.EX P1, PT, RZ, UR7, PT, P1 ;  /* 0x00000007ff007c0c */ /* 0x000fc6000bf26110 */
[----:B------:R0:W-:Y:S04]  /*1c10*/  STS.64 [R29], R20 ;  /* 0x000000141d007388 */ /* 0x0001e80000000a00 */
[----:B------:R2:W-:Y:S01]  /*1c20*/  STS.64 [R41], R22 ;  /* 0x0000001629007388 */ /* 0x0005e20000000a00 */
[----:B-1----:R-:W1:Y:S03]  /*1c30*/  LDC.64 R16, c[0x0][0x388] ;  /* 0x0000e200ff107b82 */ /* 0x002e660000000a00 */
[----:B------:R-:W-:Y:S04]  /*1c40*/  STS.64 [R31], R24 ;  /* 0x000000181f007388 */ /* 0x000fe80000000a00 */
[----:B------:R-:W-:Y:S01]  /*1c50*/  STS.64 [R35], R26 ;  /* 0x0000001a23007388 */ /* 0x000fe20000000a00 */
[----:B0-----:R-:W-:-:S02]  /*1c60*/  VIADD R20, R0, 0x100 ;  /* 0x0000010000147836 */ /* 0x001fc40000000000 */
[C---:B------:R-:W-:Y:S01]  /*1c70*/  VIADD R21, R0.reuse, 0x300 ;  /* 0x0000030000157836 */ /* 0x040fe20000000000 */
[----:B------:R-:W-:Y:S01]  /*1c80*/  BAR.SYNC.DEFER_BLOCKING 0x0 ;  /* 0x0000000000007b1d */ /* 0x000fe20000010000 */
[----:B--2---:R-:W-:Y:S02]  /*1c90*/  LOP3.LUT R22, R0, 0x400, RZ, 0xfc, !PT ;  /* 0x0000040000167812 */ /* 0x004fe400078efcff */
[----:B------:R-:W-:Y:S01]  /*1ca0*/  ISETP.GE.U32.AND P3, PT, R20, UR6, PT ;  /* 0x0000000614007c0c */ /* 0x000fe2000bf66070 */
[C---:B------:R-:W-:Y:S01]  /*1cb0*/  VIADD R20, R0.reuse, 0x200 ;  /* 0x0000020000147836 */ /* 0x040fe20000000000 */
[----:B------:R-:W-:Y:S01]  /*1cc0*/  ISETP.GE.U32.AND P0, PT, R21, UR6, PT ;  /* 0x0000000615007c0c */ /* 0x000fe2000bf06070 */
[----:B------:R-:W-:Y:S01]  /*1cd0*/  VIADD R21, R0, 0x600 ;  /* 0x0000060000157836 */ /* 0x000fe20000000000 */
[----:B------:R-:W-:Y:S02]  /*1ce0*/  ISETP.GE.U32.AND.EX P3, PT, RZ, UR7, PT, P3 ;  /* 0x00000007ff007c0c */ /* 0x000fe4000bf66130 */
[----:B------:R-:W-:Y:S01]  /*1cf0*/  ISETP.GE.U32.AND P2, PT, R20, UR6, PT ;  /* 0x0000000614007c0c */ /* 0x000fe2000bf46070 */
[----:B------:R-:W-:Y:S01]  /*1d00*/  VIADD R20, R0, 0x500 ;  /* 0x0000050000147836 */ /* 0x000fe20000000000 */
[----:B------:R-:W-:Y:S01]  /*1d10*/  ISETP.GE.U32.AND P4, PT, R22, UR6, PT ;  /* 0x0000000616007c0c */ /* 0x000fe2000bf86070 */
[C---:B------:R-:W-:Y:S01]  /*1d20*/  VIADD R22, R0.reuse, 0x700 ;  /* 0x0000070000167836 */ /* 0x040fe20000000000 */
[----:B------:R-:W-:Y:S01]  /*1d30*/  ISETP.GE.U32.AND.EX P2, PT, RZ, UR7, PT, P2 ;  /* 0x00000007ff007c0c */ /* 0x000fe2000bf46120 */
[C---:B-1----:R-:W-:Y:S01]  /*1d40*/  IMAD.WIDE.U32 R16, R0.reuse, 0x8, R16 ;  /* 0x0000000800107825 */ /* 0x042fe200078e0010 */
[----:B------:R-:W-:-:S02]  /*1d50*/  LOP3.LUT R0, R0, 0x800, RZ, 0xfc, !PT ;  /* 0x0000080000007812 */ /* 0x000fc400078efcff */
[----:B------:R-:W-:Y:S02]  /*1d60*/  ISETP.GE.U32.AND P6, PT, R20, UR6, PT ;  /* 0x0000000614007c0c */ /* 0x000fe4000bfc6070 */
[----:B------:R-:W-:Y:S02]  /*1d70*/  ISETP.GE.U32.AND P5, PT, R21, UR6, PT ;  /* 0x0000000615007c0c */ /* 0x000fe4000bfa6070 */
[----:B------:R-:W-:Y:S02]  /*1d80*/  ISETP.GE.U32.AND.EX P0, PT, RZ, UR7, PT, P0 ;  /* 0x00000007ff007c0c */ /* 0x000fe4000bf06100 */
[----:B------:R-:W-:Y:S01]  /*1d90*/  ISETP.GE.U32.AND.EX P4, PT, RZ, UR7, PT, P4 ;  /* 0x00000007ff007c0c */ /* 0x000fe2000bf86140 */
[----:B------:R-:W0:Y:S01]  /*1da0*/  LDS.64 R2, [R33+0x800] ;  /* 0x0008000021027984 */ /* 0x000e220000000a00 */
[----:B------:R-:W-:Y:S02]  /*1db0*/  ISETP.GE.U32.AND.EX P6, PT, RZ, UR7, PT, P6 ;  /* 0x00000007ff007c0c */ /* 0x000fe4000bfc6160 */
[----:B------:R-:W-:Y:S01]  /*1dc0*/  ISETP.GE.U32.AND.EX P5, PT, RZ, UR7, PT, P5 ;  /* 0x00000007ff007c0c */ /* 0x000fe2000bfa6150 */
[----:B------:R-:W1:Y:S04]  /*1dd0*/  LDS.64 R4, [R33+0x1000] ;  /* 0x0010000021047984 */ /* 0x000e680000000a00 */
[----:B------:R-:W2:Y:S04]  /*1de0*/  LDS.64 R6, [R33+0x1800] ;  /* 0x0018000021067984 */ /* 0x000ea80000000a00 */
[----:B------:R-:W3:Y:S04]  /*1df0*/  LDS.64 R8, [R33+0x2000] ;  /* 0x0020000021087984 */ /* 0x000ee80000000a00 */
[----:B------:R-:W4:Y:S04]  /*1e00*/  LDS.64 R10, [R33+0x2800] ;  /* 0x00280000210a7984 */ /* 0x000f280000000a00 */
[----:B------:R-:W5:Y:S04]  /*1e10*/  LDS.64 R12, [R33+0x3000] ;  /* 0x00300000210c7984 */ /* 0x000f680000000a00 */
[----:B------:R-:W5:Y:S04]  /*1e20*/  LDS.64 R14, [R33+0x3800] ;  /* 0x00380000210e7984 */ /* 0x000f680000000a00 */
[----:B------:R-:W5:Y:S04]  /*1e30*/  @!P1 LDS.64 R18, [R33] ;  /* 0x0000000021129984 */ /* 0x000f680000000a00 */
[----:B0-----:R0:W-:Y:S01]  /*1e40*/  @!P3 STG.E.64 desc[UR10][R16.64+0x800], R2 ;  /* 0x000800021000b986 */ /* 0x0011e2000c101b0a */
[----:B------:R-:W-:-:S03]  /*1e50*/  ISETP.GE.U32.AND P3, PT, R22, UR6, PT ;  /* 0x0000000616007c0c */ /* 0x000fc6000bf66070 */
[----:B-1----:R0:W-:Y:S01]  /*1e60*/  @!P2 STG.E.64 desc[UR10][R16.64+0x1000], R4 ;  /* 0x001000041000a986 */ /* 0x0021e2000c101b0a */
[----:B------:R-:W-:Y:S02]  /*1e70*/  ISETP.GE.U32.AND P2, PT, R0, UR6, PT ;  /* 0x0000000600007c0c */ /* 0x000fe4000bf46070 */
[----:B------:R-:W-:Y:S01]  /*1e80*/  ISETP.GE.U32.AND.EX P3, PT, RZ, UR7, PT, P3 ;  /* 0x00000007ff007c0c */ /* 0x000fe2000bf66130 */
[----:B--2---:R0:W-:Y:S01]  /*1e90*/  @!P0 STG.E.64 desc[UR10][R16.64+0x1800], R6 ;  /* 0x0018000610008986 */ /* 0x0041e2000c101b0a */
[----:B------:R-:W-:-:S03]  /*1ea0*/  ISETP.GE.U32.AND.EX P2, PT, RZ, UR7, PT, P2 ;  /* 0x00000007ff007c0c */ /* 0x000fc6000bf46120 */
[----:B---3--:R0:W-:Y:S04]  /*1eb0*/  @!P4 STG.E.64 desc[UR10][R16.64+0x2000], R8 ;  /* 0x002000081000c986 */ /* 0x0081e8000c101b0a */
[----:B----4-:R0:W-:Y:S04]  /*1ec0*/  @!P6 STG.E.64 desc[UR10][R16.64+0x2800], R10 ;  /* 0x0028000a1000e986 */ /* 0x0101e8000c101b0a */
[----:B-----5:R0:W-:Y:S04]  /*1ed0*/  @!P5 STG.E.64 desc[UR10][R16.64+0x3000], R12 ;  /* 0x0030000c1000d986 */ /* 0x0201e8000c101b0a */
[----:B------:R0:W-:Y:S04]  /*1ee0*/  @!P3 STG.E.64 desc[UR10][R16.64+0x3800], R14 ;  /* 0x0038000e1000b986 */ /* 0x0001e8000c101b0a */
[----:B------:R0:W-:Y:S01]  /*1ef0*/  @!P1 STG.E.64 desc[UR10][R16.64], R18 ;  /* 0x0000001210009986 */ /* 0x0001e2000c101b0a */
[----:B------:R-:W-:Y:S05]  /*1f00*/  @P2 EXIT ;  /* 0x000000000000294d */ /* 0x000fea0003800000 */
[----:B0-----:R-:W0:Y:S04]  /*1f10*/  LDS.64 R2, [R33+0x4000] ;  /* 0x0040000021027984 */ /* 0x001e280000000a00 */
[----:B0-----:R-:W-:Y:S01]  /*1f20*/  STG.E.64 desc[UR10][R16.64+0x4000], R2 ;  /* 0x0040000210007986 */ /* 0x001fe2000c101b0a */
[----:B------:R-:W-:Y:S05]  /*1f30*/  EXIT ;  /* 0x000000000000794d */ /* 0x000fea0003800000 */
.L_x_205:
        /* <DEDUP_REMOVED lines=12> */
.L_x_354:


//--------------------- .text._ZN3cub18CUB_300001_SM_10006detail11EmptyKernelIvEEvv --------------------------
	.section	.text._ZN3cub18CUB_300001_SM_10006detail11EmptyKernelIvEEvv,"ax",@progbits
	.align	128
        .global         _ZN3cub18CUB_300001_SM_10006detail11EmptyKernelIvEEvv
        .type           _ZN3cub18CUB_300001_SM_10006detail11EmptyKernelIvEEvv,@function
        .size           _ZN3cub18CUB_300001_SM_10006detail11EmptyKernelIvEEvv,(.L_x_355 - _ZN3cub18CUB_300001_SM_10006detail11EmptyKernelIvEEvv)
        .other          _ZN3cub18CUB_300001_SM_10006detail11EmptyKernelIvEEvv,@"STO_CUDA_ENTRY STV_DEFAULT"
_ZN3cub18CUB_300001_SM_10006detail11EmptyKernelIvEEvv:
.text._ZN3cub18CUB_300001_SM_10006detail11EmptyKernelIvEEvv:
[----:B------:R-:W-:Y:S01]  /*0000*/  LDC R1, c[0x0][0x37c] ;  /* 0x0000df00ff017b82 */ /* 0x000fe20000000800 */
[----:B------:R-:W-:Y:S05]  /*0010*/  EXIT ;  /* 0x000000000000794d */ /* 0x000fea0003800000 */
.L_x_206:
        /* <DEDUP_REMOVED lines=14> */
.L_x_355:


//--------------------- .text._ZN6thrust24THRUST_300001_SM_1000_NS8cuda_cub4core6detail13_kernel_agentINS1_8__unique11UniqueAgentINS0_6detail15normal_iteratorINS0_10device_ptrImEEEESB_N4cuda3std3__48equal_toImEEiPiEEJSB_SB_SG_SH_iN3cub18CUB_300001_SM_100013ScanTileStateIiLb1EEEmEEEvDpT0_ --------------------------
	.section	.text._ZN6thrust24THRUST_300001_SM_1000_NS8cuda_cub4core6detail13_kernel_agentINS1_8__unique11UniqueAgentINS0_6detail15normal_iteratorINS0_10device_ptrImEEEESB_N4cuda3std3__48equal_toImEEiPiEEJSB_SB_SG_SH_iN3cub18CUB_300001_SM_100013ScanTileStateIiLb1EEEmEEEvDpT0_,"ax",@progbits
	.align	128
        .global         _ZN6thrust24THRUST_300001_SM_1000_NS8cuda_cub4core6detail13_kernel_agentINS1_8__unique11UniqueAgentINS0_6detail15normal_iteratorINS0_10device_ptrImEEEESB_N4cuda3std3__48equal_toImEEiPiEEJSB_SB_SG_SH_iN3cub18CUB_300001_SM_100013ScanTileStateIiLb1EEEmEEEvDpT0_
        .type           _ZN6thrust24THRUST_300001_SM_1000_NS8cuda_cub4core6detail13_kernel_agentINS1_8__unique11UniqueAgentINS0_6detail15normal_iteratorINS0_10device_ptrImEEEESB_N4cuda3std3__48equal_toImEEiPiEEJSB_SB_SG_SH_iN3cub18CUB_300001_SM_100013ScanTileStateIiLb1EEEmEEEvDpT0_,@function
        .size           _ZN6thrust24THRUST_300001_SM_1000_NS8cuda_cub4core6detail13_kernel_agentINS1_8__unique11UniqueAgentINS0_6detail15normal_iteratorINS0_10device_ptrImEEEESB_N4cuda3std3__48equal_toImEEiPiEEJSB_SB_SG_SH_iN3cub18CUB_300001_SM_100013ScanTileStateIiLb1EEEmEEEvDpT0_,(.L_x_356 - _ZN6thrust24THRUST_300001_SM_1000_NS8cuda_cub4core6detail13_kernel_agentINS1_8__unique11UniqueAgentINS0_6detail15normal_iteratorINS0_10device_ptrImEEEESB_N4cuda3std3__48equal_toImEEiPiEEJSB_SB_SG_SH_iN3cub18CUB_300001_SM_100013ScanTileStateIiLb1EEEmEEEvDpT0_)
        .other          _ZN6thrust24THRUST_300001_SM_1000_NS8cuda_cub4core6detail13_kernel_agentINS1_8__unique11UniqueAgentINS0_6detail15normal_iteratorINS0_10device_ptrImEEEESB_N4cuda3std3__48equal_toImEEiPiEEJSB_SB_SG_SH_iN3cub18CUB_300001_SM_100013ScanTileStateIiLb1EEEmEEEvDpT0_,@"STO_CUDA_ENTRY STV_DEFAULT"
_ZN6thrust24THRUST_300001_SM_1000_NS8cuda_cub4core6detail13_kernel_agentINS1_8__unique11UniqueAgentINS0_6detail15normal_iteratorINS0_10device_ptrImEEEESB_N4cuda3std3__48equal_toImEEiPiEEJSB_SB_SG_SH_iN3cub18CUB_300001_SM_100013ScanTileStateIiLb1EEEmEEEvDpT0_:
.text._ZN6thrust24THRUST_300001_SM_1000_NS8cuda_cub4core6detail13_kernel_agentINS1_8__unique11UniqueAgentINS0_6detail15normal_iteratorINS0_10device_ptrImEEEESB_N4cuda3std3__48equal_toImEEiPiEEJSB_SB_SG_SH_iN3cub18CUB_300001_SM_100013ScanTileStateIiLb1EEEmEEEvDpT0_:
[----:B------:R-:W-:Y:S01]  /*0000*/  LDC R1, c[0x0][0x37c] ;  /* 0x0000df00ff017b82 */ /* 0x000fe20000000800 */
[----:B------:R-:W0:Y:S01]  /*0010*/  S2R R0, SR_CTAID.X ;  /* 0x0000000000007919 */ /* 0x000e220000002500 */
[----:B------:R-:W1:Y:S01]  /*0020*/  LDCU UR4, c[0x0][0x3b0] ;  /* 0x00007600ff0477ac */ /* 0x000e620008000800 */
[----:B------:R-:W2:Y:S01]  /*0030*/  LDCU.64 UR8, c[0x0][0x358] ;  /* 0x00006b00ff0877ac */ /* 0x000ea20008000a00 */
[----:B-1----:R-:W-:-:S06]  /*0040*/  UIADD3 UR4, UPT, UPT, UR4, -0x1, URZ ;  /* 0xffffffff04047890 */ /* 0x002fcc000fffe0ff */
[C---:B0-----:R-:W-:Y:S01]  /*0050*/  ISETP.GE.AND P0, PT, R0.reuse, UR4, PT ;  /* 0x0000000400007c0c */ /* 0x041fe2000bf06270 */
[----:B------:R-:W-:-:S12]  /*0060*/  IMAD R7, R0, 0x140, RZ ;  /* 0x0000014000077824 */ /* 0x000fd800078e02ff */
[----:B--2---:R-:W-:Y:S05]  /*0070*/  @P0 BRA `(.L_x_207) ;  /* 0x0000002400fc0947 */ /* 0x004fea0003800000 */
[----:B------:R-:W-:-:S13]  /*0080*/  ISETP.NE.AND P0, PT, R0, RZ, PT ;  /* 0x000000ff0000720c */ /* 0x000fda0003f05270 */
[----:B------:R-:W-:Y:S05]  /*0090*/  @P0 BRA `(.L_x_208) ;  /* 0x0000000c00ac0947 */ /* 0x000fea0003800000 */
[----:B------:R-:W0:Y:S01]  /*00a0*/  S2R R0, SR_TID.X ;  /* 0x0000000000007919 */ /* 0x000e220000002100 */
[----:B------:R-:W1:Y:S01]  /*00b0*/  LDC.64 R2, c[0x0][0x380] ;  /* 0x0000e000ff027b82 */ /* 0x000e620000000a00 */
[C---:B0-----:R-:W-:Y:S02]  /*00c0*/  LOP3.LUT R4, R0.reuse, 0x1f, RZ, 0xc0, !PT ;  /* 0x0000001f00047812 */ /* 0x041fe400078ec0ff */
[----:B------:R-:W-:-:S03]  /*00d0*/  LOP3.LUT R5, R0, 0x3e0, RZ, 0xc0, !PT ;  /* 0x000003e000057812 */ /* 0x000fc600078ec0ff */
[----:B------:R-:W-:-:S04]  /*00e0*/  IMAD.IADD R4, R7, 0x1, R4 ;  /* 0x0000000107047824 */ /* 0x000fc800078e0204 */
[----:B------:R-:W-:-:S04]  /*00f0*/  IMAD R5, R5, 0x5, R4 ;  /* 0x0000000505057824 */ /* 0x000fc800078e0204 */
[----:B-1----:R-:W-:-:S05]  /*0100*/  IMAD.WIDE.U32 R2, R5, 0x8, R2 ;  /* 0x0000000805027825 */ /* 0x002fca00078e0002 */
[----:B------:R-:W2:Y:S04]  /*0110*/  LDG.E.64.CONSTANT R6, desc[UR8][R2.64] ;  /* 0x0000000802067981 */ /* 0x000ea8000c1e9b00 */
[----:B------:R-:W3:Y:S04]  /*0120*/  LDG.E.64.CONSTANT R12, desc[UR8][R2.64+0x100] ;  /* 0x00010008020c7981 */ /* 0x000ee8000c1e9b00 */
[----:B------:R-:W4:Y:S04]  /*0130*/  LDG.E.64.CONSTANT R16, desc[UR8][R2.64+0x200] ;  /* 0x0002000802107981 */ /* 0x000f28000c1e9b00 */
[----:B------:R-:W5:Y:S04]  /*0140*/  LDG.E.64.CONSTANT R18, desc[UR8][R2.64+0x300] ;  /* 0x0003000802127981 */ /* 0x000f68000c1e9b00 */
[----:B------:R-:W5:Y:S01]  /*0150*/  LDG.E.64.CONSTANT R20, desc[UR8][R2.64+0x400] ;  /* 0x0004000802147981 */ /* 0x000f62000c1e9b00 */
[----:B------:R-:W0:Y:S01]  /*0160*/  S2UR UR5, SR_CgaCtaId ;  /* 0x00000000000579c3 */ /* 0x000e220000008800 */
[----:B------:R-:W-:Y:S01]  /*0170*/  SHF.R.U32.HI R5, RZ, 0x5, R0 ;  /* 0x00000005ff057819 */ /* 0x000fe20000011600 */
[----:B------:R-:W-:Y:S01]  /*0180*/  UMOV UR4, 0x400 ;  /* 0x0000040000047882 */ /* 0x000fe20000000000 */
[----:B------:R-:W1:Y:S01]  /*0190*/  S2R R4, SR_LANEID ;  /* 0x0000000000047919 */ /* 0x000e620000000000 */
[C---:B------:R-:W-:Y:S01]  /*01a0*/  ISETP.NE.AND P3, PT, R0.reuse, RZ, PT ;  /* 0x000000ff0000720c */ /* 0x040fe20003f65270 */
[----:B------:R-:W-:Y:S01]  /*01b0*/  BSSY.RECONVERGENT B0, `(.L_x_209) ;  /* 0x00000d7000007945 */ /* 0x000fe20003800200 */
[----:B------:R-:W-:-:S02]  /*01c0*/  ISETP.NE.AND P6, PT, R0, RZ, PT ;  /* 0x000000ff0000720c */ /* 0x000fc40003fc5270 */
[----:B------:R-:W-:Y:S01]  /*01d0*/  ISETP.GE.U32.AND P5, PT, R0, 0x20, PT ;  /* 0x000000200000780c */ /* 0x000fe20003fa6070 */
[----:B0-----:R-:W-:-:S06]  /*01e0*/  ULEA UR4, UR5, UR4, 0x18 ;  /* 0x0000000405047291 */ /* 0x001fcc000f8ec0ff */
[----:B------:R-:W-:Y:S01]  /*01f0*/  LEA R15, R0, UR4, 0x3 ;  /* 0x00000004000f7c11 */ /* 0x000fe2000f8e18ff */
[----:B-1----:R-:W-:Y:S01]  /*0200*/  IMAD R8, R5, 0xa0, R4 ;  /* 0x000000a005087824 */ /* 0x002fe200078e0204 */
[----:B------:R-:W-:-:S04]  /*0210*/  ISETP.NE.AND P4, PT, R4, RZ, PT ;  /* 0x000000ff0400720c */ /* 0x000fc80003f85270 */
[----:B------:R-:W-:-:S05]  /*0220*/  LEA R23, R8, UR4, 0x3 ;  /* 0x0000000408177c11 */ /* 0x000fca000f8e18ff */
[----:B------:R-:W-:Y:S01]  /*0230*/  IMAD R14, R4, 0x20, R23 ;  /* 0x00000020040e7824 */ /* 0x000fe200078e0217 */
[----:B--2---:R-:W-:Y:S04]  /*0240*/  STS.64 [R23], R6 ;  /* 0x0000000617007388 */ /* 0x004fe80000000a00 */
[----:B---3--:R-:W-:Y:S04]  /*0250*/  STS.64 [R23+0x100], R12 ;  /* 0x0001000c17007388 */ /* 0x008fe80000000a00 */
[----:B----4-:R-:W-:Y:S04]  /*0260*/  STS.64 [R23+0x200], R16 ;  /* 0x0002001017007388 */ /* 0x010fe80000000a00 */
[----:B-----5:R-:W-:Y:S04]  /*0270*/  STS.64 [R23+0x300], R18 ;  /* 0x0003001217007388 */ /* 0x020fe80000000a00 */
[----:B------:R0:W-:Y:S01]  /*0280*/  STS.64 [R23+0x400], R20 ;  /* 0x0004001417007388 */ /* 0x0001e20000000a00 */
[----:B------:R-:W-:-:S03]  /*0290*/  NOP ;  /* 0x0000000000007918 */ /* 0x000fc60000000000 */
[----:B------:R-:W1:Y:S04]  /*02a0*/  LDS.64 R2, [R14+0x20] ;  /* 0x000020000e027984 */ /* 0x000e680000000a00 */
[----:B------:R-:W-:Y:S01]  /*02b0*/  LDS.64 R10, [R14] ;  /* 0x000000000e0a7984 */ /* 0x000fe20000000a00 */
[----:B0-----:R-:W-:-:S03]  /*02c0*/  IMAD.MOV.U32 R21, RZ, RZ, 0x1 ;  /* 0x00000001ff157424 */ /* 0x001fc600078e00ff */
[----:B------:R-:W0:Y:S04]  /*02d0*/  LDS.64 R8, [R14+0x8] ;  /* 0x000008000e087984 */ /* 0x000e280000000a00 */
[----:B------:R-:W2:Y:S04]  /*02e0*/  LDS.64 R6, [R14+0x10] ;  /* 0x000010000e067984 */ /* 0x000ea80000000a00 */
[----:B------:R-:W-:Y:S01]  /*02f0*/  LDS.64 R12, [R14+0x18] ;  /* 0x000018000e0c7984 */ /* 0x000fe20000000a00 */
[----:B------:R-:W-:Y:S06]  /*0300*/  BAR.SYNC.DEFER_BLOCKING 0x0 ;  /* 0x0000000000007b1d */ /* 0x000fec0000010000 */
[----:B-1----:R-:W-:Y:S02]  /*0310*/  STS.64 [R15+0x230], R2 ;  /* 0x000230020f007388 */ /* 0x002fe40000000a00 */
[----:B------:R-:W-:Y:S01]  /*0320*/  BAR.SYNC.DEFER_BLOCKING 0x0 ;  /* 0x0000000000007b1d */ /* 0x000fe20000010000 */
[----:B0-----:R-:W-:-:S02]  /*0330*/  ISETP.NE.U32.AND P1, PT, R10, R8, PT ;  /* 0x000000080a00720c */ /* 0x001fc40003f25070 */
[----:B--2---:R-:W-:Y:S02]  /*0340*/  ISETP.NE.U32.AND P2, PT, R8, R6, PT ;  /* 0x000000060800720c */ /* 0x004fe40003f45070 */
[----:B------:R-:W-:Y:S01]  /*0350*/  ISETP.NE.AND.EX P1, PT, R11, R9, PT, P1 ;  /* 0x000000090b00720c */ /* 0x000fe20003f25310 */
[----:B------:R-:W0:Y:S02]  /*0360*/  @P3 LDS.64 R16, [R15+0x228] ;  /* 0x000228000f103984 */ /* 0x000e240000000a00 */
[----:B------:R-:W-:Y:S01]  /*0370*/  BAR.SYNC.DEFER_BLOCKING 0x0 ;  /* 0x0000000000007b1d */ /* 0x000fe20000010000 */
[----:B0-----:R-:W-:-:S04]  /*0380*/  @P3 ISETP.NE.U32.AND P0, PT, R16, R10, PT ;  /* 0x0000000a1000320c */ /* 0x001fc80003f05070 */
[----:B------:R-:W-:-:S04]  /*0390*/  @P3 ISETP.NE.AND.EX P0, PT, R17, R11, PT, P0 ;  /* 0x0000000b1100320c */ /* 0x000fc80003f05300 */
[----:B------:R-:W-:Y:S02]  /*03a0*/  @P3 SEL R21, RZ, 0x1, !P0 ;  /* 0x00000001ff153807 */ /* 0x000fe40004000000 */
[----:B------:R-:W-:Y:S02]  /*03b0*/  ISETP.NE.AND.EX P0, PT, R9, R7, PT, P2 ;  /* 0x000000070900720c */ /* 0x000fe40003f05320 */
[CC--:B------:R-:W-:Y:S01]  /*03c0*/  ISETP.NE.U32.AND P2, PT, R6.reuse, R12.reuse, PT ;  /* 0x0000000c0600720c */ /* 0x0c0fe20003f45070 */
[----:B------:R-:W-:Y:S01]  /*03d0*/  VIADD R22, R21, 0x1 ;  /* 0x0000000115167836 */ /* 0x000fe20000000000 */
[----:B------:R-:W-:Y:S01]  /*03e0*/  ISETP.NE.U32.AND P3, PT, R6, R12, PT ;  /* 0x0000000c0600720c */ /* 0x000fe20003f65070 */
[----:B------:R-:W-:Y:S01]  /*03f0*/  @!P1 IMAD.MOV R22, RZ, RZ, R21 ;  /* 0x000000ffff169224 */ /* 0x000fe200078e0215 */
[CC--:B------:R-:W-:Y:S02]  /*0400*/  ISETP.NE.AND.EX P1, PT, R7.reuse, R13.reuse, PT, P2 ;  /* 0x0000000d0700720c */ /* 0x0c0fe40003f25320 */
[----:B------:R-:W-:Y:S01]  /*0410*/  ISETP.NE.U32.AND P2, PT, R12, R2, PT ;  /* 0x000000020c00720c */ /* 0x000fe20003f45070 */
[----:B------:R-:W-:Y:S01]  /*0420*/  VIADD R20, R22, 0x1 ;  /* 0x0000000116147836 */ /* 0x000fe20000000000 */
[----:B------:R-:W-:-:S03]  /*0430*/  ISETP.NE.AND.EX P3, PT, R7, R13, PT, P3 ;  /* 0x0000000d0700720c */ /* 0x000fc60003f65330 */
[----:B------:R-:W-:Y:S01]  /*0440*/  @!P0 IMAD.MOV R20, RZ, RZ, R22 ;  /* 0x000000ffff148224 */ /* 0x000fe200078e0216 */
[CC--:B------:R-:W-:Y:S02]  /*0450*/  ISETP.NE.AND.EX P0, PT, R13.reuse, R3.reuse, PT, P2 ;  /* 0x000000030d00720c */ /* 0x0c0fe40003f05320 */
[----:B------:R-:W-:Y:S01]  /*0460*/  ISETP.NE.U32.AND P2, PT, R12, R2, PT ;  /* 0x000000020c00720c */ /* 0x000fe20003f45070 */
[----:B------:R-:W-:Y:S02]  /*0470*/  VIADD R14, R20, 0x1 ;  /* 0x00000001140e7836 */ /* 0x000fe40000000000 */
[----:B------:R-:W-:Y:S01]  /*0480*/  @!P1 IMAD.MOV R14, RZ, RZ, R20 ;  /* 0x000000ffff0e9224 */ /* 0x000fe200078e0214 */
[----:B------:R-:W-:Y:S01]  /*0490*/  ISETP.NE.AND P1, PT, R4, 0x1f, PT ;  /* 0x0000001f0400780c */ /* 0x000fe20003f25270 */
[----:B------:R-:W-:Y:S01]  /*04a0*/  @!P6 IMAD.MOV.U32 R4, RZ, RZ, 0x65 ;  /* 0x00000065ff04e424 */ /* 0x000fe200078e00ff */
[----:B------:R-:W-:Y:S01]  /*04b0*/  ISETP.NE.AND.EX P2, PT, R13, R3, PT, P2 ;  /* 0x000000030d00720c */ /* 0x000fe20003f45320 */
[----:B------:R-:W-:-:S04]  /*04c0*/  VIADD R23, R14, 0x1 ;  /* 0x000000010e177836 */ /* 0x000fc80000000000 */
[----:B------:R-:W-:-:S05]  /*04d0*/  @!P0 IMAD.MOV R23, RZ, RZ, R14 ;  /* 0x000000ffff178224 */ /* 0x000fca00078e020e */
[----:B------:R-:W0:Y:S01]  /*04e0*/  SHFL.UP P0, R16, R23, 0x1, RZ ;  /* 0x0420000017107989 */ /* 0x000e2200000000ff */
[----:B------:R-:W-:Y:S01]  /*04f0*/  @!P1 LEA R5, R5, UR4, 0x2 ;  /* 0x0000000405059c11 */ /* 0x000fe2000f8e10ff */
[----:B0-----:R-:W-:-:S05]  /*0500*/  @P0 IMAD.IADD R16, R16, 0x1, R23 ;  /* 0x0000000110100824 */ /* 0x001fca00078e0217 */
[----:B------:R-:W0:Y:S02]  /*0510*/  SHFL.UP P0, R17, R16, 0x2, RZ ;  /* 0x0440000010117989 */ /* 0x000e2400000000ff */
[----:B0-----:R-:W-:-:S05]  /*0520*/  @P0 IMAD.IADD R17, R16, 0x1, R17 ;  /* 0x0000000110110824 */ /* 0x001fca00078e0211 */
[----:B------:R-:W0:Y:S02]  /*0530*/  SHFL.UP P0, R24, R17, 0x4, RZ ;  /* 0x0480000011187989 */ /* 0x000e2400000000ff */
[----:B0-----:R-:W-:Y:S02]  /*0540*/  @P0 IMAD.IADD R24, R17, 0x1, R24 ;  /* 0x0000000111180824 */ /* 0x001fe400078e0218 */
[----:B------:R-:W0:Y:S03]  /*0550*/  @!P6 LDC.64 R16, c[0x0][0x3a8] ;  /* 0x0000ea00ff10eb82 */ /* 0x000e260000000a00 */
[----:B------:R-:W1:Y:S02]  /*0560*/  SHFL.UP P0, R25, R24, 0x8, RZ ;  /* 0x0500000018197989 */ /* 0x000e6400000000ff */
[----:B-1----:R-:W-:-:S05]  /*0570*/  @P0 IMAD.IADD R25, R24, 0x1, R25 ;  /* 0x0000000118190824 */ /* 0x002fca00078e0219 */
[----:B------:R-:W1:Y:S02]  /*0580*/  SHFL.UP P0, R26, R25, 0x10, RZ ;  /* 0x06000000191a7989 */ /* 0x000e6400000000ff */
[----:B-1----:R-:W-:Y:S01]  /*0590*/  @P0 IMAD.IADD R26, R25, 0x1, R26 ;  /* 0x00000001191a0824 */ /* 0x002fe200078e021a */
[----:B------:R-:W-:-:S03]  /*05a0*/  ISETP.NE.U32.AND P0, PT, R8, R6, PT ;  /* 0x000000060800720c */ /* 0x000fc60003f05070 */
[----:B------:R-:W-:Y:S01]  /*05b0*/  IMAD.IADD R23, R26, 0x1, -R23 ;  /* 0x000000011a177824 */ /* 0x000fe200078e0a17 */
[----:B------:R-:W-:Y:S01]  /*05c0*/  @!P1 STS [R5], R26 ;  /* 0x0000001a05009388 */ /* 0x000fe20000000800 */
[----:B------:R-:W-:Y:S01]  /*05d0*/  BAR.SYNC.DEFER_BLOCKING 0x0 ;  /* 0x0000000000007b1d */ /* 0x000fe20000010000 */
[----:B------:R-:W-:Y:S02]  /*05e0*/  ISETP.NE.U32.AND P1, PT, R10, R8, PT ;  /* 0x000000080a00720c */ /* 0x000fe40003f25070 */
[----:B------:R-:W-:Y:S02]  /*05f0*/  ISETP.NE.AND.EX P0, PT, R9, R7, PT, P0 ;  /* 0x000000070900720c */ /* 0x000fe40003f05300 */
[----:B------:R-:W-:Y:S02]  /*0600*/  ISETP.NE.AND.EX P1, PT, R11, R9, PT, P1 ;  /* 0x000000090b00720c */ /* 0x000fe40003f25310 */
[----:B------:R-:W-:Y:S02]  /*0610*/  SEL R24, R23, RZ, P4 ;  /* 0x000000ff17187207 */ /* 0x000fe40002000000 */
[----:B------:R-:W-:Y:S01]  /*0620*/  ISETP.NE.AND P4, PT, R21, RZ, PT ;  /* 0x000000ff1500720c */ /* 0x000fe20003f85270 */
[----:B------:R-:W1:Y:S02]  /*0630*/  LDS.64 R18, [UR4] ;  /* 0x00000004ff127984 */ /* 0x000e640008000a00 */
[C---:B-1----:R-:W-:Y:S01]  /*0640*/  IMAD.IADD R5, R18.reuse, 0x1, R19 ;  /* 0x0000000112057824 */ /* 0x042fe200078e0213 */
[----:B------:R-:W-:-:S04]  /*0650*/  SEL R23, R18, RZ, P5 ;  /* 0x000000ff12177207 */ /* 0x000fc80002800000 */
[----:B0-----:R0:W-:Y:S01]  /*0660*/  @!P6 ST.E.64.STRONG.GPU desc[UR8][R16.64+0x100], R4 ;  /* 0x000100041000e985 */ /* 0x0011e2000c10fb08 */
[----:B------:R-:W-:-:S04]  /*0670*/  IMAD.IADD R23, R23, 0x1, R24 ;  /* 0x0000000117177824 */ /* 0x000fc800078e0218 */
[C---:B------:R-:W-:Y:S01]  /*0680*/  @P1 IMAD.IADD R21, R23.reuse, 0x1, R21 ;  /* 0x0000000117151824 */ /* 0x040fe200078e0215 */
[----:B------:R-:W-:Y:S01]  /*0690*/  @P4 LEA R19, R23, UR4, 0x3 ;  /* 0x0000000417134c11 */ /* 0x000fe2000f8e18ff */
[----:B------:R-:W-:Y:S01]  /*06a0*/  BAR.SYNC.DEFER_BLOCKING 0x0 ;  /* 0x0000000000007b1d */ /* 0x000fe20000010000 */
[--C-:B------:R-:W-:Y:S02]  /*06b0*/  @P0 IMAD.IADD R22, R22, 0x1, R23.reuse ;  /* 0x0000000116160824 */ /* 0x100fe400078e0217 */
[--C-:B------:R-:W-:Y:S01]  /*06c0*/  @P3 IMAD.IADD R20, R20, 0x1, R23.reuse ;  /* 0x0000000114143824 */ /* 0x100fe200078e0217 */
[----:B------:R-:W-:Y:S01]  /*06d0*/  @P1 LEA R21, R21, UR4, 0x3 ;  /* 0x0000000415151c11 */ /* 0x000fe2000f8e18ff */
[----:B------:R-:W-:Y:S01]  /*06e0*/  @P2 IMAD.IADD R14, R14, 0x1, R23 ;  /* 0x000000010e0e2824 */ /* 0x000fe200078e0217 */
[----:B------:R-:W-:Y:S02]  /*06f0*/  @P0 LEA R23, R22, UR4, 0x3 ;  /* 0x0000000416170c11 */ /* 0x000fe4000f8e18ff */
[----:B------:R-:W-:-:S02]  /*0700*/  @P3 LEA R25, R20, UR4, 0x3 ;  /* 0x0000000414193c11 */ /* 0x000fc4000f8e18ff */
[----:B------:R-:W-:Y:S01]  /*0710*/  @P2 LEA R27, R14, UR4, 0x3 ;  /* 0x000000040e1b2c11 */ /* 0x000fe2000f8e18ff */
[----:B------:R0:W-:Y:S04]  /*0720*/  @P4 STS.64 [R19], R10 ;  /* 0x0000000a13004388 */ /* 0x0001e80000000a00 */
[----:B------:R0:W-:Y:S04]  /*0730*/  @P1 STS.64 [R21], R8 ;  /* 0x0000000815001388 */ /* 0x0001e80000000a00 */
[----:B------:R0:W-:Y:S01]  /*0740*/  @P0 STS.64 [R23], R6 ;  /* 0x0000000617000388 */ /* 0x0001e20000000a00 */
[----:B------:R-:W-:-:S03]  /*0750*/  ISETP.GE.AND P0, PT, R0, R5, PT ;  /* 0x000000050000720c */ /* 0x000fc60003f06270 */
[----:B------:R0:W-:Y:S04]  /*0760*/  @P3 STS.64 [R25], R12 ;  /* 0x0000000c19003388 */ /* 0x0001e80000000a00 */
[----:B------:R0:W-:Y:S01]  /*0770*/  @P2 STS.64 [R27], R2 ;  /* 0x000000021b002388 */ /* 0x0001e20000000a00 */
[----:B------:R-:W-:Y:S06]  /*0780*/  BAR.SYNC.DEFER_BLOCKING 0x0 ;  /* 0x0000000000007b1d */ /* 0x000fec0000010000 */
[----:B------:R-:W-:Y:S05]  /*0790*/  @P0 BRA `(.L_x_210) ;  /* 0x0000000400e00947 */ /* 0x000fea0003800000 */
[----:B0-----:R-:W-:Y:S01]  /*07a0*/  LOP3.LUT R2, RZ, R0, RZ, 0x33, !PT ;  /* 0x00000000ff027212 */ /* 0x001fe200078e33ff */
[----:B------:R-:W-:Y:S04]  /*07b0*/  BSSY.RECONVERGENT B1, `(.L_x_211) ;  /* 0x000001a000017945 */ /* 0x000fe80003800200 */
[----:B------:R-:W-:-:S05]  /*07c0*/  IMAD.IADD R4, R5, 0x1, R2 ;  /* 0x0000000105047824 */ /* 0x000fca00078e0202 */
[C---:B------:R-:W-:Y:S02]  /*07d0*/  LOP3.LUT R2, R4.reuse, 0xc0, RZ, 0xc0, !PT ;  /* 0x000000c004027812 */ /* 0x040fe400078ec0ff */
[----:B------:R-:W-:Y:S02]  /*07e0*/  ISETP.GE.U32.AND P1, PT, R4, 0xc0, PT ;  /* 0x000000c00400780c */ /* 0x000fe40003f26070 */
[----:B------:R-:W-:-:S13]  /*07f0*/  ISETP.NE.AND P0, PT, R2, 0xc0, PT ;  /* 0x000000c00200780c */ /* 0x000fda0003f05270 */
[----:B------:R-:W-:Y:S05]  /*0800*/  @!P0 BRA `(.L_x_212) ;  /* 0x0000000000508947 */ /* 0x000fea0003800000 */
[----:B------:R-:W0:Y:S01]  /*0810*/  LDC.64 R2, c[0x0][0x388] ;  /* 0x0000e200ff027b82 */ /* 0x000e220000000a00 */
[----:B------:R-:W-:-:S05]  /*0820*/  LEA.HI R4, R4, 0x1, RZ, 0x1a ;  /* 0x0000000104047811 */ /* 0x000fca00078fd0ff */
[C---:B------:R-:W-:Y:S01]  /*0830*/  IMAD.SHL.U32 R6, R4.reuse, 0x40, RZ ;  /* 0x0000004004067824 */ /* 0x040fe200078e00ff */
[----:B------:R-:W-:-:S04]  /*0840*/  LOP3.LUT R4, R4, 0x3, RZ, 0xc0, !PT ;  /* 0x0000000304047812 */ /* 0x000fc800078ec0ff */
[----:B------:R-:W-:Y:S01]  /*0850*/  LOP3.LUT R7, R6, 0xc0, RZ, 0xc0, !PT ;  /* 0x000000c006077812 */ /* 0x000fe200078ec0ff */
[----:B------:R-:W-:Y:S02]  /*0860*/  IMAD.MOV R4, RZ, RZ, -R4 ;  /* 0x000000ffff047224 */ /* 0x000fe400078e0a04 */
[----:B0-----:R-:W-:-:S04]  /*0870*/  IMAD.WIDE.U32 R2, R0, 0x8, R2 ;  /* 0x0000000800027825 */ /* 0x001fc800078e0002 */
[----:B------:R-:W-:Y:S02]  /*0880*/  IMAD.MOV.U32 R8, RZ, RZ, R2 ;  /* 0x000000ffff087224 */ /* 0x000fe400078e0002 */
[----:B------:R-:W-:Y:S02]  /*0890*/  IMAD.MOV.U32 R9, RZ, RZ, R3 ;  /* 0x000000ffff097224 */ /* 0x000fe400078e0003 */
[----:B------:R-:W-:-:S07]  /*08a0*/  IMAD.IADD R0, R0, 0x1, R7 ;  /* 0x0000000100007824 */ /* 0x000fce00078e0207 */
.L_x_213:
[----:B0-----:R0:W1:Y:S01]  /*08b0*/  LDS.64 R2, [R15] ;  /* 0x000000000f027984 */ /* 0x0010620000000a00 */
[----:B------:R-:W-:Y:S01]  /*08c0*/  IMAD.MOV.U32 R6, RZ, RZ, R8 ;  /* 0x000000ffff067224 */ /* 0x000fe200078e0008 */
[----:B------:R-:W-:Y:S01]  /*08d0*/  IADD3 R8, P2, PT, R8, 0x200, RZ ;  /* 0x0000020008087810 */ /* 0x000fe20007f5e0ff */
[--C-:B------:R-:W-:Y:S02]  /*08e0*/  IMAD.MOV.U32 R7, RZ, RZ, R9.reuse ;  /* 0x000000ffff077224 */ /* 0x100fe400078e0009 */
[----:B------:R-:W-:Y:S02]  /*08f0*/  VIADD R4, R4, 0x1 ;  /* 0x0000000104047836 */ /* 0x000fe40000000000 */
[----:B------:R-:W-:Y:S02]  /*0900*/  IMAD.X R9, RZ, RZ, R9, P2 ;  /* 0x000000ffff097224 */ /* 0x000fe400010e0609 */
[----:B0-----:R-:W-:Y:S01]  /*0910*/  VIADD R15, R15, 0x200 ;  /* 0x000002000f0f7836 */ /* 0x001fe20000000000 */
[----:B------:R-:W-:Y:S01]  /*0920*/  ISETP.NE.AND P0, PT, R4, RZ, PT ;  /* 0x000000ff0400720c */ /* 0x000fe20003f05270 */
[----:B-1----:R0:W-:-:S12]  /*0930*/  STG.E.64 desc[UR8][R6.64], R2 ;  /* 0x0000000206007986 */ /* 0x0021d8000c101b08 */
[----:B------:R-:W-:Y:S05]  /*0940*/  @P0 BRA `(.L_x_213) ;  /* 0xfffffffc00d80947 */ /* 0x000fea000383ffff */
.L_x_212:
[----:B------:R-:W-:Y:S05]  /*0950*/  BSYNC.RECONVERGENT B1 ;  /* 0x0000000000017941 */ /* 0x000fea0003800200 */
.L_x_211:
[----:B------:R-:W-:Y:S05]  /*0960*/  @!P1 BRA `(.L_x_210) ;  /* 0x00000004006c9947 */ /* 0x000fea0003800000 */
[----:B0-----:R-:W0:Y:S01]  /*0970*/  LDC.64 R2, c[0x0][0x388] ;  /* 0x0000e200ff027b82 */ /* 0x001e220000000a00 */
[----:B------:R-:W-:Y:S01]  /*0980*/  IMAD.IADD R4, R5, 0x1, -R0 ;  /* 0x0000000105047824 */ /* 0x000fe200078e0a00 */
[----:B------:R-:W-:Y:S04]  /*0990*/  BSSY.RECONVERGENT B1, `(.L_x_214) ;  /* 0x0000033000017945 */ /* 0x000fe80003800200 */
[----:B------:R-:W-:Y:S02]  /*09a0*/  ISETP.GT.AND P1, PT, R4, 0x300, PT ;  /* 0x000003000400780c */ /* 0x000fe40003f24270 */
[----:B------:R-:W-:-:S05]  /*09b0*/  LEA R4, R0, UR4, 0x3 ;  /* 0x0000000400047c11 */ /* 0x000fca000f8e18ff */
[----:B------:R-:W-:Y:S02]  /*09c0*/  VIADD R4, R4, 0x400 ;  /* 0x0000040004047836 */ /* 0x000fe40000000000 */
[----:B0-----:R-:W-:-:S03]  /*09d0*/  IMAD.WIDE.U32 R2, R0, 0x8, R2 ;  /* 0x0000000800027825 */ /* 0x001fc600078e0002 */
[----:B------:R-:W-:-:S05]  /*09e0*/  IADD3 R2, P0, PT, R2, 0x400, RZ ;  /* 0x0000040002027810 */ /* 0x000fca0007f1e0ff */
[----:B------:R-:W-:Y:S01]  /*09f0*/  IMAD.X R3, RZ, RZ, R3, P0 ;  /* 0x000000ffff037224 */ /* 0x000fe200000e0603 */
[----:B------:R-:W-:Y:S01]  /*0a00*/  PLOP3.LUT P0, PT, PT, PT, PT, 0x80, 0x8 ;  /* 0x000000000008781c */ /* 0x000fe20003f0f070 */
[----:B------:R-:W-:-:S12]  /*0a10*/  @!P1 BRA `(.L_x_215) ;  /* 0x0000000000a89947 */ /* 0x000fd80003800000 */
[----:B------:R-:W-:Y:S01]  /*0a20*/  PLOP3.LUT P0, PT, PT, PT, PT, 0x8, 0x80 ;  /* 0x000000000080781c */ /* 0x000fe20003f0e170 */
[----:B------:R-:W-:-:S12]  /*0a30*/  VIADD R35, R5, 0xfffffd00 ;  /* 0xfffffd0005237836 */ /* 0x000fd80000000000 */
.L_x_216:
[----:B------:R-:W0:Y:S01]  /*0a40*/  LDS.64 R26, [R4+-0x400] ;  /* 0xfffc0000041a7984 */ /* 0x000e220000000a00 */
[----:B------:R-:W-:-:S03]  /*0a50*/  VIADD R0, R0, 0x400 ;  /* 0x0000040000007836 */ /* 0x000fc60000000000 */
[----:B------:R-:W1:Y:S02]  /*0a60*/  LDS.64 R28, [R4+-0x200] ;  /* 0xfffe0000041c7984 */ /* 0x000e640000000a00 */
[----:B------:R-:W-:Y:S02]  /*0a70*/  ISETP.GE.AND P1, PT, R0, R35, PT ;  /* 0x000000230000720c */ /* 0x000fe40003f26270 */
[----:B------:R-:W2:Y:S04]  /*0a80*/  LDS.64 R6, [R4] ;  /* 0x0000000004067984 */ /* 0x000ea80000000a00 */
[----:B------:R-:W3:Y:S04]  /*0a90*/  LDS.64 R8, [R4+0x200] ;  /* 0x0002000004087984 */ /* 0x000ee80000000a00 */
[----:B------:R-:W4:Y:S04]  /*0aa0*/  LDS.64 R10, [R4+0x400] ;  /* 0x00040000040a7984 */ /* 0x000f280000000a00 */
[----:B------:R-:W5:Y:S04]  /*0ab0*/  LDS.64 R12, [R4+0x600] ;  /* 0x00060000040c7984 */ /* 0x000f680000000a00 */
[----:B------:R-:W5:Y:S04]  /*0ac0*/  LDS.64 R14, [R4+0x800] ;  /* 0x00080000040e7984 */ /* 0x000f680000000a00 */
[----:B------:R-:W5:Y:S04]  /*0ad0*/  LDS.64 R16, [R4+0xa00] ;  /* 0x000a000004107984 */ /* 0x000f680000000a00 */
[----:B------:R-:W5:Y:S04]  /*0ae0*/  LDS.64 R18, [R4+0xc00] ;  /* 0x000c000004127984 */ /* 0x000f680000000a00 */
[----:B------:R-:W5:Y:S04]  /*0af0*/  LDS.64 R20, [R4+0xe00] ;  /* 0x000e000004147984 */ /* 0x000f680000000a00 */
[----:B0-----:R-:W-:Y:S04]  /*0b00*/  STG.E.64 desc[UR8][R2.64+-0x400], R26 ;  /* 0xfffc001a02007986 */ /* 0x001fe8000c101b08 */
[----:B-1----:R-:W-:Y:S04]  /*0b10*/  STG.E.64 desc[UR8][R2.64+-0x200], R28 ;  /* 0xfffe001c02007986 */ /* 0x002fe8000c101b08 */
[----:B------:R-:W0:Y:S04]  /*0b20*/  LDS.64 R22, [R4+0x1000] ;  /* 0x0010000004167984 */ /* 0x000e280000000a00 */
[----:B------:R-:W1:Y:S04]  /*0b30*/  LDS.64 R24, [R4+0x1200] ;  /* 0x0012000004187984 */ /* 0x000e680000000a00 */
[----:B------:R-:W1:Y:S04]  /*0b40*/  LDS.64 R26, [R4+0x1400] ;  /* 0x00140000041a7984 */ /* 0x000e680000000a00 */
[----:B------:R-:W1:Y:S04]  /*0b50*/  LDS.64 R28, [R4+0x1600] ;  /* 0x00160000041c7984 */ /* 0x000e680000000a00 */
[----:B------:R-:W1:Y:S04]  /*0b60*/  LDS.64 R30, [R4+0x1800] ;  /* 0x00180000041e7984 */ /* 0x000e680000000a00 */
[----:B------:R4:W1:Y:S04]  /*0b70*/  LDS.64 R32, [R4+0x1a00] ;  /* 0x001a000004207984 */ /* 0x0008680000000a00 */
[----:B--2---:R2:W-:Y:S04]  /*0b80*/  STG.E.64 desc[UR8][R2.64], R6 ;  /* 0x0000000602007986 */ /* 0x0045e8000c101b08 */
[----:B---3--:R-:W-:Y:S01]  /*0b90*/  STG.E.64 desc[UR8][R2.64+0x200], R8 ;  /* 0x0002000802007986 */ /* 0x008fe2000c101b08 */
[----:B----4-:R-:W-:-:S03]  /*0ba0*/  VIADD R4, R4, 0x2000 ;  /* 0x0000200004047836 */ /* 0x010fc60000000000 */
[----:B------:R-:W-:Y:S04]  /*0bb0*/  STG.E.64 desc[UR8][R2.64+0x400], R10 ;  /* 0x0004000a02007986 */ /* 0x000fe8000c101b08 */
[----:B-----5:R-:W-:Y:S01]  /*0bc0*/  STG.E.64 desc[UR8][R2.64+0x600], R12 ;  /* 0x0006000c02007986 */ /* 0x020fe2000c101b08 */
[----:B--2---:R-:W-:-:S03]  /*0bd0*/  IADD3 R6, P2, PT, R2, 0x2000, RZ ;  /* 0x0000200002067810 */ /* 0x004fc60007f5e0ff */
[----:B------:R-:W-:Y:S02]  /*0be0*/  STG.E.64 desc[UR8][R2.64+0x800], R14 ;  /* 0x0008000e02007986 */ /* 0x000fe4000c101b08 */
[----:B------:R-:W-:Y:S02]  /*0bf0*/  IMAD.X R7, RZ, RZ, R3, P2 ;  /* 0x000000ffff077224 */ /* 0x000fe400010e0603 */
[----:B------:R-:W-:Y:S04]  /*0c00*/  STG.E.64 desc[UR8][R2.64+0xa00], R16 ;  /* 0x000a001002007986 */ /* 0x000fe8000c101b08 */
[----:B------:R-:W-:Y:S04]  /*0c10*/  STG.E.64 desc[UR8][R2.64+0xc00], R18 ;  /* 0x000c001202007986 */ /* 0x000fe8000c101b08 */
[----:B------:R-:W-:Y:S04]  /*0c20*/  STG.E.64 desc[UR8][R2.64+0xe00], R20 ;  /* 0x000e001402007986 */ /* 0x000fe8000c101b08 */
[----:B0-----:R-:W-:Y:S04]  /*0c30*/  STG.E.64 desc[UR8][R2.64+0x1000], R22 ;  /* 0x0010001602007986 */ /* 0x001fe8000c101b08 */
[----:B-1----:R-:W-:Y:S04]  /*0c40*/  STG.E.64 desc[UR8][R2.64+0x1200], R24 ;  /* 0x0012001802007986 */ /* 0x002fe8000c101b08 */
[----:B------:R-:W-:Y:S04]  /*0c50*/  STG.E.64 desc[UR8][R2.64+0x1400], R26 ;  /* 0x0014001a02007986 */ /* 0x000fe8000c101b08 */
[----:B------:R-:W-:Y:S04]  /*0c60*/  STG.E.64 desc[UR8][R2.64+0x1600], R28 ;  /* 0x0016001c02007986 */ /* 0x000fe8000c101b08 */
[----:B------:R-:W-:Y:S04]  /*0c70*/  STG.E.64 desc[UR8][R2.64+0x1800], R30 ;  /* 0x0018001e02007986 */ /* 0x000fe8000c101b08 */
[----:B------:R0:W-:Y:S02]  /*0c80*/  STG.E.64 desc[UR8][R2.64+0x1a00], R32 ;  /* 0x001a002002007986 */ /* 0x0001e4000c101b08 */
[----:B0-----:R-:W-:-:S02]  /*0c90*/  IMAD.MOV.U32 R2, RZ, RZ, R6 ;  /* 0x000000ffff027224 */ /* 0x001fc400078e0006 */
[----:B------:R-:W-:Y:S01]  /*0ca0*/  IMAD.MOV.U32 R3, RZ, RZ, R7 ;  /* 0x000000ffff037224 */ /* 0x000fe200078e0007 */
[----:B------:R-:W-:Y:S06]  /*0cb0*/  @!P1 BRA `(.L_x_216) ;  /* 0xfffffffc00609947 */ /* 0x000fec000383ffff */
.L_x_215:
[----:B------:R-:W-:Y:S05]  /*0cc0*/  BSYNC.RECONVERGENT B1 ;  /* 0x0000000000017941 */ /* 0x000fea0003800200 */
.L_x_214:
[----:B------:R-:W-:Y:S01]  /*0cd0*/  IMAD.IADD R6, R5, 0x1, -R0 ;  /* 0x0000000105067824 */ /* 0x000fe200078e0a00 */
[----:B------:R-:W-:Y:S04]  /*0ce0*/  BSSY.RECONVERGENT B1, `(.L_x_217) ;  /* 0x000001a000017945 */ /* 0x000fe80003800200 */
[----:B------:R-:W-:-:S13]  /*0cf0*/  ISETP.GT.AND P1, PT, R6, 0x100, PT ;  /* 0x000001000600780c */ /* 0x000fda0003f24270 */
[----:B------:R-:W-:Y:S05]  /*0d00*/  @!P1 BRA `(.L_x_218) ;  /* 0x00000000005c9947 */ /* 0x000fea0003800000 */
[----:B------:R-:W0:Y:S01]  /*0d10*/  LDS.64 R6, [R4+-0x400] ;  /* 0xfffc000004067984 */ /* 0x000e220000000a00 */
[----:B------:R-:W-:Y:S01]  /*0d20*/  IADD3 R22, P1, PT, R2, 0x1000, RZ ;  /* 0x0000100002167810 */ /* 0x000fe20007f3e0ff */
[----:B------:R-:W-:Y:S01]  /*0d30*/  VIADD R0, R0, 0x200 ;  /* 0x0000020000007836 */ /* 0x000fe20000000000 */
[----:B------:R-:W-:Y:S01]  /*0d40*/  PLOP3.LUT P0, PT, PT, PT, PT, 0x8, 0x80 ;  /* 0x000000000080781c */ /* 0x000fe20003f0e170 */
[----:B------:R-:W1:Y:S02]  /*0d50*/  LDS.64 R8, [R4+-0x200] ;  /* 0xfffe000004087984 */ /* 0x000e640000000a00 */
[----:B------:R-:W-:Y:S02]  /*0d60*/  IMAD.X R23, RZ, RZ, R3, P1 ;  /* 0x000000ffff177224 */ /* 0x000fe400008e0603 */
[----:B------:R-:W2:Y:S04]  /*0d70*/  LDS.64 R10, [R4] ;  /* 0x00000000040a7984 */ /* 0x000ea80000000a00 */
[----:B------:R-:W3:Y:S04]  /*0d80*/  LDS.64 R12, [R4+0x200] ;  /* 0x00020000040c7984 */ /* 0x000ee80000000a00 */
[----:B------:R-:W4:Y:S04]  /*0d90*/  LDS.64 R14, [R4+0x400] ;  /* 0x00040000040e7984 */ /* 0x000f280000000a00 */
[----:B------:R-:W5:Y:S04]  /*0da0*/  LDS.64 R16, [R4+0x600] ;  /* 0x0006000004107984 */ /* 0x000f680000000a00 */
[----:B------:R-:W5:Y:S04]  /*0db0*/  LDS.64 R18, [R4+0x800] ;  /* 0x0008000004127984 */ /* 0x000f680000000a00 */
[----:B------:R0:W5:Y:S02]  /*0dc0*/  LDS.64 R20, [R4+0xa00] ;  /* 0x000a000004147984 */ /* 0x0001640000000a00 */
[----:B0-----:R-:W-:-:S02]  /*0dd0*/  VIADD R4, R4, 0x1000 ;  /* 0x0000100004047836 */ /* 0x001fc40000000000 */
[----:B------:R-:W-:Y:S04]  /*0de0*/  STG.E.64 desc[UR8][R2.64+-0x400], R6 ;  /* 0xfffc000602007986 */ /* 0x000fe8000c101b08 */
[----:B-1----:R-:W-:Y:S04]  /*0df0*/  STG.E.64 desc[UR8][R2.64+-0x200], R8 ;  /* 0xfffe000802007986 */ /* 0x002fe8000c101b08 */
[----:B--2---:R-:W-:Y:S04]  /*0e00*/  STG.E.64 desc[UR8][R2.64], R10 ;  /* 0x0000000a02007986 */ /* 0x004fe8000c101b08 */
[----:B---3--:R-:W-:Y:S04]  /*0e10*/  STG.E.64 desc[UR8][R2.64+0x200], R12 ;  /* 0x0002000c02007986 */ /* 0x008fe8000c101b08 */
[----:B----4-:R-:W-:Y:S04]  /*0e20*/  STG.E.64 desc[UR8][R2.64+0x400], R14 ;  /* 0x0004000e02007986 */ /* 0x010fe8000c101b08 */
[----:B-----5:R-:W-:Y:S04]  /*0e30*/  STG.E.64 desc[UR8][R2.64+0x600], R16 ;  /* 0x0006001002007986 */ /* 0x020fe8000c101b08 */
[----:B------:R-:W-:Y:S04]  /*0e40*/  STG.E.64 desc[UR8][R2.64+0x800], R18 ;  /* 0x0008001202007986 */ /* 0x000fe8000c101b08 */
[----:B------:R0:W-:Y:S02]  /*0e50*/  STG.E.64 desc[UR8][R2.64+0xa00], R20 ;  /* 0x000a001402007986 */ /* 0x0001e4000c101b08 */
[----:B0-----:R-:W-:-:S02]  /*0e60*/  IMAD.MOV.U32 R2, RZ, RZ, R22 ;  /* 0x000000ffff027224 */ /* 0x001fc400078e0016 */
[----:B------:R-:W-:-:S07]  /*0e70*/  IMAD.MOV.U32 R3, RZ, RZ, R23 ;  /* 0x000000ffff037224 */ /* 0x000fce00078e0017 */
.L_x_218:
[----:B------:R-:W-:Y:S05]  /*0e80*/  BSYNC.RECONVERGENT B1 ;  /* 0x0000000000017941 */ /* 0x000fea0003800200 */
.L_x_217:
[----:B------:R-:W-:-:S13]  /*0e90*/  ISETP.LT.OR P0, PT, R0, R5, P0 ;  /* 0x000000050000720c */ /* 0x000fda0000701670 */
[----:B------:R-:W0:Y:S04]  /*0ea0*/  @P0 LDS.64 R6, [R4+-0x400] ;  /* 0xfffc000004060984 */ /* 0x000e280000000a00 */
[----:B------:R-:W1:Y:S04]  /*0eb0*/  @P0 LDS.64 R8, [R4+-0x200] ;  /* 0xfffe000004080984 */ /* 0x000e680000000a00 */
[----:B------:R-:W2:Y:S04]  /*0ec0*/  @P0 LDS.64 R10, [R4] ;  /* 0x00000000040a0984 */ /* 0x000ea80000000a00 */
[----:B------:R-:W3:Y:S04]  /*0ed0*/  @P0 LDS.64 R12, [R4+0x200] ;  /* 0x00020000040c0984 */ /* 0x000ee80000000a00 */
[----:B0-----:R4:W-:Y:S04]  /*0ee0*/  @P0 STG.E.64 desc[UR8][R2.64+-0x400], R6 ;  /* 0xfffc000602000986 */ /* 0x0019e8000c101b08 */
[----:B-1----:R4:W-:Y:S04]  /*0ef0*/  @P0 STG.E.64 desc[UR8][R2.64+-0x200], R8 ;  /* 0xfffe000802000986 */ /* 0x0029e8000c101b08 */
[----:B--2---:R4:W-:Y:S04]  /*0f00*/  @P0 STG.E.64 desc[UR8][R2.64], R10 ;  /* 0x0000000a02000986 */ /* 0x0049e8000c101b08 */
[----:B---3--:R4:W-:Y:S02]  /*0f10*/  @P0 STG.E.64 desc[UR8][R2.64+0x200], R12 ;  /* 0x0002000c02000986 */ /* 0x0089e4000c101b08 */
.L_x_210:
[----:B------:R-:W-:Y:S05]  /*0f20*/  BSYNC.RECONVERGENT B0 ;  /* 0x0000000000007941 */ /* 0x000fea0003800200 */
.L_x_209:
[----:B------:R-:W-:Y:S06]  /*0f30*/  BAR.SYNC.DEFER_BLOCKING 0x0 ;  /* 0x0000000000007b1d */ /* 0x000fec0000010000 */
[----:B------:R-:W-:Y:S05]  /*0f40*/  EXIT ;  /* 0x000000000000794d */ /* 0x000fea0003800000 */
.L_x_208:
        /* <DEDUP_REMOVED lines=11> */
[----:B------:R0:W5:Y:S01]  /*1000*/  LDG.E.64.CONSTANT R26, desc[UR8][R2.64+0x400] ;  /* 0x00040008021a7981 */ /* 0x000162000c1e9b00 */
[----:B------:R-:W-:-:S06]  /*1010*/  IMAD.WIDE R24, R7, 0x8, R24 ;  /* 0x0000000807187825 */ /* 0x000fcc00078e0218 */
[----:B------:R-:W5:Y:S01]  /*1020*/  LDG.E.64.CONSTANT R24, desc[UR8][R24.64+-0x8] ;  /* 0xfffff80818187981 */ /* 0x000f62000c1e9b00 */
[----:B------:R-:W1:Y:S01]  /*1030*/  S2UR UR5, SR_CgaCtaId ;  /* 0x00000000000579c3 */ /* 0x000e620000008800 */
[----:B------:R-:W-:Y:S01]  /*1040*/  SHF.R.U32.HI R6, RZ, 0x5, R0 ;  /* 0x00000005ff067819 */ /* 0x000fe20000011600 */
[----:B------:R-:W-:Y:S01]  /*1050*/  UMOV UR4, 0x400 ;  /* 0x0000040000047882 */ /* 0x000fe20000000000 */
[----:B------:R-:W0:Y:S01]  /*1060*/  S2R R33, SR_LANEID ;  /* 0x0000000000217919 */ /* 0x000e220000000000 */
[----:B------:R-:W-:Y:S01]  /*1070*/  ISETP.NE.AND P0, PT, R0, RZ, PT ;  /* 0x000000ff0000720c */ /* 0x000fe20003f05270 */
[----:B-1----:R-:W-:-:S06]  /*1080*/  ULEA UR4, UR5, UR4, 0x18 ;  /* 0x0000000405047291 */ /* 0x002fcc000f8ec0ff */
[----:B------:R-:W-:Y:S01]  /*1090*/  LEA R29, R0, UR4, 0x3 ;  /* 0x00000004001d7c11 */ /* 0x000fe2000f8e18ff */
[----:B0-----:R-:W-:-:S05]  /*10a0*/  IMAD R7, R6, 0xa0, R33 ;  /* 0x000000a006077824 */ /* 0x001fca00078e0221 */
[----:B------:R-:W-:-:S05]  /*10b0*/  LEA R7, R7, UR4, 0x3 ;  /* 0x0000000407077c11 */ /* 0x000fca000f8e18ff */
[----:B------:R-:W-:Y:S01]  /*10c0*/  IMAD R3, R33, 0x20, R7 ;  /* 0x0000002021037824 */ /* 0x000fe200078e0207 */
[----:B--2---:R-:W-:Y:S04]  /*10d0*/  STS.64 [R7], R4 ;  /* 0x0000000407007388 */ /* 0x004fe80000000a00 */
[----:B---3--:R-:W-:Y:S04]  /*10e0*/  STS.64 [R7+0x100], R8 ;  /* 0x0001000807007388 */ /* 0x008fe80000000a00 */
[----:B----4-:R-:W-:Y:S04]  /*10f0*/  STS.64 [R7+0x200], R10 ;  /* 0x0002000a07007388 */ /* 0x010fe80000000a00 */
[----:B-----5:R-:W-:Y:S04]  /*1100*/  STS.64 [R7+0x300], R12 ;  /* 0x0003000c07007388 */ /* 0x020fe80000000a00 */
[----:B------:R-:W-:Y:S01]  /*1110*/  STS.64 [R7+0x400], R26 ;  /* 0x0004001a07007388 */ /* 0x000fe20000000a00 */
[----:B------:R-:W-:-:S03]  /*1120*/  NOP ;  /* 0x0000000000007918 */ /* 0x000fc60000000000 */
[----:B------:R-:W0:Y:S04]  /*1130*/  LDS.64 R22, [R3+0x20] ;  /* 0x0000200003167984 */ /* 0x000e280000000a00 */
[----:B------:R-:W-:Y:S04]  /*1140*/  LDS.64 R20, [R3] ;  /* 0x0000000003147984 */ /* 0x000fe80000000a00 */
[----:B------:R-:W1:Y:S04]  /*1150*/  LDS.64 R18, [R3+0x8] ;  /* 0x0000080003127984 */ /* 0x000e680000000a00 */
[----:B------:R-:W2:Y:S04]  /*1160*/  LDS.64 R16, [R3+0x10] ;  /* 0x0000100003107984 */ /* 0x000ea80000000a00 */
[----:B------:R-:W-:Y:S01]  /*1170*/  LDS.64 R14, [R3+0x18] ;  /* 0x00001800030e7984 */ /* 0x000fe20000000a00 */
[----:B------:R-:W-:Y:S06]  /*1180*/  BAR.SYNC.DEFER_BLOCKING 0x0 ;  /* 0x0000000000007b1d */ /* 0x000fec0000010000 */
[----:B0-----:R-:W-:Y:S02]  /*1190*/  STS.64 [R29+0x230], R22 ;  /* 0x000230161d007388 */ /* 0x001fe40000000a00 */
[----:B------:R-:W-:Y:S01]  /*11a0*/  BAR.SYNC.DEFER_BLOCKING 0x0 ;  /* 0x0000000000007b1d */ /* 0x000fe20000010000 */
[----:B-1----:R-:W-:-:S02]  /*11b0*/  ISETP.NE.U32.AND P1, PT, R20, R18, PT ;  /* 0x000000121400720c */ /* 0x002fc40003f25070 */
[----:B--2---:R-:W-:Y:S02]  /*11c0*/  ISETP.NE.U32.AND P2, PT, R18, R16, PT ;  /* 0x000000101200720c */ /* 0x004fe40003f45070 */
[----:B------:R-:W-:Y:S01]  /*11d0*/  ISETP.NE.AND.EX P1, PT, R21, R19, PT, P1 ;  /* 0x000000131500720c */ /* 0x000fe20003f25310 */
[----:B------:R-:W0:Y:S02]  /*11e0*/  @P0 LDS.64 R24, [R29+0x228] ;  /* 0x000228001d180984 */ /* 0x000e240000000a00 */
[----:B------:R-:W-:Y:S01]  /*11f0*/  BAR.SYNC.DEFER_BLOCKING 0x0 ;  /* 0x0000000000007b1d */ /* 0x000fe20000010000 */
[----:B0-----:R-:W-:-:S04]  /*1200*/  ISETP.NE.U32.AND P0, PT, R24, R20, PT ;  /* 0x000000141800720c */ /* 0x001fc80003f05070 */
[----:B------:R-:W-:-:S04]  /*1210*/  ISETP.NE.AND.EX P0, PT, R25, R21, PT, P0 ;  /* 0x000000151900720c */ /* 0x000fc80003f05300 */
[----:B------:R-:W-:Y:S02]  /*1220*/  SEL R2, RZ, 0x1, !P0 ;  /* 0x00000001ff027807 */ /* 0x000fe40004000000 */
[----:B------:R-:W-:Y:S02]  /*1230*/  ISETP.NE.AND.EX P0, PT, R19, R17, PT, P2 ;  /* 0x000000111300720c */ /* 0x000fe40003f05320 */
[----:B------:R-:W-:Y:S01]  /*1240*/  ISETP.NE.U32.AND P2, PT, R16, R14, PT ;  /* 0x0000000e1000720c */ /* 0x000fe20003f45070 */
[----:B------:R-:W-:Y:S02]  /*1250*/  VIADD R4, R2, 0x1 ;  /* 0x0000000102047836 */ /* 0x000fe40000000000 */
[----:B------:R-:W-:Y:S01]  /*1260*/  @!P1 IMAD.MOV R4, RZ, RZ, R2 ;  /* 0x000000ffff049224 */ /* 0x000fe200078e0202 */
[----:B------:R-:W-:Y:S02]  /*1270*/  ISETP.NE.AND.EX P1, PT, R17, R15, PT, P2 ;  /* 0x0000000f1100720c */ /* 0x000fe40003f25320 */
[----:B------:R-:W-:Y:S01]  /*1280*/  ISETP.NE.U32.AND P2, PT, R14, R22, PT ;  /* 0x000000160e00720c */ /* 0x000fe20003f45070 */
[----:B------:R-:W-:-:S04]  /*1290*/  VIADD R3, R4, 0x1 ;  /* 0x0000000104037836 */ /* 0x000fc80000000000 */
[----:B------:R-:W-:Y:S01]  /*12a0*/  @!P0 IMAD.MOV R3, RZ, RZ, R4 ;  /* 0x000000ffff038224 */ /* 0x000fe200078e0204 */
[----:B------:R-:W-:-:S03]  /*12b0*/  ISETP.NE.AND.EX P0, PT, R15, R23, PT, P2 ;  /* 0x000000170f00720c */ /* 0x000fc60003f05320 */
[----:B------:R-:W-:Y:S02]  /*12c0*/  VIADD R2, R3, 0x1 ;  /* 0x0000000103027836 */ /* 0x000fe40000000000 */
[----:B------:R-:W-:Y:S01]  /*12d0*/  @!P1 IMAD.MOV R2, RZ, RZ, R3 ;  /* 0x000000ffff029224 */ /* 0x000fe200078e0203 */
[----:B------:R-:W-:-:S03]  /*12e0*/  ISETP.NE.AND P1, PT, R33, 0x1f, PT ;  /* 0x0000001f2100780c */ /* 0x000fc60003f25270 */
        /* <DEDUP_REMOVED lines=13> */
[----:B------:R-:W-:-:S03]  /*13c0*/  ISETP.NE.AND P0, PT, R33, RZ, PT ;  /* 0x000000ff2100720c */ /* 0x000fc60003f05270 */
[----:B------:R-:W-:Y:S01]  /*13d0*/  IMAD.IADD R5, R12, 0x1, -R5 ;  /* 0x000000010c057824 */ /* 0x000fe200078e0a05 */
[----:B------:R-:W-:Y:S01]  /*13e0*/  @!P1 STS [R11], R12 ;  /* 0x0000000c0b009388 */ /* 0x000fe20000000800 */
[----:B------:R-:W-:Y:S01]  /*13f0*/  BAR.SYNC.DEFER_BLOCKING 0x0 ;  /* 0x0000000000007b1d */ /* 0x000fe20000010000 */
[C---:B------:R-:W-:Y:S02]  /*1400*/  ISETP.GT.U32.AND P1, PT, R0.reuse, 0x1f, PT ;  /* 0x0000001f0000780c */ /* 0x040fe40003f24070 */
[----:B------:R-:W-:Y:S02]  /*1410*/  SEL R9, R5, RZ, P0 ;  /* 0x000000ff05097207 */ /* 0x000fe40000000000 */
[----:B------:R-:W-:Y:S01]  /*1420*/  ISETP.GE.U32.AND P0, PT, R0, 0x20, PT ;  /* 0x000000200000780c */ /* 0x000fe20003f06070 */
[----:B------:R-:W0:Y:S02]  /*1430*/  LDS.64 R6, [UR4] ;  /* 0x00000004ff067984 */ /* 0x000e240008000a00 */
[----:B0-----:R-:W-:-:S02]  /*1440*/  IMAD.IADD R8, R6, 0x1, R9 ;  /* 0x0000000106087824 */ /* 0x001fc400078e0209 */
[----:B------:R-:W-:-:S03]  /*1450*/  IMAD.IADD R7, R6, 0x1, R7 ;  /* 0x0000000106077824 */ /* 0x000fc600078e0207 */
[----:B------:R-:W-:Y:S01]  /*1460*/  SEL R32, R5, R8, !P0 ;  /* 0x0000000805207207 */ /* 0x000fe20004000000 */
[----:B------:R-:W-:Y:S06]  /*1470*/  @P1 BRA `(.L_x_219) ;  /* 0x0000000800441947 */ /* 0x000fec0003800000 */
[----:B------:R-:W0:Y:S01]  /*1480*/  S2R R28, SR_CTAID.X ;  /* 0x00000000001c7919 */ /* 0x000e220000002500 */
[----:B------:R-:W0:Y:S01]  /*1490*/  LDC.64 R34, c[0x0][0x3a8] ;  /* 0x0000ea00ff227b82 */ /* 0x000e220000000a00 */
[----:B------:R-:W-:Y:S02]  /*14a0*/  ISETP.NE.AND P0, PT, R0, RZ, PT ;  /* 0x000000ff0000720c */ /* 0x000fe40003f05270 */
[----:B------:R-:W-:-:S05]  /*14b0*/  LOP3.LUT R29, RZ, R0, RZ, 0x33, !PT ;  /* 0x00000000ff1d7212 */ /* 0x000fca00078e33ff */
[----:B------:R-:W1:Y:S06]  /*14c0*/  LDC R5, c[0x0][0x370] ;  /* 0x0000dc00ff057b82 */ /* 0x000e6c0000000800 */
[----:B------:R-:W-:Y:S01]  /*14d0*/  @!P0 IMAD.MOV.U32 R6, RZ, RZ, 0x64 ;  /* 0x00000064ff068424 */ /* 0x000fe200078e00ff */
[----:B------:R2:W-:Y:S01]  /*14e0*/  @!P0 STS [UR4+0x2c], R7 ;  /* 0x00002c07ff008988 */ /* 0x0005e20008000804 */
[----:B0-----:R-:W-:Y:S01]  /*14f0*/  IMAD.WIDE.U32 R34, R28, 0x8, R34 ;  /* 0x000000081c227825 */ /* 0x001fe200078e0022 */
[----:B-1----:R-:W-:-:S04]  /*1500*/  ISETP.GT.U32.AND P1, PT, R5, 0x1f3, PT ;  /* 0x000001f30500780c */ /* 0x002fc80003f24070 */
[----:B------:R2:W-:Y:S09]  /*1510*/  @!P0 ST.E.64.STRONG.GPU desc[UR8][R34.64+0x100], R6 ;  /* 0x0001000622008985 */ /* 0x0005f2000c10fb08 */
[----:B------:R-:W-:Y:S05]  /*1520*/  @P1 BRA `(.L_x_220) ;  /* 0x0000000000081947 */ /* 0x000fea0003800000 */
[----:B------:R0:W-:Y:S06]  /*1530*/  MEMBAR.SC.CTA ;  /* 0x0000000000007992 */ /* 0x0001ec0000000000 */
[----:B0-----:R-:W-:Y:S05]  /*1540*/  BRA `(.L_x_221) ;  /* 0x0000000000087947 */ /* 0x001fea0003800000 */
.L_x_220:
[----:B------:R-:W-:Y:S05]  /*1550*/  NANOSLEEP 0x1c2 ;  /* 0x000001c20000795d */ /* 0x000fea0003800000 */
[----:B------:R-:W-:Y:S01]  /*1560*/  NOP ;  /* 0x0000000000007918 */ /* 0x000fe20000000000 */
.L_x_221:
[----:B------:R-:W-:-:S05]  /*1570*/  IMAD.WIDE R8, R29, 0x8, R34 ;  /* 0x000000081d087825 */ /* 0x000fca00078e0222 */
[----:B------:R-:W3:Y:S01]  /*1580*/  LD.E.64.STRONG.GPU R26, desc[UR8][R8.64+0x100] ;  /* 0x00010008081a7980 */ /* 0x000ee2000c10fb00 */
[----:B------:R-:W-:Y:S01]  /*1590*/  UMOV UR5, 0xffffffff ;  /* 0xffffffff00057882 */ /* 0x000fe20000000000 */
[----:B---3--:R-:W-:Y:S02]  /*15a0*/  ISETP.NE.AND P0, PT, R26, 0x63, PT ;  /* 0x000000631a00780c */ /* 0x008fe40003f05270 */
[----:B------:R-:W-:Y:S11]  /*15b0*/  BRA.DIV UR5, `(.L_x_222) ;  /* 0x0000003e058c7947 */ /* 0x000ff6000b800000 */
[----:B------:R-:W-:-:S13]  /*15c0*/  VOTE.ANY P0, !P0 ;  /* 0x0000000000ff7806 */ /* 0x000fda0004000100 */
.L_x_291:
[----:B------:R-:W-:Y:S05]  /*15d0*/  @!P0 BRA `(.L_x_223) ;  /* 0x0000000000308947 */ /* 0x000fea0003800000 */
.L_x_227:
[----:B------:R-:W-:Y:S05]  /*15e0*/  YIELD ;  /* 0x0000000000007946 */ /* 0x000fea0003800000 */
[----:B------:R-:W-:Y:S05]  /*15f0*/  @P1 BRA `(.L_x_224) ;  /* 0x0000000000081947 */ /* 0x000fea0003800000 */
[----:B------:R0:W-:Y:S06]  /*1600*/  MEMBAR.SC.CTA ;  /* 0x0000000000007992 */ /* 0x0001ec0000000000 */
[----:B0-----:R-:W-:Y:S05]  /*1610*/  BRA `(.L_x_225) ;  /* 0x0000000000087947 */ /* 0x001fea0003800000 */
.L_x_224:
[----:B------:R-:W-:Y:S05]  /*1620*/  NANOSLEEP 0x15e ;  /* 0x0000015e0000795d */ /* 0x000fea0003800000 */
[----:B------:R-:W-:Y:S01]  /*1630*/  NOP ;  /* 0x0000000000007918 */ /* 0x000fe20000000000 */
.L_x_225:
[----:B------:R-:W3:Y:S01]  /*1640*/  LD.E.64.STRONG.GPU R26, desc[UR8][R8.64+0x100] ;  /* 0x00010008081a7980 */ /* 0x000ee2000c10fb00 */
[----:B------:R-:W-:Y:S01]  /*1650*/  UMOV UR5, 0xffffffff ;  /* 0xffffffff00057882 */ /* 0x000fe20000000000 */
[----:B---3--:R-:W-:Y:S02]  /*1660*/  ISETP.NE.AND P0, PT, R26, 0x63, PT ;  /* 0x000000631a00780c */ /* 0x008fe40003f05270 */
[----:B------:R-:W-:Y:S11]  /*1670*/  BRA.DIV UR5, `(.L_x_226) ;  /* 0x0000003e057c7947 */ /* 0x000ff6000b800000 */
[----:B------:R-:W-:-:S13]  /*1680*/  VOTE.ANY P0, !P0 ;  /* 0x0000000000ff7806 */ /* 0x000fda0004000100 */
.L_x_294:
[----:B------:R-:W-:Y:S05]  /*1690*/  @P0 BRA `(.L_x_227) ;  /* 0xfffffffc00d00947 */ /* 0x000fea000383ffff */
.L_x_223:
[----:B------:R-:W-:Y:S01]  /*16a0*/  UMOV UR5, 0xffffffff ;  /* 0xffffffff00057882 */ /* 0x000fe20000000000 */
[----:B------:R-:W-:Y:S02]  /*16b0*/  ISETP.NE.AND P6, PT, R26, 0x65, PT ;  /* 0x000000651a00780c */ /* 0x000fe40003fc5270 */
[----:B------:R-:W-:Y:S11]  /*16c0*/  BRA.DIV UR5, `(.L_x_228) ;  /* 0x0000003e05887947 */ /* 0x000ff6000b800000 */
[----:B------:R-:W0:Y:S01]  /*16d0*/  S2R R36, SR_GEMASK ;  /* 0x0000000000247919 */ /* 0x000e220000003c00 */
[----:B------:R-:W-:Y:S01]  /*16e0*/  VOTE.ANY R30, PT, !P6 ;  /* 0x00000000001e7806 */ /* 0x000fe200070e0100 */
[C---:B------:R-:W-:Y:S01]  /*16f0*/  VIADD R8, R33.reuse, 0x2 ;  /* 0x0000000221087836 */ /* 0x040fe20000000000 */
[----:B------:R-:W1:Y:S01]  /*1700*/  LDC.64 R12, c[0x0][0x3a8] ;  /* 0x0000ea00ff0c7b82 */ /* 0x000e620000000a00 */
[C---:B------:R-:W-:Y:S01]  /*1710*/  VIADD R9, R33.reuse, 0x4 ;  /* 0x0000000421097836 */ /* 0x040fe20000000000 */
[----:B------:R-:W3:Y:S01]  /*1720*/  S2R R37, SR_CTAID.X ;  /* 0x0000000000257919 */ /* 0x000ee20000002500 */
[----:B------:R-:W-:Y:S01]  /*1730*/  VIADD R10, R33, 0x8 ;  /* 0x00000008210a7836 */ /* 0x000fe20000000000 */
[----:B0-----:R-:W-:-:S05]  /*1740*/  LOP3.LUT R30, R30, 0x80000000, R36, 0xec, !PT ;  /* 0x800000001e1e7812 */ /* 0x001fca00078eec24 */
[----:B------:R-:W-:Y:S02]  /*1750*/  VIADD R5, R30, 0xffffffff ;  /* 0xffffffff1e057836 */ /* 0x000fe40000000000 */
[----:B---3--:R-:W-:-:S03]  /*1760*/  IMAD.IADD R29, R29, 0x1, R37 ;  /* 0x000000011d1d7824 */ /* 0x008fc600078e0225 */
[----:B------:R-:W-:-:S06]  /*1770*/  LOP3.LUT R5, R30, R5, RZ, 0xc, !PT ;  /* 0x000000051e057212 */ /* 0x000fcc00078e0cff */
[----:B------:R-:W0:Y:S02]  /*1780*/  POPC R5, R5 ;  /* 0x0000000500057309 */ /* 0x000e240000000000 */
[----:B0-----:R-:W2:Y:S01]  /*1790*/  SHFL.DOWN PT, R31, R27, 0x1, R5 ;  /* 0x082000001b1f7989 */ /* 0x001ea200000e0005 */
[----:B------:R-:W-:-:S04]  /*17a0*/  ISETP.GE.AND P0, PT, R33, R5, PT ;  /* 0x000000052100720c */ /* 0x000fc80003f06270 */
[----:B--2---:R-:W-:Y:S02]  /*17b0*/  SEL R6, R31, RZ, !P0 ;  /* 0x000000ff1f067207 */ /* 0x004fe40004000000 */
[----:B------:R-:W-:-:S03]  /*17c0*/  ISETP.GT.AND P0, PT, R8, R5, PT ;  /* 0x000000050800720c */ /* 0x000fc60003f04270 */
[----:B------:R-:W-:-:S05]  /*17d0*/  IMAD.IADD R6, R6, 0x1, R27 ;  /* 0x0000000106067824 */ /* 0x000fca00078e021b */
[----:B------:R-:W0:Y:S02]  /*17e0*/  SHFL.DOWN PT, R31, R6, 0x2, R5 ;  /* 0x08400000061f7989 */ /* 0x000e2400000e0005 */
[----:B0-----:R-:W-:Y:S02]  /*17f0*/  SEL R31, R31, RZ, !P0 ;  /* 0x000000ff1f1f7207 */ /* 0x001fe40004000000 */
[----:B------:R-:W-:-:S03]  /*1800*/  ISETP.GT.AND P0, PT, R9, R5, PT ;  /* 0x000000050900720c */ /* 0x000fc60003f04270 */
[----:B------:R-:W-:Y:S02]  /*1810*/  IMAD.IADD R11, R6, 0x1, R31 ;  /* 0x00000001060b7824 */ /* 0x000fe400078e021f */
[----:B------:R-:W-:-:S03]  /*1820*/  VIADD R6, R33, 0x10 ;  /* 0x0000001021067836 */ /* 0x000fc60000000000 */
[----:B------:R-:W0:Y:S02]  /*1830*/  SHFL.DOWN PT, R31, R11, 0x4, R5 ;  /* 0x088000000b1f7989 */ /* 0x000e2400000e0005 */
[-C--:B------:R-:W-:Y:S02]  /*1840*/  ISETP.GT.AND P2, PT, R6, R5.reuse, PT ;  /* 0x000000050600720c */ /* 0x080fe40003f44270 */
[----:B0-----:R-:W-:Y:S02]  /*1850*/  SEL R28, R31, RZ, !P0 ;  /* 0x000000ff1f1c7207 */ /* 0x001fe40004000000 */
[----:B------:R-:W-:-:S03]  /*1860*/  ISETP.GT.AND P0, PT, R10, R5, PT ;  /* 0x000000050a00720c */ /* 0x000fc60003f04270 */
[----:B------:R-:W-:Y:S01]  /*1870*/  IMAD.IADD R28, R11, 0x1, R28 ;  /* 0x000000010b1c7824 */ /* 0x000fe200078e021c */
[----:B-1----:R-:W-:-:S04]  /*1880*/  IADD3 R11, P3, PT, R12, 0x100, RZ ;  /* 0x000001000c0b7810 */ /* 0x002fc80007f7e0ff */
[----:B------:R-:W0:Y:S02]  /*1890*/  SHFL.DOWN PT, R31, R28, 0x8, R5 ;  /* 0x090000001c1f7989 */ /* 0x000e2400000e0005 */
[----:B0-----:R-:W-:Y:S02]  /*18a0*/  SEL R27, R31, RZ, !P0 ;  /* 0x000000ff1f1b7207 */ /* 0x001fe40004000000 */
[----:B------:R-:W-:-:S03]  /*18b0*/  ISETP.NE.AND P0, PT, R26, 0x65, PT ;  /* 0x000000651a00780c */ /* 0x000fc60003f05270 */
[----:B------:R-:W-:Y:S02]  /*18c0*/  IMAD.IADD R27, R28, 0x1, R27 ;  /* 0x000000011c1b7824 */ /* 0x000fe400078e021b */
[----:B------:R-:W-:-:S03]  /*18d0*/  IMAD.X R28, RZ, RZ, R13, P3 ;  /* 0x000000ffff1c7224 */ /* 0x000fc600018e060d */
[----:B------:R-:W0:Y:S05]  /*18e0*/  SHFL.DOWN PT, R31, R27, 0x10, R5 ;  /* 0x0a0000001b1f7989 */ /* 0x000e2a00000e0005 */
[----:B------:R-:W-:Y:S02]  /*18f0*/  VOTE.ALL P0, P0 ;  /* 0x0000000000ff7806 */ /* 0x000fe40000000000 */
[----:B0-----:R-:W-:-:S05]  /*1900*/  SEL R12, R31, RZ, !P2 ;  /* 0x000000ff1f0c7207 */ /* 0x001fca0005000000 */
[----:B------:R-:W-:-:S07]  /*1910*/  IMAD.IADD R5, R27, 0x1, R12 ;  /* 0x000000011b057824 */ /* 0x000fce00078e020c */
.L_x_303:
[----:B------:R-:W-:Y:S05]  /*1920*/  @!P0 BRA `(.L_x_229) ;  /* 0x0000000000d88947 */ /* 0x000fea0003800000 */
.L_x_237:
[----:B------:R-:W-:Y:S02]  /*1930*/  IMAD.MOV.U32 R12, RZ, RZ, R11 ;  /* 0x000000ffff0c7224 */ /* 0x000fe400078e000b */
[----:B------:R-:W-:Y:S02]  /*1940*/  IMAD.MOV.U32 R13, RZ, RZ, R28 ;  /* 0x000000ffff0d7224 */ /* 0x000fe400078e001c */
[----:B------:R-:W-:-:S05]  /*1950*/  IMAD.WIDE R12, R29, 0x8, R12 ;  /* 0x000000081d0c7825 */ /* 0x000fca00078e020c */
[----:B------:R-:W2:Y:S01]  /*1960*/  LD.E.64.STRONG.GPU R26, desc[UR8][R12.64+-0x100] ;  /* 0xffff00080c1a7980 */ /* 0x000ea2000c10fb00 */
[----:B------:R-:W-:Y:S05]  /*1970*/  YIELD ;  /* 0x0000000000007946 */ /* 0x000fea0003800000 */
[----:B------:R-:W-:Y:S01]  /*1980*/  UMOV UR5, 0xffffffff ;  /* 0xffffffff00057882 */ /* 0x000fe20000000000 */
[----:B--2---:R-:W-:Y:S02]  /*1990*/  ISETP.NE.AND P0, PT, R26, 0x63, PT ;  /* 0x000000631a00780c */ /* 0x004fe40003f05270 */
[----:B------:R-:W-:Y:S11]  /*19a0*/  BRA.DIV UR5, `(.L_x_230) ;  /* 0x0000003e05d87947 */ /* 0x000ff6000b800000 */
[----:B------:R-:W-:-:S13]  /*19b0*/  VOTE.ANY P0, !P0 ;  /* 0x0000000000ff7806 */ /* 0x000fda0004000100 */
.L_x_306:
[----:B------:R-:W-:Y:S05]  /*19c0*/  @!P0 BRA `(.L_x_231) ;  /* 0x0000000000308947 */ /* 0x000fea0003800000 */
.L_x_235:
[----:B------:R-:W-:Y:S05]  /*19d0*/  YIELD ;  /* 0x0000000000007946 */ /* 0x000fea0003800000 */
[----:B------:R-:W-:Y:S05]  /*19e0*/  @P1 BRA `(.L_x_232) ;  /* 0x0000000000081947 */ /* 0x000fea0003800000 */
[----:B------:R0:W-:Y:S06]  /*19f0*/  MEMBAR.SC.CTA ;  /* 0x0000000000007992 */ /* 0x0001ec0000000000 */
[----:B0-----:R-:W-:Y:S05]  /*1a00*/  BRA `(.L_x_233) ;  /* 0x0000000000087947 */ /* 0x001fea0003800000 */
.L_x_232:
[----:B------:R-:W-:Y:S05]  /*1a10*/  NANOSLEEP 0x15e ;  /* 0x0000015e0000795d */ /* 0x000fea0003800000 */
[----:B------:R-:W-:Y:S01]  /*1a20*/  NOP ;  /* 0x0000000000007918 */ /* 0x000fe20000000000 */
.L_x_233:
[----:B------:R-:W2:Y:S01]  /*1a30*/  LD.E.64.STRONG.GPU R26, desc[UR8][R12.64+-0x100] ;  /* 0xffff00080c1a7980 */ /* 0x000ea2000c10fb00 */
[----:B------:R-:W-:Y:S01]  /*1a40*/  UMOV UR5, 0xffffffff ;  /* 0xffffffff00057882 */ /* 0x000fe20000000000 */
[----:B--2---:R-:W-:Y:S02]  /*1a50*/  ISETP.NE.AND P0, PT, R26, 0x63, PT ;  /* 0x000000631a00780c */ /* 0x004fe40003f05270 */
[----:B------:R-:W-:Y:S11]  /*1a60*/  BRA.DIV UR5, `(.L_x_234) ;  /* 0x0000003e05c87947 */ /* 0x000ff6000b800000 */
[----:B------:R-:W-:-:S13]  /*1a70*/  VOTE.ANY P0, !P0 ;  /* 0x0000000000ff7806 */ /* 0x000fda0004000100 */
.L_x_309:
[----:B------:R-:W-:Y:S05]  /*1a80*/  @P0 BRA `(.L_x_235) ;  /* 0xfffffffc00d00947 */ /* 0x000fea000383ffff */
.L_x_231:
[----:B------:R-:W-:Y:S01]  /*1a90*/  UMOV UR5, 0xffffffff ;  /* 0xffffffff00057882 */ /* 0x000fe20000000000 */
[----:B------:R-:W-:Y:S02]  /*1aa0*/  ISETP.NE.AND P6, PT, R26, 0x65, PT ;  /* 0x000000651a00780c */ /* 0x000fe40003fc5270 */
[----:B------:R-:W-:Y:S11]  /*1ab0*/  BRA.DIV UR5, `(.L_x_236) ;  /* 0x0000003e05d47947 */ /* 0x000ff6000b800000 */
[----:B------:R-:W-:Y:S01]  /*1ac0*/  VOTE.ANY R30, PT, !P6 ;  /* 0x00000000001e7806 */ /* 0x000fe200070e0100 */
[----:B------:R-:W-:-:S03]  /*1ad0*/  VIADD R29, R29, 0xffffffe0 ;  /* 0xffffffe01d1d7836 */ /* 0x000fc60000000000 */
[----:B------:R-:W-:-:S05]  /*1ae0*/  LOP3.LUT R30, R30, 0x80000000, R36, 0xec, !PT ;  /* 0x800000001e1e7812 */ /* 0x000fca00078eec24 */
[----:B------:R-:W-:-:S05]  /*1af0*/  VIADD R13, R30, 0xffffffff ;  /* 0xffffffff1e0d7836 */ /* 0x000fca0000000000 */
[----:B------:R-:W-:-:S04]  /*1b00*/  LOP3.LUT R13, R30, R13, RZ, 0xc, !PT ;  /* 0x0000000d1e0d7212 */ /* 0x000fc800078e0cff */
[----:B------:R-:W0:Y:S02]  /*1b10*/  POPC R12, R13 ;  /* 0x0000000d000c7309 */ /* 0x000e240000000000 */
[----:B0-----:R-:W0:Y:S01]  /*1b20*/  SHFL.DOWN PT, R31, R27, 0x1, R12 ;  /* 0x082000001b1f7989 */ /* 0x001e2200000e000c */
[-C--:B------:R-:W-:Y:S02]  /*1b30*/  ISETP.GE.AND P0, PT, R33, R12.reuse, PT ;  /* 0x0000000c2100720c */ /* 0x080fe40003f06270 */
[-C--:B------:R-:W-:Y:S02]  /*1b40*/  ISETP.GT.AND P2, PT, R6, R12.reuse, PT ;  /* 0x0000000c0600720c */ /* 0x080fe40003f44270 */
[----:B0-----:R-:W-:Y:S02]  /*1b50*/  SEL R30, R31, RZ, !P0 ;  /* 0x000000ff1f1e7207 */ /* 0x001fe40004000000 */
[----:B------:R-:W-:-:S03]  /*1b60*/  ISETP.GT.AND P0, PT, R8, R12, PT ;  /* 0x0000000c0800720c */ /* 0x000fc60003f04270 */
[----:B------:R-:W-:-:S05]  /*1b70*/  IMAD.IADD R37, R30, 0x1, R27 ;  /* 0x000000011e257824 */ /* 0x000fca00078e021b */
[----:B------:R-:W0:Y:S02]  /*1b80*/  SHFL.DOWN PT, R31, R37, 0x2, R12 ;  /* 0x08400000251f7989 */ /* 0x000e2400000e000c */
        /* <DEDUP_REMOVED lines=9> */
[----:B------:R-:W-:-:S03]  /*1c20*/  ISETP.NE.AND P0, PT, R26, 0x65, PT ;  /* 0x000000651a00780c */ /* 0x000fc60003f05270 */
[----:B------:R-:W-:-:S05]  /*1c30*/  IMAD.IADD R37, R27, 0x1, R30 ;  /* 0x000000011b257824 */ /* 0x000fca00078e021e */
[----:B------:R-:W0:Y:S05]  /*1c40*/  SHFL.DOWN PT, R31, R37, 0x10, R12 ;  /* 0x0a000000251f7989 */ /* 0x000e2a00000e000c */
[----:B------:R-:W-:Y:S02]  /*1c50*/  VOTE.ALL P0, P0 ;  /* 0x0000000000ff7806 */ /* 0x000fe40000000000 */
[----:B0-----:R-:W-:-:S04]  /*1c60*/  SEL R26, R31, RZ, !P2 ;  /* 0x000000ff1f1a7207 */ /* 0x001fc80005000000 */
[----:B------:R-:W-:-:S07]  /*1c70*/  IADD3 R5, PT, PT, R37, R26, R5 ;  /* 0x0000001a25057210 */ /* 0x000fce0007ffe005 */
.L_x_318:
[----:B------:R-:W-:Y:S05]  /*1c80*/  @P0 BRA `(.L_x_237) ;  /* 0xfffffffc00280947 */ /* 0x000fea000383ffff */
.L_x_229:
[----:B------:R-:W-:Y:S02]  /*1c90*/  ISETP.NE.AND P1, PT, R0, RZ, PT ;  /* 0x000000ff0000720c */ /* 0x000fe40003f25270 */
[----:B------:R-:W-:-:S11]  /*1ca0*/  ISETP.NE.AND P0, PT, R33, RZ, PT ;  /* 0x000000ff2100720c */ /* 0x000fd60003f05270 */
[----:B------:R-:W0:Y:S01]  /*1cb0*/  @!P1 S2R R9, SR_CgaCtaId ;  /* 0x0000000000099919 */ /* 0x000e220000008800 */
[----:B------:R-:W-:Y:S01]  /*1cc0*/  @!P1 MOV R8, 0x400 ;  /* 0x0000040000089802 */ /* 0x000fe20000000f00 */
[----:B------:R-:W-:Y:S01]  /*1cd0*/  @!P1 IMAD.IADD R7, R7, 0x1, R5 ;  /* 0x0000000107079824 */ /* 0x000fe200078e0205 */
[----:B------:R-:W-:Y:S01]  /*1ce0*/  @!P0 MOV R11, 0x400 ;  /* 0x00000400000b8802 */ /* 0x000fe20000000f00 */
[----:B------:R-:W1:Y:S01]  /*1cf0*/  @!P0 S2R R12, SR_CgaCtaId ;  /* 0x00000000000c8919 */ /* 0x000e620000008800 */
[----:B------:R-:W-:-:S05]  /*1d00*/  @!P1 IMAD.MOV.U32 R6, RZ, RZ, 0x65 ;  /* 0x00000065ff069424 */ /* 0x000fca00078e00ff */
[----:B------:R2:W-:Y:S01]  /*1d10*/  @!P1 ST.E.64.STRONG.GPU desc[UR8][R34.64+0x100], R6 ;  /* 0x0001000622009985 */ /* 0x0005e2000c10fb08 */
[----:B0-----:R-:W-:Y:S01]  /*1d20*/  @!P1 LEA R10, R9, R8, 0x18 ;  /* 0x00000008090a9211 */ /* 0x001fe200078ec0ff */
[----:B------:R-:W-:Y:S02]  /*1d30*/  IMAD.MOV.U32 R8, RZ, RZ, R32 ;  /* 0x000000ffff087224 */ /* 0x000fe400078e0020 */
[----:B------:R-:W-:Y:S01]  /*1d40*/  @!P0 IMAD.MOV.U32 R8, RZ, RZ, R5 ;  /* 0x000000ffff088224 */ /* 0x000fe200078e0005 */
[----:B-1----:R-:W-:Y:S01]  /*1d50*/  @!P0 LEA R12, R12, R11, 0x18 ;  /* 0x0000000b0c0c8211 */ /* 0x002fe200078ec0ff */
[----:B------:R2:W-:Y:S04]  /*1d60*/  @!P1 STS [R10+0x28], R7 ;  /* 0x000028070a009388 */ /* 0x0005e80000000800 */
[----:B------:R2:W-:Y:S04]  /*1d70*/  @!P1 STS [R10+0x24], R5 ;  /* 0x000024050a009388 */ /* 0x0005e80000000800 */
[----:B------:R2:W-:Y:S02]  /*1d80*/  @!P0 STS [R12+0xc], R5 ;  /* 0x00000c050c008388 */ /* 0x0005e40000000800 */
.L_x_219:
[-C--:B------:R-:W-:Y:S01]  /*1d90*/  ISETP.NE.U32.AND P0, PT, R24, R20.reuse, PT ;  /* 0x000000141800720c */ /* 0x080fe20003f05070 */
[----:B------:R-:W-:Y:S05]  /*1da0*/  WARPSYNC.ALL ;  /* 0x0000000000007948 */ /* 0x000fea0003800000 */
[----:B------:R-:W-:Y:S02]  /*1db0*/  ISETP.NE.AND.EX P0, PT, R25, R21, PT, P0 ;  /* 0x000000151900720c */ /* 0x000fe40003f05300 */
[----:B------:R-:W-:Y:S02]  /*1dc0*/  ISETP.NE.AND P4, PT, R0, RZ, PT ;  /* 0x000000ff0000720c */ /* 0x000fe40003f85270 */
[----:B------:R-:W-:Y:S01]  /*1dd0*/  SEL R9, RZ, 0x1, !P0 ;  /* 0x00000001ff097807 */ /* 0x000fe20004000000 */
[----:B------:R-:W0:Y:S08]  /*1de0*/  S2UR UR5, SR_CgaCtaId ;  /* 0x00000000000579c3 */ /* 0x000e300000008800 */
[----:B------:R-:W-:Y:S01]  /*1df0*/  BAR.SYNC.DEFER_BLOCKING 0x0 ;  /* 0x0000000000007b1d */ /* 0x000fe20000010000 */
[----:B------:R-:W-:-:S02]  /*1e00*/  ISETP.NE.U32.AND P0, PT, R24, R20, PT ;  /* 0x000000141800720c */ /* 0x000fc40003f05070 */
[----:B------:R-:W-:Y:S02]  /*1e10*/  ISETP.NE.U32.AND P1, PT, R20, R18, PT ;  /* 0x000000121400720c */ /* 0x000fe40003f25070 */
[----:B------:R-:W-:Y:S01]  /*1e20*/  ISETP.NE.AND.EX P0, PT, R25, R21, PT, P0 ;  /* 0x000000151900720c */ /* 0x000fe20003f05300 */
[----:B------:R-:W-:Y:S01]  /*1e30*/  UMOV UR4, 0x400 ;  /* 0x0000040000047882 */ /* 0x000fe20000000000 */
[----:B------:R-:W-:Y:S01]  /*1e40*/  ISETP.NE.U32.AND P5, PT, R18, R16, PT ;  /* 0x000000101200720c */ /* 0x000fe20003fa5070 */
[----:B------:R-:W-:Y:S01]  /*1e50*/  BSSY.RECONVERGENT B0, `(.L_x_238) ;  /* 0x000009f000007945 */ /* 0x000fe20003800200 */
[----:B------:R-:W-:Y:S02]  /*1e60*/  ISETP.NE.U32.AND P2, PT, R16, R14, PT ;  /* 0x0000000e1000720c */ /* 0x000fe40003f45070 */
[----:B------:R-:W-:Y:S02]  /*1e70*/  ISETP.NE.U32.AND P3, PT, R14, R22, PT ;  /* 0x000000160e00720c */ /* 0x000fe40003f65070 */
[----:B------:R-:W-:-:S02]  /*1e80*/  ISETP.NE.AND.EX P1, PT, R21, R19, PT, P1 ;  /* 0x000000131500720c */ /* 0x000fc40003f25310 */
[----:B------:R-:W-:Y:S02]  /*1e90*/  ISETP.NE.AND.EX P2, PT, R17, R15, PT, P2 ;  /* 0x0000000f1100720c */ /* 0x000fe40003f45320 */
[----:B------:R-:W-:Y:S01]  /*1ea0*/  ISETP.NE.AND.EX P3, PT, R15, R23, PT, P3 ;  /* 0x000000170f00720c */ /* 0x000fe20003f65330 */
[----:B0-----:R-:W-:-:S09]  /*1eb0*/  ULEA UR6, UR5, UR4, 0x18 ;  /* 0x0000000405067291 */ /* 0x001fd2000f8ec0ff */
[----:B--2---:R-:W0:Y:S04]  /*1ec0*/  @P4 LDS R7, [UR6+0xc] ;  /* 0x00000c06ff074984 */ /* 0x004e280008000800 */
[----:B------:R-:W1:Y:S04]  /*1ed0*/  LDS R33, [UR6+0x24] ;  /* 0x00002406ff217984 */ /* 0x000e680008000800 */
[----:B------:R-:W2:Y:S01]  /*1ee0*/  LDS R5, [UR6+0x2c] ;  /* 0x00002c06ff057984 */ /* 0x000ea20008000800 */
[----:B0-----:R-:W-:Y:S01]  /*1ef0*/  @P4 IMAD.IADD R8, R8, 0x1, R7 ;  /* 0x0000000108084824 */ /* 0x001fe200078e0207 */
[----:B------:R-:W-:Y:S01]  /*1f00*/  BAR.SYNC.DEFER_BLOCKING 0x0 ;  /* 0x0000000000007b1d */ /* 0x000fe20000010000 */
[----:B------:R-:W-:-:S02]  /*1f10*/  ISETP.NE.AND.EX P4, PT, R19, R17, PT, P5 ;  /* 0x000000111300720c */ /* 0x000fc40003f85350 */
[--C-:B------:R-:W-:Y:S02]  /*1f20*/  IMAD.IADD R6, R3, 0x1, R8.reuse ;  /* 0x0000000103067824 */ /* 0x100fe400078e0208 */
[----:B-1----:R-:W-:Y:S02]  /*1f30*/  @P0 IMAD.IADD R3, R8, 0x1, -R33 ;  /* 0x0000000108030824 */ /* 0x002fe400078e0a21 */
[--C-:B------:R-:W-:Y:S02]  /*1f40*/  IMAD.IADD R4, R4, 0x1, R8.reuse ;  /* 0x0000000104047824 */ /* 0x100fe400078e0208 */
[----:B------:R-:W-:Y:S01]  /*1f50*/  IMAD.IADD R10, R2, 0x1, R8 ;  /* 0x00000001020a7824 */ /* 0x000fe200078e0208 */
[----:B------:R-:W-:Y:S02]  /*1f60*/  @P0 LEA R3, R3, UR6, 0x3 ;  /* 0x0000000603030c11 */ /* 0x000fe4000f8e18ff */
[----:B------:R-:W-:Y:S02]  /*1f70*/  @P1 IADD3 R8, PT, PT, -R33, R8, R9 ;  /* 0x0000000821081210 */ /* 0x000fe40007ffe109 */
[----:B------:R-:W-:-:S02]  /*1f80*/  @P4 IMAD.IADD R2, R4, 0x1, -R33 ;  /* 0x0000000104024824 */ /* 0x000fc400078e0a21 */
[--C-:B------:R-:W-:Y:S01]  /*1f90*/  @P2 IMAD.IADD R4, R6, 0x1, -R33.reuse ;  /* 0x0000000106042824 */ /* 0x100fe200078e0a21 */
[----:B------:R-:W-:Y:S01]  /*1fa0*/  @P1 LEA R7, R8, UR6, 0x3 ;  /* 0x0000000608071c11 */ /* 0x000fe2000f8e18ff */
[----:B------:R-:W-:Y:S01]  /*1fb0*/  @P3 IMAD.IADD R6, R10, 0x1, -R33 ;  /* 0x000000010a063824 */ /* 0x000fe200078e0a21 */
[----:B------:R-:W-:Y:S02]  /*1fc0*/  @P4 LEA R9, R2, UR6, 0x3 ;  /* 0x0000000602094c11 */ /* 0x000fe4000f8e18ff */
[----:B------:R-:W-:Y:S02]  /*1fd0*/  @P2 LEA R11, R4, UR6, 0x3 ;  /* 0x00000006040b2c11 */ /* 0x000fe4000f8e18ff */
[----:B------:R-:W-:Y:S01]  /*1fe0*/  @P3 LEA R13, R6, UR6, 0x3 ;  /* 0x00000006060d3c11 */ /* 0x000fe2000f8e18ff */
[----:B------:R0:W-:Y:S01]  /*1ff0*/  @P0 STS.64 [R3], R20 ;  /* 0x0000001403000388 */ /* 0x0001e20000000a00 */
[----:B--2---:R-:W-:-:S03]  /*2000*/  ISETP.GE.AND P0, PT, R0, R5, PT ;  /* 0x000000050000720c */ /* 0x004fc60003f06270 */
[----:B------:R0:W-:Y:S04]  /*2010*/  @P1 STS.64 [R7], R18 ;  /* 0x0000001207001388 */ /* 0x0001e80000000a00 */
[----:B------:R0:W-:Y:S04]  /*2020*/  @P4 STS.64 [R9], R16 ;  /* 0x0000001009004388 */ /* 0x0001e80000000a00 */
[----:B------:R0:W-:Y:S04]  /*2030*/  @P2 STS.64 [R11], R14 ;  /* 0x0000000e0b002388 */ /* 0x0001e80000000a00 */
[----:B------:R0:W-:Y:S01]  /*2040*/  @P3 STS.64 [R13], R22 ;  /* 0x000000160d003388 */ /* 0x0001e20000000a00 */
[----:B------:R-:W-:Y:S06]  /*2050*/  BAR.SYNC.DEFER_BLOCKING 0x0 ;  /* 0x0000000000007b1d */ /* 0x000fec0000010000 */
[----:B------:R-:W-:Y:S05]  /*2060*/  @P0 BRA `(.L_x_239) ;  /* 0x0000000400f40947 */ /* 0x000fea0003800000 */
[----:B------:R-:W-:Y:S01]  /*2070*/  LOP3.LUT R2, RZ, R0, RZ, 0x33, !PT ;  /* 0x00000000ff027212 */ /* 0x000fe200078e33ff */
[----:B------:R-:W-:Y:S04]  /*2080*/  BSSY.RECONVERGENT B1, `(.L_x_240) ;  /* 0x0000017000017945 */ /* 0x000fe80003800200 */
[----:B------:R-:W-:-:S05]  /*2090*/  IMAD.IADD R2, R5, 0x1, R2 ;  /* 0x0000000105027824 */ /* 0x000fca00078e0202 */
[C---:B0-----:R-:W-:Y:S02]  /*20a0*/  LOP3.LUT R3, R2.reuse, 0xc0, RZ, 0xc0, !PT ;  /* 0x000000c002037812 */ /* 0x041fe400078ec0ff */
[----:B------:R-:W-:Y:S02]  /*20b0*/  ISETP.GE.U32.AND P1, PT, R2, 0xc0, PT ;  /* 0x000000c00200780c */ /* 0x000fe40003f26070 */
[----:B------:R-:W-:-:S13]  /*20c0*/  ISETP.NE.AND P0, PT, R3, 0xc0, PT ;  /* 0x000000c00300780c */ /* 0x000fda0003f05270 */
[----:B------:R-:W-:Y:S05]  /*20d0*/  @!P0 BRA `(.L_x_241) ;  /* 0x0000000000448947 */ /* 0x000fea0003800000 */
[----:B------:R-:W0:Y:S01]  /*20e0*/  LDC.64 R8, c[0x0][0x388] ;  /* 0x0000e200ff087b82 */ /* 0x000e220000000a00 */
[----:B------:R-:W-:Y:S01]  /*20f0*/  LEA.HI R2, R2, 0x1, RZ, 0x1a ;  /* 0x0000000102027811 */ /* 0x000fe200078fd0ff */
[C---:B------:R-:W-:Y:S01]  /*2100*/  IMAD.IADD R11, R0.reuse, 0x1, R33 ;  /* 0x00000001000b7824 */ /* 0x040fe200078e0221 */
[----:B------:R-:W-:-:S03]  /*2110*/  LEA R4, R0, UR6, 0x3 ;  /* 0x0000000600047c11 */ /* 0x000fc6000f8e18ff */
[C---:B------:R-:W-:Y:S01]  /*2120*/  IMAD.SHL.U32 R3, R2.reuse, 0x40, RZ ;  /* 0x0000004002037824 */ /* 0x040fe200078e00ff */
[----:B------:R-:W-:-:S04]  /*2130*/  LOP3.LUT R2, R2, 0x3, RZ, 0xc0, !PT ;  /* 0x0000000302027812 */ /* 0x000fc800078ec0ff */
[----:B------:R-:W-:Y:S01]  /*2140*/  LOP3.LUT R3, R3, 0xc0, RZ, 0xc0, !PT ;  /* 0x000000c003037812 */ /* 0x000fe200078ec0ff */
[----:B------:R-:W-:-:S04]  /*2150*/  IMAD.MOV R10, RZ, RZ, -R2 ;  /* 0x000000ffff0a7224 */ /* 0x000fc800078e0a02 */
[----:B------:R-:W-:-:S07]  /*2160*/  IMAD.IADD R0, R0, 0x1, R3 ;  /* 0x0000000100007824 */ /* 0x000fce00078e0203 */
.L_x_242:
[----:B-1----:R1:W2:Y:S01]  /*2170*/  LDS.64 R6, [R4] ;  /* 0x0000000004067984 */ /* 0x0022a20000000a00 */
[----:B0-----:R-:W-:-:S04]  /*2180*/  IMAD.WIDE R2, R11, 0x8, R8 ;  /* 0x000000080b027825 */ /* 0x001fc800078e0208 */
[----:B------:R-:W-:Y:S02]  /*2190*/  VIADD R10, R10, 0x1 ;  /* 0x000000010a0a7836 */ /* 0x000fe40000000000 */
[----:B------:R-:W-:Y:S02]  /*21a0*/  VIADD R11, R11, 0x40 ;  /* 0x000000400b0b7836 */ /* 0x000fe40000000000 */
[----:B-1----:R-:W-:Y:S01]  /*21b0*/  VIADD R4, R4, 0x200 ;  /* 0x0000020004047836 */ /* 0x002fe20000000000 */
[----:B------:R-:W-:Y:S01]  /*21c0*/  ISETP.NE.AND P0, PT, R10, RZ, PT ;  /* 0x000000ff0a00720c */ /* 0x000fe20003f05270 */
[----:B--2---:R1:W-:-:S12]  /*21d0*/  STG.E.64 desc[UR8][R2.64], R6 ;  /* 0x0000000602007986 */ /* 0x0043d8000c101b08 */
[----:B------:R-:W-:Y:S05]  /*21e0*/  @P0 BRA `(.L_x_242) ;  /* 0xfffffffc00e00947 */ /* 0x000fea000383ffff */
.L_x_241:
[----:B------:R-:W-:Y:S05]  /*21f0*/  BSYNC.RECONVERGENT B1 ;  /* 0x0000000000017941 */ /* 0x000fea0003800200 */
.L_x_240:
[----:B------:R-:W-:Y:S05]  /*2200*/  @!P1 BRA `(.L_x_239) ;  /* 0x00000004008c9947 */ /* 0x000fea0003800000 */
[----:B------:R-:W0:Y:S01]  /*2210*/  LDCU.64 UR4, c[0x0][0x388] ;  /* 0x00007100ff0477ac */ /* 0x000e220008000a00 */
[----:B-1----:R-:W-:Y:S01]  /*2220*/  IMAD.IADD R2, R5, 0x1, -R0 ;  /* 0x0000000105027824 */ /* 0x002fe200078e0a00 */
[C---:B------:R-:W-:Y:S01]  /*2230*/  LEA R4, R0.reuse, UR6, 0x3 ;  /* 0x0000000600047c11 */ /* 0x040fe2000f8e18ff */
[----:B------:R-:W-:Y:S01]  /*2240*/  BSSY.RECONVERGENT B1, `(.L_x_243) ;  /* 0x0000038000017945 */ /* 0x000fe20003800200 */
[----:B------:R-:W-:Y:S01]  /*2250*/  IMAD.IADD R33, R0, 0x1, R33 ;  /* 0x0000000100217824 */ /* 0x000fe200078e0221 */
[----:B------:R-:W-:Y:S02]  /*2260*/  PLOP3.LUT P0, PT, PT, PT, PT, 0x80, 0x8 ;  /* 0x000000000008781c */ /* 0x000fe40003f0f070 */
[----:B------:R-:W-:Y:S01]  /*2270*/  ISETP.GT.AND P1, PT, R2, 0x300, PT ;  /* 0x000003000200780c */ /* 0x000fe20003f24270 */
[----:B------:R-:W-:Y:S01]  /*2280*/  VIADD R4, R4, 0x400 ;  /* 0x0000040004047836 */ /* 0x000fe20000000000 */
[----:B0-----:R-:W-:-:S04]  /*2290*/  UIADD3 UR4, UP0, UPT, UR4, 0x400, URZ ;  /* 0x0000040004047890 */ /* 0x001fc8000ff1e0ff */
[----:B------:R-:W-:Y:S02]  /*22a0*/  UIADD3.X UR5, UPT, UPT, URZ, UR5, URZ, UP0, !UPT ;  /* 0x00000005ff057290 */ /* 0x000fe400087fe4ff */
[----:B------:R-:W-:-:S04]  /*22b0*/  IMAD.U32 R2, RZ, RZ, UR4 ;  /* 0x00000004ff027e24 */ /* 0x000fc8000f8e00ff */
[----:B------:R-:W-:Y:S01]  /*22c0*/  IMAD.U32 R3, RZ, RZ, UR5 ;  /* 0x00000005ff037e24 */ /* 0x000fe2000f8e00ff */
[----:B------:R-:W-:Y:S06]  /*22d0*/  @!P1 BRA `(.L_x_244) ;  /* 0x0000000000b89947 */ /* 0x000fec0003800000 */
[----:B------:R-:W-:Y:S01]  /*22e0*/  PLOP3.LUT P0, PT, PT, PT, PT, 0x8, 0x80 ;  /* 0x000000000080781c */ /* 0x000fe20003f0e170 */
[----:B------:R-:W-:-:S12]  /*22f0*/  VIADD R35, R5, 0xfffffd00 ;  /* 0xfffffd0005237836 */ /* 0x000fd80000000000 */
.L_x_245:
[----:B-1----:R-:W0:Y:S01]  /*2300*/  LDS.64 R14, [R4+0x200] ;  /* 0x00020000040e7984 */ /* 0x002e220000000a00 */
[----:B------:R-:W-:-:S03]  /*2310*/  IMAD.WIDE R36, R33, 0x8, R2 ;  /* 0x0000000821247825 */ /* 0x000fc600078e0202 */
[----:B------:R-:W1:Y:S01]  /*2320*/  LDS.64 R24, [R4+-0x400] ;  /* 0xfffc000004187984 */ /* 0x000e620000000a00 */
[C---:B------:R-:W-:Y:S02]  /*2330*/  VIADD R31, R33.reuse, 0x100 ;  /* 0x00000100211f7836 */ /* 0x040fe40000000000 */
[----:B------:R-:W-:Y:S01]  /*2340*/  VIADD R32, R33, 0x300 ;  /* 0x0000030021207836 */ /* 0x000fe20000000000 */
[----:B------:R-:W2:Y:S01]  /*2350*/  LDS.64 R26, [R4+-0x200] ;  /* 0xfffe0000041a7984 */ /* 0x000ea20000000a00 */
[----:B------:R-:W-:-:S03]  /*2360*/  IMAD.WIDE R30, R31, 0x8, R2 ;  /* 0x000000081f1e7825 */ /* 0x000fc600078e0202 */
[----:B------:R-:W3:Y:S01]  /*2370*/  LDS.64 R28, [R4] ;  /* 0x00000000041c7984 */ /* 0x000ee20000000a00 */
[----:B------:R-:W-:-:S03]  /*2380*/  VIADD R0, R0, 0x400 ;  /* 0x0000040000007836 */ /* 0x000fc60000000000 */
[----:B------:R-:W4:Y:S02]  /*2390*/  LDS.64 R6, [R4+0x400] ;  /* 0x0004000004067984 */ /* 0x000f240000000a00 */
[----:B------:R-:W-:Y:S02]  /*23a0*/  ISETP.GE.AND P1, PT, R0, R35, PT ;  /* 0x000000230000720c */ /* 0x000fe40003f26270 */
[----:B------:R-:W5:Y:S04]  /*23b0*/  LDS.64 R8, [R4+0x600] ;  /* 0x0006000004087984 */ /* 0x000f680000000a00 */
[----:B------:R-:W5:Y:S04]  /*23c0*/  LDS.64 R10, [R4+0x800] ;  /* 0x00080000040a7984 */ /* 0x000f680000000a00 */
[----:B------:R-:W5:Y:S04]  /*23d0*/  LDS.64 R12, [R4+0xa00] ;  /* 0x000a0000040c7984 */ /* 0x000f680000000a00 */
[----:B------:R-:W-:Y:S04]  /*23e0*/  LDS.64 R16, [R4+0xe00] ;  /* 0x000e000004107984 */ /* 0x000fe80000000a00 */
[----:B------:R-:W-:Y:S04]  /*23f0*/  LDS.64 R18, [R4+0x1000] ;  /* 0x0010000004127984 */ /* 0x000fe80000000a00 */
[----:B0-----:R-:W-:Y:S04]  /*2400*/  STG.E.64 desc[UR8][R36.64+0x200], R14 ;  /* 0x0002000e24007986 */ /* 0x001fe8000c101b08 */
[----:B-1----:R-:W-:Y:S04]  /*2410*/  STG.E.64 desc[UR8][R36.64+-0x400], R24 ;  /* 0xfffc001824007986 */ /* 0x002fe8000c101b08 */
[----:B--2---:R-:W-:Y:S04]  /*2420*/  STG.E.64 desc[UR8][R36.64+-0x200], R26 ;  /* 0xfffe001a24007986 */ /* 0x004fe8000c101b08 */
[----:B---3--:R0:W-:Y:S04]  /*2430*/  STG.E.64 desc[UR8][R36.64], R28 ;  /* 0x0000001c24007986 */ /* 0x0081e8000c101b08 */
[----:B------:R-:W1:Y:S04]  /*2440*/  LDS.64 R14, [R4+0xc00] ;  /* 0x000c0000040e7984 */ /* 0x000e680000000a00 */
[----:B------:R-:W2:Y:S04]  /*2450*/  LDS.64 R20, [R4+0x1200] ;  /* 0x0012000004147984 */ /* 0x000ea80000000a00 */
[----:B------:R-:W3:Y:S01]  /*2460*/  LDS.64 R22, [R4+0x1400] ;  /* 0x0014000004167984 */ /* 0x000ee20000000a00 */
[----:B0-----:R-:W-:-:S03]  /*2470*/  VIADD R37, R33, 0x200 ;  /* 0x0000020021257836 */ /* 0x001fc60000000000 */
[----:B------:R-:W0:Y:S01]  /*2480*/  LDS.64 R24, [R4+0x1600] ;  /* 0x0016000004187984 */ /* 0x000e220000000a00 */
[----:B------:R-:W-:Y:S02]  /*2490*/  VIADD R33, R33, 0x400 ;  /* 0x0000040021217836 */ /* 0x000fe40000000000 */
[----:B------:R-:W-:Y:S01]  /*24a0*/  IMAD.WIDE R36, R37, 0x8, R2 ;  /* 0x0000000825247825 */ /* 0x000fe200078e0202 */
[----:B------:R-:W0:Y:S04]  /*24b0*/  LDS.64 R26, [R4+0x1800] ;  /* 0x00180000041a7984 */ /* 0x000e280000000a00 */
[----:B------:R5:W0:Y:S04]  /*24c0*/  LDS.64 R28, [R4+0x1a00] ;  /* 0x001a0000041c7984 */ /* 0x000a280000000a00 */
[----:B----4-:R4:W-:Y:S04]  /*24d0*/  STG.E.64 desc[UR8][R30.64+-0x400], R6 ;  /* 0xfffc00061e007986 */ /* 0x0109e8000c101b08 */
[----:B-----5:R0:W-:Y:S01]  /*24e0*/  STG.E.64 desc[UR8][R30.64+-0x200], R8 ;  /* 0xfffe00081e007986 */ /* 0x0201e2000c101b08 */
[----:B------:R-:W-:-:S03]  /*24f0*/  VIADD R4, R4, 0x2000 ;  /* 0x0000200004047836 */ /* 0x000fc60000000000 */
[----:B------:R0:W-:Y:S04]  /*2500*/  STG.E.64 desc[UR8][R30.64], R10 ;  /* 0x0000000a1e007986 */ /* 0x0001e8000c101b08 */
[----:B------:R0:W-:Y:S01]  /*2510*/  STG.E.64 desc[UR8][R30.64+0x200], R12 ;  /* 0x0002000c1e007986 */ /* 0x0001e2000c101b08 */
[----:B----4-:R-:W-:-:S03]  /*2520*/  IMAD.WIDE R6, R32, 0x8, R2 ;  /* 0x0000000820067825 */ /* 0x010fc600078e0202 */
[----:B-1----:R1:W-:Y:S04]  /*2530*/  STG.E.64 desc[UR8][R36.64+-0x400], R14 ;  /* 0xfffc000e24007986 */ /* 0x0023e8000c101b08 */
[----:B------:R1:W-:Y:S04]  /*2540*/  STG.E.64 desc[UR8][R36.64+-0x200], R16 ;  /* 0xfffe001024007986 */ /* 0x0003e8000c101b08 */
[----:B------:R1:W-:Y:S04]  /*2550*/  STG.E.64 desc[UR8][R36.64], R18 ;  /* 0x0000001224007986 */ /* 0x0003e8000c101b08 */
[----:B--2---:R1:W-:Y:S04]  /*2560*/  STG.E.64 desc[UR8][R36.64+0x200], R20 ;  /* 0x0002001424007986 */ /* 0x0043e8000c101b08 */
[----:B---3--:R1:W-:Y:S04]  /*2570*/  STG.E.64 desc[UR8][R6.64+-0x400], R22 ;  /* 0xfffc001606007986 */ /* 0x0083e8000c101b08 */
[----:B0-----:R1:W-:Y:S04]  /*2580*/  STG.E.64 desc[UR8][R6.64+-0x200], R24 ;  /* 0xfffe001806007986 */ /* 0x0013e8000c101b08 */
[----:B------:R1:W-:Y:S04]  /*2590*/  STG.E.64 desc[UR8][R6.64], R26 ;  /* 0x0000001a06007986 */ /* 0x0003e8000c101b08 */
[----:B------:R1:W-:Y:S01]  /*25a0*/  STG.E.64 desc[UR8][R6.64+0x200], R28 ;  /* 0x0002001c06007986 */ /* 0x0003e2000c101b08 */
[----:B------:R-:W-:Y:S05]  /*25b0*/  @!P1 BRA `(.L_x_245) ;  /* 0xfffffffc00509947 */ /* 0x000fea000383ffff */
.L_x_244:
[----:B------:R-:W-:Y:S05]  /*25c0*/  BSYNC.RECONVERGENT B1 ;  /* 0x0000000000017941 */ /* 0x000fea0003800200 */
.L_x_243:
[----:B-1----:R-:W-:Y:S01]  /*25d0*/  IMAD.IADD R6, R5, 0x1, -R0 ;  /* 0x0000000105067824 */ /* 0x002fe200078e0a00 */
[----:B------:R-:W-:Y:S04]  /*25e0*/  BSSY.RECONVERGENT B1, `(.L_x_246) ;  /* 0x000001a000017945 */ /* 0x000fe80003800200 */
[----:B------:R-:W-:-:S13]  /*25f0*/  ISETP.GT.AND P1, PT, R6, 0x100, PT ;  /* 0x000001000600780c */ /* 0x000fda0003f24270 */
[----:B------:R-:W-:Y:S05]  /*2600*/  @!P1 BRA `(.L_x_247) ;  /* 0x00000000005c9947 */ /* 0x000fea0003800000 */
[----:B------:R-:W0:Y:S01]  /*2610*/  LDS.64 R8, [R4+-0x400] ;  /* 0xfffc000004087984 */ /* 0x000e220000000a00 */
[C---:B------:R-:W-:Y:S01]  /*2620*/  VIADD R17, R33.reuse, 0x100 ;  /* 0x0000010021117836 */ /* 0x040fe20000000000 */
[----:B------:R-:W-:Y:S01]  /*2630*/  PLOP3.LUT P0, PT, PT, PT, PT, 0x8, 0x80 ;  /* 0x000000000080781c */ /* 0x000fe20003f0e170 */
[--C-:B------:R-:W-:Y:S01]  /*2640*/  IMAD.WIDE R6, R33, 0x8, R2.reuse ;  /* 0x0000000821067825 */ /* 0x100fe200078e0202 */
[----:B------:R-:W1:Y:S03]  /*2650*/  LDS.64 R10, [R4+-0x200] ;  /* 0xfffe0000040a7984 */ /* 0x000e660000000a00 */
[----:B------:R-:W-:Y:S01]  /*2660*/  IMAD.WIDE R16, R17, 0x8, R2 ;  /* 0x0000000811107825 */ /* 0x000fe200078e0202 */
[----:B------:R-:W2:Y:S03]  /*2670*/  LDS.64 R12, [R4] ;  /* 0x00000000040c7984 */ /* 0x000ea60000000a00 */
[----:B------:R-:W-:Y:S01]  /*2680*/  VIADD R0, R0, 0x200 ;  /* 0x0000020000007836 */ /* 0x000fe20000000000 */
[----:B------:R-:W3:Y:S01]  /*2690*/  LDS.64 R14, [R4+0x200] ;  /* 0x00020000040e7984 */ /* 0x000ee20000000a00 */
[----:B------:R-:W-:-:S03]  /*26a0*/  VIADD R33, R33, 0x200 ;  /* 0x0000020021217836 */ /* 0x000fc60000000000 */
[----:B------:R-:W4:Y:S04]  /*26b0*/  LDS.64 R18, [R4+0x400] ;  /* 0x0004000004127984 */ /* 0x000f280000000a00 */
[----:B------:R-:W5:Y:S04]  /*26c0*/  LDS.64 R20, [R4+0x600] ;  /* 0x0006000004147984 */ /* 0x000f680000000a00 */
[----:B------:R-:W5:Y:S04]  /*26d0*/  LDS.64 R22, [R4+0x800] ;  /* 0x0008000004167984 */ /* 0x000f680000000a00 */
[----:B------:R0:W5:Y:S02]  /*26e0*/  LDS.64 R24, [R4+0xa00] ;  /* 0x000a000004187984 */ /* 0x0001640000000a00 */
[----:B0-----:R-:W-:-:S02]  /*26f0*/  VIADD R4, R4, 0x1000 ;  /* 0x0000100004047836 */ /* 0x001fc40000000000 */
[----:B------:R0:W-:Y:S04]  /*2700*/  STG.E.64 desc[UR8][R6.64+-0x400], R8 ;  /* 0xfffc000806007986 */ /* 0x0001e8000c101b08 */
[----:B-1----:R0:W-:Y:S04]  /*2710*/  STG.E.64 desc[UR8][R6.64+-0x200], R10 ;  /* 0xfffe000a06007986 */ /* 0x0021e8000c101b08 */
[----:B--2---:R0:W-:Y:S04]  /*2720*/  STG.E.64 desc[UR8][R6.64], R12 ;  /* 0x0000000c06007986 */ /* 0x0041e8000c101b08 */
[----:B---3--:R0:W-:Y:S04]  /*2730*/  STG.E.64 desc[UR8][R6.64+0x200], R14 ;  /* 0x0002000e06007986 */ /* 0x0081e8000c101b08 */
[----:B----4-:R0:W-:Y:S04]  /*2740*/  STG.E.64 desc[UR8][R16.64+-0x400], R18 ;  /* 0xfffc001210007986 */ /* 0x0101e8000c101b08 */
[----:B-----5:R0:W-:Y:S04]  /*2750*/  STG.E.64 desc[UR8][R16.64+-0x200], R20 ;  /* 0xfffe001410007986 */ /* 0x0201e8000c101b08 */
[----:B------:R0:W-:Y:S04]  /*2760*/  STG.E.64 desc[UR8][R16.64], R22 ;  /* 0x0000001610007986 */ /* 0x0001e8000c101b08 */
[----:B------:R0:W-:Y:S02]  /*2770*/  STG.E.64 desc[UR8][R16.64+0x200], R24 ;  /* 0x0002001810007986 */ /* 0x0001e4000c101b08 */
.L_x_247:
[----:B------:R-:W-:Y:S05]  /*2780*/  BSYNC.RECONVERGENT B1 ;  /* 0x0000000000017941 */ /* 0x000fea0003800200 */
.L_x_246:
[----:B------:R-:W-:-:S13]  /*2790*/  ISETP.LT.OR P0, PT, R0, R5, P0 ;  /* 0x000000050000720c */ /* 0x000fda0000701670 */
[----:B------:R-:W-:Y:S05]  /*27a0*/  @!P0 BRA `(.L_x_239) ;  /* 0x0000000000248947 */ /* 0x000fea0003800000 */
[----:B0-----:R-:W0:Y:S01]  /*27b0*/  LDS.64 R6, [R4+-0x400] ;  /* 0xfffc000004067984 */ /* 0x001e220000000a00 */
[----:B------:R-:W-:-:S03]  /*27c0*/  IMAD.WIDE R2, R33, 0x8, R2 ;  /* 0x0000000821027825 */ /* 0x000fc600078e0202 */
[----:B------:R-:W1:Y:S04]  /*27d0*/  LDS.64 R8, [R4+-0x200] ;  /* 0xfffe000004087984 */ /* 0x000e680000000a00 */
[----:B------:R-:W2:Y:S04]  /*27e0*/  LDS.64 R10, [R4] ;  /* 0x00000000040a7984 */ /* 0x000ea80000000a00 */
[----:B------:R-:W3:Y:S04]  /*27f0*/  LDS.64 R12, [R4+0x200] ;  /* 0x00020000040c7984 */ /* 0x000ee80000000a00 */
[----:B0-----:R4:W-:Y:S04]  /*2800*/  STG.E.64 desc[UR8][R2.64+-0x400], R6 ;  /* 0xfffc000602007986 */ /* 0x0019e8000c101b08 */
[----:B-1----:R4:W-:Y:S04]  /*2810*/  STG.E.64 desc[UR8][R2.64+-0x200], R8 ;  /* 0xfffe000802007986 */ /* 0x0029e8000c101b08 */
[----:B--2---:R4:W-:Y:S04]  /*2820*/  STG.E.64 desc[UR8][R2.64], R10 ;  /* 0x0000000a02007986 */ /* 0x0049e8000c101b08 */
[----:B---3--:R4:W-:Y:S02]  /*2830*/  STG.E.64 desc[UR8][R2.64+0x200], R12 ;  /* 0x0002000c02007986 */ /* 0x0089e4000c101b08 */
.L_x_239:
[----:B------:R-:W-:Y:S05]  /*2840*/  BSYNC.RECONVERGENT B0 ;  /* 0x0000000000007941 */ /* 0x000fea0003800200 */
.L_x_238:
[----:B------:R-:W-:Y:S06]  /*2850*/  BAR.SYNC.DEFER_BLOCKING 0x0 ;  /* 0x0000000000007b1d */ /* 0x000fec0000010000 */
[----:B------:R-:W-:Y:S05]  /*2860*/  EXIT ;  /* 0x000000000000794d */ /* 0x000fea0003800000 */
.L_x_207:
[----:B------:R-:W0:Y:S01]  /*2870*/  S2R R0, SR_CTAID.X ;  /* 0x0000000000007919 */ /* 0x000e220000002500 */
[----:B------:R-:W1:Y:S01]  /*2880*/  LDCU UR6, c[0x0][0x3a0] ;  /* 0x00007400ff0677ac */ /* 0x000e620008000800 */
[C---:B0-----:R-:W-:Y:S01]  /*2890*/  ISETP.NE.AND P0, PT, R0.reuse, RZ, PT ;  /* 0x000000ff0000720c */ /* 0x041fe20003f05270 */
[----:B------:R-:W-:-:S05]  /*28a0*/  IMAD R0, R0, 0x140, RZ ;  /* 0x0000014000007824 */ /* 0x000fca00078e02ff */
[----:B-1----:R-:W-:-:S07]  /*28b0*/  IADD3 R33, PT, PT, -R0, UR6, RZ ;  /* 0x0000000600217c10 */ /* 0x002fce000fffe1ff */
[----:B------:R-:W-:Y:S05]  /*28c0*/  @P0 BRA `(.L_x_248) ;  /* 0x0000001000000947 */ /* 0x000fea0003800000 */
[----:B------:R-:W0:Y:S02]  /*28d0*/  LDC.64 R6, c[0x0][0x380] ;  /* 0x0000e000ff067b82 */ /* 0x000e240000000a00 */
[----:B0-----:R-:W-:-:S05]  /*28e0*/  IMAD.WIDE.U32 R4, R0, 0x8, R6 ;  /* 0x0000000800047825 */ /* 0x001fca00078e0006 */
[----:B------:R0:W2:Y:S01]  /*28f0*/  LDG.E.64.CONSTANT R2, desc[UR8][R4.64] ;  /* 0x0000000804027981 */ /* 0x0000a2000c1e9b00 */
[----:B------:R-:W1:Y:S02]  /*2900*/  S2R R19, SR_TID.X ;  /* 0x0000000000137919 */ /* 0x000e640000002100 */
[C---:B-1----:R-:W-:Y:S02]  /*2910*/  LOP3.LUT R9, R19.reuse, 0x1f, RZ, 0xc0, !PT ;  /* 0x0000001f13097812 */ /* 0x042fe400078ec0ff */
[----:B------:R-:W-:-:S05]  /*2920*/  LOP3.LUT R8, R19, 0x3e0, RZ, 0xc0, !PT ;  /* 0x000003e013087812 */ /* 0x000fca00078ec0ff */
[----:B------:R-:W-:-:S04]  /*2930*/  IMAD R9, R8, 0x5, R9 ;  /* 0x0000000508097824 */ /* 0x000fc800078e0209 */
[C---:B------:R-:W-:Y:S01]  /*2940*/  VIADD R8, R9.reuse, 0x20 ;  /* 0x0000002009087836 */ /* 0x040fe20000000000 */
[CC--:B------:R-:W-:Y:S01]  /*2950*/  ISETP.GE.AND P0, PT, R9.reuse, R33.reuse, PT ;  /* 0x000000210900720c */ /* 0x0c0fe20003f06270 */
[C---:B------:R-:W-:Y:S01]  /*2960*/  VIADD R10, R9.reuse, 0x40 ;  /* 0x00000040090a7836 */ /* 0x040fe20000000000 */
[C---:B0-----:R-:W-:Y:S01]  /*2970*/  LEA R4, P5, R9.reuse, R4, 0x3 ;  /* 0x0000000409047211 */ /* 0x041fe200078a18ff */
[C---:B------:R-:W-:Y:S01]  /*2980*/  VIADD R12, R9.reuse, 0x60 ;  /* 0x00000060090c7836 */ /* 0x040fe20000000000 */
[-C--:B------:R-:W-:Y:S01]  /*2990*/  ISETP.GE.AND P1, PT, R8, R33.reuse, PT ;  /* 0x000000210800720c */ /* 0x080fe20003f26270 */
[----:B------:R-:W-:Y:S01]  /*29a0*/  VIADD R8, R9, 0x80 ;  /* 0x0000008009087836 */ /* 0x000fe20000000000 */
[-C--:B------:R-:W-:Y:S01]  /*29b0*/  ISETP.GE.AND P2, PT, R10, R33.reuse, PT ;  /* 0x000000210a00720c */ /* 0x080fe20003f46270 */
[----:B------:R-:W-:Y:S01]  /*29c0*/  IMAD.X R5, RZ, RZ, R5, P5 ;  /* 0x000000ffff057224 */ /* 0x000fe200028e0605 */
[-C--:B------:R-:W-:Y:S02]  /*29d0*/  ISETP.GE.AND P3, PT, R12, R33.reuse, PT ;  /* 0x000000210c00720c */ /* 0x080fe40003f66270 */
[----:B------:R-:W-:-:S03]  /*29e0*/  ISETP.GE.AND P4, PT, R8, R33, PT ;  /* 0x000000210800720c */ /* 0x000fc60003f86270 */
[----:B------:R-:W-:-:S04]  /*29f0*/  @!P0 IMAD.IADD R11, R0, 0x1, R9 ;  /* 0x00000001000b8824 */ /* 0x000fc800078e0209 */
[----:B------:R-:W-:-:S04]  /*2a00*/  @!P0 IMAD.WIDE.U32 R6, R11, 0x8, R6 ;  /* 0x000000080b068825 */ /* 0x000fc800078e0006 */
[----:B--2---:R-:W-:Y:S02]  /*2a10*/  IMAD.MOV.U32 R16, RZ, RZ, R2 ;  /* 0x000000ffff107224 */ /* 0x004fe400078e0002 */
[----:B------:R-:W-:Y:S02]  /*2a20*/  IMAD.MOV.U32 R17, RZ, RZ, R3 ;  /* 0x000000ffff117224 */ /* 0x000fe400078e0003 */
[--C-:B------:R-:W-:Y:S01]  /*2a30*/  IMAD.MOV.U32 R10, RZ, RZ, R16.reuse ;  /* 0x000000ffff0a7224 */ /* 0x100fe200078e0010 */
[----:B------:R-:W2:Y:S01]  /*2a40*/  @!P0 LDG.E.64.CONSTANT R2, desc[UR8][R6.64] ;  /* 0x0000000806028981 */ /* 0x000ea2000c1e9b00 */
[--C-:B------:R-:W-:Y:S02]  /*2a50*/  IMAD.MOV.U32 R11, RZ, RZ, R17.reuse ;  /* 0x000000ffff0b7224 */ /* 0x100fe400078e0011 */
[----:B------:R-:W-:Y:S02]  /*2a60*/  IMAD.MOV.U32 R20, RZ, RZ, R16 ;  /* 0x000000ffff147224 */ /* 0x000fe400078e0010 */
[----:B------:R-:W-:-:S02]  /*2a70*/  IMAD.MOV.U32 R21, RZ, RZ, R17 ;  /* 0x000000ffff157224 */ /* 0x000fc400078e0011 */
[----:B------:R-:W-:Y:S01]  /*2a80*/  IMAD.MOV.U32 R22, RZ, RZ, R16 ;  /* 0x000000ffff167224 */ /* 0x000fe200078e0010 */
[----:B------:R-:W3:Y:S01]  /*2a90*/  @!P1 LDG.E.64.CONSTANT R10, desc[UR8][R4.64+0x100] ;  /* 0x00010008040a9981 */ /* 0x000ee2000c1e9b00 */
[----:B------:R-:W-:-:S03]  /*2aa0*/  IMAD.MOV.U32 R23, RZ, RZ, R17 ;  /* 0x000000ffff177224 */ /* 0x000fc600078e0011 */
[----:B------:R-:W4:Y:S04]  /*2ab0*/  @!P2 LDG.E.64.CONSTANT R20, desc[UR8][R4.64+0x200] ;  /* 0x000200080414a981 */ /* 0x000f28000c1e9b00 */
[----:B------:R-:W5:Y:S04]  /*2ac0*/  @!P3 LDG.E.64.CONSTANT R22, desc[UR8][R4.64+0x300] ;  /* 0x000300080416b981 */ /* 0x000f68000c1e9b00 */
[----:B------:R-:W5:Y:S01]  /*2ad0*/  @!P4 LDG.E.64.CONSTANT R16, desc[UR8][R4.64+0x400] ;  /* 0x000400080410c981 */ /* 0x000f62000c1e9b00 */
[----:B------:R-:W0:Y:S01]  /*2ae0*/  S2R R0, SR_LANEID ;  /* 0x0000000000007919 */ /* 0x000e220000000000 */
[----:B------:R-:W1:Y:S01]  /*2af0*/  S2UR UR5, SR_CgaCtaId ;  /* 0x00000000000579c3 */ /* 0x000e620000008800 */
[----:B------:R-:W-:Y:S01]  /*2b00*/  SHF.R.U32.HI R13, RZ, 0x5, R19 ;  /* 0x00000005ff0d7819 */ /* 0x000fe20000011613 */
[----:B------:R-:W-:-:S02]  /*2b10*/  UMOV UR4, 0x400 ;  /* 0x0000040000047882 */ /* 0x000fc40000000000 */
[----:B-1----:R-:W-:Y:S02]  /*2b20*/  ULEA UR4, UR5, UR4, 0x18 ;  /* 0x0000000405047291 */ /* 0x002fe4000f8ec0ff */
[----:B0-----:R-:W-:-:S05]  /*2b30*/  IMAD R8, R13, 0xa0, R0 ;  /* 0x000000a00d087824 */ /* 0x001fca00078e0200 */
[----:B------:R-:W-:-:S05]  /*2b40*/  LEA R25, R8, UR4, 0x3 ;  /* 0x0000000408197c11 */ /* 0x000fca000f8e18ff */
[----:B------:R-:W-:Y:S01]  /*2b50*/  IMAD R12, R0, 0x20, R25 ;  /* 0x00000020000c7824 */ /* 0x000fe200078e0219 */
[C---:B------:R-:W-:Y:S02]  /*2b60*/  LEA R15, R19.reuse, UR4, 0x3 ;  /* 0x00000004130f7c11 */ /* 0x040fe4000f8e18ff */
[C---:B------:R-:W-:Y:S01]  /*2b70*/  ISETP.NE.AND P3, PT, R19.reuse, RZ, PT ;  /* 0x000000ff1300720c */ /* 0x040fe20003f65270 */
[----:B------:R-:W-:-:S05]  /*2b80*/  IMAD R14, R19, 0x5, RZ ;  /* 0x00000005130e7824 */ /* 0x000fca00078e02ff */
[----:B------:R-:W-:Y:S01]  /*2b90*/  ISETP.GE.AND P4, PT, R14, R33, PT ;  /* 0x000000210e00720c */ /* 0x000fe20003f86270 */
        /* <DEDUP_REMOVED lines=10> */
[----:B------:R3:W-:Y:S01]  /*2c40*/  LDS.64 R10, [R12+0x18] ;  /* 0x000018000c0a7984 */ /* 0x0007e20000000a00 */
[----:B------:R-:W-:Y:S06]  /*2c50*/  BAR.SYNC.DEFER_BLOCKING 0x0 ;  /* 0x0000000000007b1d */ /* 0x000fec0000010000 */
[----:B0-----:R-:W-:Y:S02]  /*2c60*/  STS.64 [R15+0x230], R4 ;  /* 0x000230040f007388 */ /* 0x001fe40000000a00 */
[----:B------:R-:W-:Y:S06]  /*2c70*/  BAR.SYNC.DEFER_BLOCKING 0x0 ;  /* 0x0000000000007b1d */ /* 0x000fec0000010000 */
[----:B------:R-:W0:Y:S02]  /*2c80*/  @P3 LDS.64 R16, [R15+0x228] ;  /* 0x000228000f103984 */ /* 0x000e240000000a00 */
[----:B------:R-:W-:Y:S01]  /*2c90*/  BAR.SYNC.DEFER_BLOCKING 0x0 ;  /* 0x0000000000007b1d */ /* 0x000fe20000010000 */
[----:B-1----:R-:W-:-:S02]  /*2ca0*/  ISETP.NE.U32.AND P0, PT, R6, R8, PT ;  /* 0x000000080600720c */ /* 0x002fc40003f05070 */
[----:B--2---:R-:W-:Y:S02]  /*2cb0*/  ISETP.NE.U32.AND P2, PT, R8, R2, PT ;  /* 0x000000020800720c */ /* 0x004fe40003f45070 */
[----:B------:R-:W-:Y:S01]  /*2cc0*/  ISETP.NE.AND.EX P0, PT, R7, R9, PT, P0 ;  /* 0x000000090700720c */ /* 0x000fe20003f05300 */
[----:B---3--:R-:W-:Y:S01]  /*2cd0*/  IMAD.MOV.U32 R12, RZ, RZ, 0x1 ;  /* 0x00000001ff0c7424 */ /* 0x008fe200078e00ff */
[----:B0-----:R-:W-:Y:S01]  /*2ce0*/  @P3 ISETP.NE.U32.AND P1, PT, R16, R6, PT ;  /* 0x000000061000320c */ /* 0x001fe20003f25070 */
[----:B------:R-:W-:-:S03]  /*2cf0*/  VIADD R16, R14, 0x1 ;  /* 0x000000010e107836 */ /* 0x000fc60000000000 */
[----:B------:R-:W-:Y:S02]  /*2d00*/  @P3 ISETP.NE.AND.EX P1, PT, R17, R7, PT, P1 ;  /* 0x000000071100320c */ /* 0x000fe40003f25310 */
[----:B------:R-:W-:Y:S01]  /*2d10*/  ISETP.GE.OR P0, PT, R16, R33, P0 ;  /* 0x000000211000720c */ /* 0x000fe20000706670 */
[----:B------:R-:W-:Y:S01]  /*2d20*/  VIADD R16, R14, 0x2 ;  /* 0x000000020e107836 */ /* 0x000fe20000000000 */
[----:B------:R-:W-:Y:S02]  /*2d30*/  @P3 SEL R12, RZ, 0x1, !P1 ;  /* 0x00000001ff0c3807 */ /* 0x000fe40004800000 */
[----:B------:R-:W-:Y:S02]  /*2d40*/  ISETP.NE.AND.EX P1, PT, R9, R3, PT, P2 ;  /* 0x000000030900720c */ /* 0x000fe40003f25320 */
[----:B------:R-:W-:Y:S02]  /*2d50*/  ISETP.NE.U32.AND P2, PT, R2, R10, PT ;  /* 0x0000000a0200720c */ /* 0x000fe40003f45070 */
[----:B------:R-:W-:Y:S01]  /*2d60*/  SEL R24, R12, 0x1, !P4 ;  /* 0x000000010c187807 */ /* 0x000fe20006000000 */
[----:B------:R-:W-:Y:S01]  /*2d70*/  VIADD R12, R14, 0x3 ;  /* 0x000000030e0c7836 */ /* 0x000fe20000000000 */
[----:B------:R-:W-:-:S02]  /*2d80*/  ISETP.GE.OR P1, PT, R16, R33, P1 ;  /* 0x000000211000720c */ /* 0x000fc40000f26670 */
[----:B------:R-:W-:Y:S02]  /*2d90*/  ISETP.NE.AND.EX P2, PT, R3, R11, PT, P2 ;  /* 0x0000000b0300720c */ /* 0x000fe40003f45320 */
[----:B------:R-:W-:Y:S01]  /*2da0*/  ISETP.NE.U32.AND P3, PT, R10, R4, PT ;  /* 0x000000040a00720c */ /* 0x000fe20003f65070 */
[----:B------:R-:W-:Y:S01]  /*2db0*/  VIADD R14, R14, 0x4 ;  /* 0x000000040e0e7836 */ /* 0x000fe20000000000 */
[----:B------:R-:W-:Y:S01]  /*2dc0*/  ISETP.GE.OR P2, PT, R12, R33, P2 ;  /* 0x000000210c00720c */ /* 0x000fe20001746670 */
[----:B------:R-:W-:Y:S01]  /*2dd0*/  VIADD R16, R24, 0x1 ;  /* 0x0000000118107836 */ /* 0x000fe20000000000 */
[----:B------:R-:W-:Y:S01]  /*2de0*/  ISETP.NE.AND.EX P3, PT, R11, R5, PT, P3 ;  /* 0x000000050b00720c */ /* 0x000fe20003f65330 */
[----:B------:R-:W-:-:S03]  /*2df0*/  @!P0 IMAD.MOV R16, RZ, RZ, R24 ;  /* 0x000000ffff108224 */ /* 0x000fc600078e0218 */
[----:B------:R-:W-:Y:S01]  /*2e00*/  ISETP.GE.OR P3, PT, R14, R33, P3 ;  /* 0x000000210e00720c */ /* 0x000fe20001f66670 */
[----:B------:R-:W-:Y:S02]  /*2e10*/  VIADD R17, R16, 0x1 ;  /* 0x0000000110117836 */ /* 0x000fe40000000000 */
[----:B------:R-:W-:-:S04]  /*2e20*/  @!P1 IMAD.MOV R17, RZ, RZ, R16 ;  /* 0x000000ffff119224 */ /* 0x000fc800078e0210 */
[----:B------:R-:W-:Y:S02]  /*2e30*/  VIADD R14, R17, 0x1 ;  /* 0x00000001110e7836 */ /* 0x000fe40000000000 */
[----:B------:R-:W-:-:S04]  /*2e40*/  @!P2 IMAD.MOV R14, RZ, RZ, R17 ;  /* 0x000000ffff0ea224 */ /* 0x000fc800078e0211 */
[----:B------:R-:W-:Y:S02]  /*2e50*/  VIADD R18, R14, 0x1 ;  /* 0x000000010e127836 */ /* 0x000fe40000000000 */
[----:B------:R-:W-:-:S05]  /*2e60*/  @!P3 IMAD.MOV R18, RZ, RZ, R14 ;  /* 0x000000ffff12b224 */ /* 0x000fca00078e020e */
[----:B------:R-:W0:Y:S02]  /*2e70*/  SHFL.UP P4, R21, R18, 0x1, RZ ;  /* 0x0420000012157989 */ /* 0x000e2400000800ff */
[----:B0-----:R-:W-:-:S05]  /*2e80*/  @P4 IMAD.IADD R21, R21, 0x1, R18 ;  /* 0x0000000115154824 */ /* 0x001fca00078e0212 */
[----:B------:R-:W0:Y:S02]  /*2e90*/  SHFL.UP P4, R12, R21, 0x2, RZ ;  /* 0x04400000150c7989 */ /* 0x000e2400000800ff */
[----:B0-----:R-:W-:-:S05]  /*2ea0*/  @P4 IMAD.IADD R12, R21, 0x1, R12 ;  /* 0x00000001150c4824 */ /* 0x001fca00078e020c */
[----:B------:R-:W0:Y:S02]  /*2eb0*/  SHFL.UP P4, R23, R12, 0x4, RZ ;  /* 0x048000000c177989 */ /* 0x000e2400000800ff */
[----:B0-----:R-:W-:-:S05]  /*2ec0*/  @P4 IMAD.IADD R23, R12, 0x1, R23 ;  /* 0x000000010c174824 */ /* 0x001fca00078e0217 */
[----:B------:R-:W0:Y:S01]  /*2ed0*/  SHFL.UP P4, R20, R23, 0x8, RZ ;  /* 0x0500000017147989 */ /* 0x000e2200000800ff */
[----:B------:R-:W-:Y:S01]  /*2ee0*/  ISETP.NE.AND P5, PT, R0, 0x1f, PT ;  /* 0x0000001f0000780c */ /* 0x000fe20003fa5270 */
[----:B0-----:R-:W-:-:S05]  /*2ef0*/  @P4 IMAD.IADD R20, R23, 0x1, R20 ;  /* 0x0000000117144824 */ /* 0x001fca00078e0214 */
[----:B------:R-:W0:Y:S07]  /*2f00*/  SHFL.UP P4, R25, R20, 0x10, RZ ;  /* 0x0600000014197989 */ /* 0x000e2e00000800ff */
[----:B------:R-:W-:Y:S01]  /*2f10*/  @!P5 LEA R22, R13, UR4, 0x2 ;  /* 0x000000040d16dc11 */ /* 0x000fe2000f8e10ff */
[----:B0-----:R-:W-:-:S05]  /*2f20*/  @P4 IMAD.IADD R25, R20, 0x1, R25 ;  /* 0x0000000114194824 */ /* 0x001fca00078e0219 */
[----:B------:R-:W-:Y:S01]  /*2f30*/  @!P5 STS [R22], R25 ;  /* 0x000000191600d388 */ /* 0x000fe20000000800 */
[----:B------:R-:W-:Y:S06]  /*2f40*/  BAR.SYNC.DEFER_BLOCKING 0x0 ;  /* 0x0000000000007b1d */ /* 0x000fec0000010000 */
[----:B------:R-:W0:Y:S01]  /*2f50*/  LDS.64 R12, [UR4] ;  /* 0x00000004ff0c7984 */ /* 0x000e220008000a00 */
[----:B------:R-:W-:Y:S01]  /*2f60*/  IMAD.IADD R18, R25, 0x1, -R18 ;  /* 0x0000000119127824 */ /* 0x000fe200078e0a12 */
[----:B------:R-:W-:Y:S01]  /*2f70*/  BAR.SYNC.DEFER_BLOCKING 0x0 ;  /* 0x0000000000007b1d */ /* 0x000fe20000010000 */
[----:B------:R-:W-:-:S02]  /*2f80*/  ISETP.NE.AND P6, PT, R0, RZ, PT ;  /* 0x000000ff0000720c */ /* 0x000fc40003fc5270 */
[----:B------:R-:W-:Y:S02]  /*2f90*/  ISETP.GE.U32.AND P4, PT, R19, 0x20, PT ;  /* 0x000000201300780c */ /* 0x000fe40003f86070 */
[----:B------:R-:W-:Y:S02]  /*2fa0*/  SEL R21, R18, RZ, P6 ;  /* 0x000000ff12157207 */ /* 0x000fe40003000000 */
[----:B------:R-:W-:Y:S02]  /*2fb0*/  ISETP.NE.AND P5, PT, R24, RZ, PT ;  /* 0x000000ff1800720c */ /* 0x000fe40003fa5270 */
[----:B0-----:R-:W-:-:S05]  /*2fc0*/  SEL R0, R12, RZ, P4 ;  /* 0x000000ff0c007207 */ /* 0x001fca0002000000 */
[----:B------:R-:W-:-:S04]  /*2fd0*/  IMAD.IADD R21, R0, 0x1, R21 ;  /* 0x0000000100157824 */ /* 0x000fc800078e0215 */
[--C-:B------:R-:W-:Y:S02]  /*2fe0*/  @P2 IMAD.IADD R18, R17, 0x1, R21.reuse ;  /* 0x0000000111122824 */ /* 0x100fe400078e0215 */
[----:B------:R-:W-:-:S03]  /*2ff0*/  @P0 IMAD.IADD R0, R24, 0x1, R21 ;  /* 0x0000000118000824 */ /* 0x000fc600078e0215 */
[----:B------:R-:W-:Y:S02]  /*3000*/  @P2 LEA R25, R18, UR4, 0x3 ;  /* 0x0000000412192c11 */ /* 0x000fe4000f8e18ff */
[----:B------:R-:W-:Y:S01]  /*3010*/  IADD3 R18, PT, PT, R13, R33, R12 ;  /* 0x000000210d127210 */ /* 0x000fe20007ffe00c */
[--C-:B------:R-:W-:Y:S01]  /*3020*/  @P1 IMAD.IADD R16, R16, 0x1, R21.reuse ;  /* 0x0000000110101824 */ /* 0x100fe200078e0215 */
[----:B------:R-:W-:Y:S01]  /*3030*/  @P5 LEA R17, R21, UR4, 0x3 ;  /* 0x0000000415115c11 */ /* 0x000fe2000f8e18ff */
[----:B------:R-:W-:Y:S01]  /*3040*/  @P3 IMAD.IADD R14, R14, 0x1, R21 ;  /* 0x000000010e0e3824 */ /* 0x000fe200078e0215 */
[----:B------:R-:W-:Y:S01]  /*3050*/  @P0 LEA R21, R0, UR4, 0x3 ;  /* 0x0000000400150c11 */ /* 0x000fe2000f8e18ff */
[----:B------:R-:W-:Y:S02]  /*3060*/  VIADD R18, R18, 0xfffffec0 ;  /* 0xfffffec012127836 */ /* 0x000fe40000000000 */
[----:B------:R0:W-:Y:S04]  /*3070*/  @P5 STS.64 [R17], R6 ;  /* 0x0000000611005388 */ /* 0x0001e80000000a00 */
[----:B------:R0:W-:Y:S01]  /*3080*/  @P0 STS.64 [R21], R8 ;  /* 0x0000000815000388 */ /* 0x0001e20000000a00 */
[----:B------:R-:W-:-:S02]  /*3090*/  ISETP.GE.AND P0, PT, R19, R18, PT ;  /* 0x000000121300720c */ /* 0x000fc40003f06270 */
[----:B------:R-:W-:Y:S02]  /*30a0*/  @P1 LEA R23, R16, UR4, 0x3 ;  /* 0x0000000410171c11 */ /* 0x000fe4000f8e18ff */
[----:B------:R-:W-:-:S03]  /*30b0*/  @P3 LEA R27, R14, UR4, 0x3 ;  /* 0x000000040e1b3c11 */ /* 0x000fc6000f8e18ff */
[----:B------:R0:W-:Y:S01]  /*30c0*/  @P1 STS.64 [R23], R2 ;  /* 0x0000000217001388 */ /* 0x0001e20000000a00 */
[----:B------:R-:W-:Y:S03]  /*30d0*/  BSSY.RECONVERGENT B0, `(.L_x_249) ;  /* 0x000007d000007945 */ /* 0x000fe60003800200 */
[----:B------:R0:W-:Y:S04]  /*30e0*/  @P2 STS.64 [R25], R10 ;  /* 0x0000000a19002388 */ /* 0x0001e80000000a00 */
[----:B------:R0:W-:Y:S01]  /*30f0*/  @P3 STS.64 [R27], R4 ;  /* 0x000000041b003388 */ /* 0x0001e20000000a00 */
[----:B------:R-:W-:Y:S06]  /*3100*/  BAR.SYNC.DEFER_BLOCKING 0x0 ;  /* 0x0000000000007b1d */ /* 0x000fec0000010000 */
[----:B------:R-:W-:Y:S05]  /*3110*/  @P0 BRA `(.L_x_250) ;  /* 0x0000000400e00947 */ /* 0x000fea0003800000 */
[----:B------:R-:W-:Y:S01]  /*3120*/  IADD3 R12, PT, PT, R13, UR6, R12 ;  /* 0x000000060d0c7c10 */ /* 0x000fe2000fffe00c */
[----:B------:R-:W-:Y:S03]  /*3130*/  BSSY.RECONVERGENT B1, `(.L_x_251) ;  /* 0x000001a000017945 */ /* 0x000fe60003800200 */
[----:B------:R-:W-:-:S04]  /*3140*/  IADD3 R12, PT, PT, R12, -0x141, -R19 ;  /* 0xfffffebf0c0c7810 */ /* 0x000fc80007ffe813 */
[C---:B------:R-:W-:Y:S02]  /*3150*/  LOP3.LUT R0, R12.reuse, 0xc0, RZ, 0xc0, !PT ;  /* 0x000000c00c007812 */ /* 0x040fe400078ec0ff */
[----:B------:R-:W-:Y:S02]  /*3160*/  ISETP.GE.U32.AND P1, PT, R12, 0xc0, PT ;  /* 0x000000c00c00780c */ /* 0x000fe40003f26070 */
[----:B------:R-:W-:-:S13]  /*3170*/  ISETP.NE.AND P0, PT, R0, 0xc0, PT ;  /* 0x000000c00000780c */ /* 0x000fda0003f05270 */
[----:B------:R-:W-:Y:S05]  /*3180*/  @!P0 BRA `(.L_x_252) ;  /* 0x0000000000508947 */ /* 0x000fea0003800000 */
[----:B0-----:R-:W0:Y:S01]  /*3190*/  LDC.64 R2, c[0x0][0x388] ;  /* 0x0000e200ff027b82 */ /* 0x001e220000000a00 */
        /* <DEDUP_REMOVED lines=9> */
.L_x_253:
[----:B-1----:R0:W1:Y:S01]  /*3230*/  LDS.64 R2, [R15] ;  /* 0x000000000f027984 */ /* 0x0020620000000a00 */
        /* <DEDUP_REMOVED lines=9> */
.L_x_252:
[----:B------:R-:W-:Y:S05]  /*32d0*/  BSYNC.RECONVERGENT B1 ;  /* 0x0000000000017941 */ /* 0x000fea0003800200 */
.L_x_251:
[----:B------:R-:W-:Y:S05]  /*32e0*/  @!P1 BRA `(.L_x_250) ;  /* 0x00000004006c9947 */ /* 0x000fea0003800000 */
[----:B01----:R-:W0:Y:S01]  /*32f0*/  LDC.64 R2, c[0x0][0x388] ;  /* 0x0000e200ff027b82 */ /* 0x003e220000000a00 */
        /* <DEDUP_REMOVED lines=12> */
.L_x_256:
        /* <DEDUP_REMOVED lines=40> */
.L_x_255:
[----:B------:R-:W-:Y:S05]  /*3640*/  BSYNC.RECONVERGENT B1 ;  /* 0x0000000000017941 */ /* 0x000fea0003800200 */
.L_x_254:
        /* <DEDUP_REMOVED lines=27> */
.L_x_258:
[----:B------:R-:W-:Y:S05]  /*3800*/  BSYNC.RECONVERGENT B1 ;  /* 0x0000000000017941 */ /* 0x000fea0003800200 */
.L_x_257:
        /* <DEDUP_REMOVED lines=9> */
.L_x_250:
[----:B------:R-:W-:Y:S05]  /*38a0*/  BSYNC.RECONVERGENT B0 ;  /* 0x0000000000007941 */ /* 0x000fea0003800200 */
.L_x_249:
[----:B------:R-:W-:Y:S06]  /*38b0*/  BAR.SYNC.DEFER_BLOCKING 0x0 ;  /* 0x0000000000007b1d */ /* 0x000fec0000010000 */
[----:B------:R-:W-:Y:S05]  /*38c0*/  BRA `(.L_x_259) ;  /* 0x0000001800b07947 */ /* 0x000fea0003800000 */
.L_x_248:
        /* <DEDUP_REMOVED lines=20> */
[----:B------:R-:W-:-:S05]  /*3a10*/  IMAD.WIDE R6, R0, 0x8, R6 ;  /* 0x0000000800067825 */ /* 0x000fca00078e0206 */
[----:B------:R0:W3:Y:S01]  /*3a20*/  LDG.E.64.CONSTANT R12, desc[UR8][R6.64+-0x8] ;  /* 0xfffff808060c7981 */ /* 0x0000e2000c1e9b00 */
        /* <DEDUP_REMOVED lines=8> */
[----:B------:R-:W4:Y:S01]  /*3ab0*/  @!P1 LDG.E.64.CONSTANT R14, desc[UR8][R8.64+0x100] ;  /* 0x00010008080e9981 */ /* 0x000f22000c1e9b00 */
[----:B------:R-:W-:-:S03]  /*3ac0*/  IMAD.MOV.U32 R23, RZ, RZ, R5 ;  /* 0x000000ffff177224 */ /* 0x000fc600078e0005 */
[----:B------:R-:W5:Y:S04]  /*3ad0*/  @!P3 LDG.E.64.CONSTANT R18, desc[UR8][R8.64+0x200] ;  /* 0x000200080812b981 */ /* 0x000f68000c1e9b00 */
[----:B------:R-:W3:Y:S04]  /*3ae0*/  @!P4 LDG.E.64.CONSTANT R22, desc[UR8][R8.64+0x300] ;  /* 0x000300080816c981 */ /* 0x000ee8000c1e9b00 */
[----:B------:R-:W3:Y:S01]  /*3af0*/  @!P5 LDG.E.64.CONSTANT R4, desc[UR8][R8.64+0x400] ;  /* 0x000400080804d981 */ /* 0x000ee2000c1e9b00 */
[----:B------:R-:W1:Y:S01]  /*3b00*/  S2R R35, SR_LANEID ;  /* 0x0000000000237919 */ /* 0x000e620000000000 */
[----:B------:R-:W0:Y:S01]  /*3b10*/  S2UR UR5, SR_CgaCtaId ;  /* 0x00000000000579c3 */ /* 0x000e220000008800 */
[----:B------:R-:W-:Y:S01]  /*3b20*/  SHF.R.U32.HI R16, RZ, 0x5, R3 ;  /* 0x00000005ff107819 */ /* 0x000fe20000011603 */
[----:B------:R-:W-:-:S02]  /*3b30*/  UMOV UR4, 0x400 ;  /* 0x0000040000047882 */ /* 0x000fc40000000000 */
[----:B0-----:R-:W-:Y:S02]  /*3b40*/  ULEA UR4, UR5, UR4, 0x18 ;  /* 0x0000000405047291 */ /* 0x001fe4000f8ec0ff */
[----:B-1----:R-:W-:-:S05]  /*3b50*/  IMAD R0, R16, 0xa0, R35 ;  /* 0x000000a010007824 */ /* 0x002fca00078e0223 */
[----:B------:R-:W-:-:S05]  /*3b60*/  LEA R17, R0, UR4, 0x3 ;  /* 0x0000000400117c11 */ /* 0x000fca000f8e18ff */
[----:B------:R-:W-:Y:S01]  /*3b70*/  IMAD R0, R35, 0x20, R17 ;  /* 0x0000002023007824 */ /* 0x000fe200078e0211 */
[C---:B------:R-:W-:Y:S02]  /*3b80*/  LEA R25, R3.reuse, UR4, 0x3 ;  /* 0x0000000403197c11 */ /* 0x040fe4000f8e18ff */
[----:B------:R-:W-:Y:S01]  /*3b90*/  ISETP.NE.AND P0, PT, R3, RZ, PT ;  /* 0x000000ff0300720c */ /* 0x000fe20003f05270 */
[----:B--2---:R-:W-:Y:S04]  /*3ba0*/  STS.64 [R17], R10 ;  /* 0x0000000a11007388 */ /* 0x004fe80000000a00 */
[----:B----4-:R-:W-:Y:S04]  /*3bb0*/  STS.64 [R17+0x100], R14 ;  /* 0x0001000e11007388 */ /* 0x010fe80000000a00 */
[----:B-----5:R-:W-:Y:S04]  /*3bc0*/  STS.64 [R17+0x200], R18 ;  /* 0x0002001211007388 */ /* 0x020fe80000000a00 */
[----:B---3--:R-:W-:Y:S04]  /*3bd0*/  STS.64 [R17+0x300], R22 ;  /* 0x0003001611007388 */ /* 0x008fe80000000a00 */
[----:B------:R-:W-:Y:S01]  /*3be0*/  STS.64 [R17+0x400], R4 ;  /* 0x0004000411007388 */ /* 0x000fe20000000a00 */
[----:B------:R-:W-:-:S03]  /*3bf0*/  NOP ;  /* 0x0000000000007918 */ /* 0x000fc60000000000 */
[----:B------:R-:W0:Y:S04]  /*3c00*/  LDS.64 R6, [R0+0x20] ;  /* 0x0000200000067984 */ /* 0x000e280000000a00 */
[----:B------:R-:W-:Y:S04]  /*3c10*/  LDS.64 R8, [R0] ;  /* 0x0000000000087984 */ /* 0x000fe80000000a00 */
[----:B------:R-:W1:Y:S04]  /*3c20*/  LDS.64 R10, [R0+0x8] ;  /* 0x00000800000a7984 */ /* 0x000e680000000a00 */
[----:B------:R-:W2:Y:S04]  /*3c30*/  LDS.64 R14, [R0+0x10] ;  /* 0x00001000000e7984 */ /* 0x000ea80000000a00 */
[----:B------:R3:W4:Y:S01]  /*3c40*/  LDS.64 R20, [R0+0x18] ;  /* 0x0000180000147984 */ /* 0x0007220000000a00 */
[----:B------:R-:W-:Y:S06]  /*3c50*/  BAR.SYNC.DEFER_BLOCKING 0x0 ;  /* 0x0000000000007b1d */ /* 0x000fec0000010000 */
[----:B0-----:R-:W-:Y:S02]  /*3c60*/  STS.64 [R25+0x230], R6 ;  /* 0x0002300619007388 */ /* 0x001fe40000000a00 */
[----:B------:R-:W-:Y:S06]  /*3c70*/  BAR.SYNC.DEFER_BLOCKING 0x0 ;  /* 0x0000000000007b1d */ /* 0x000fec0000010000 */
[----:B------:R-:W0:Y:S01]  /*3c80*/  @P0 LDS.64 R12, [R25+0x228] ;  /* 0x00022800190c0984 */ /* 0x000e220000000a00 */
[----:B------:R-:W-:Y:S01]  /*3c90*/  IMAD R4, R3, 0x5, RZ ;  /* 0x0000000503047824 */ /* 0x000fe200078e02ff */
[----:B-1----:R-:W-:-:S02]  /*3ca0*/  ISETP.NE.U32.AND P1, PT, R8, R10, PT ;  /* 0x0000000a0800720c */ /* 0x002fc40003f25070 */
[----:B--2---:R-:W-:Y:S01]  /*3cb0*/  ISETP.NE.U32.AND P3, PT, R10, R14, PT ;  /* 0x0000000e0a00720c */ /* 0x004fe20003f65070 */
[C---:B------:R-:W-:Y:S01]  /*3cc0*/  VIADD R2, R4.reuse, 0x1 ;  /* 0x0000000104027836 */ /* 0x040fe20000000000 */
[----:B------:R-:W-:Y:S01]  /*3cd0*/  BAR.SYNC.DEFER_BLOCKING 0x0 ;  /* 0x0000000000007b1d */ /* 0x000fe20000010000 */
[----:B------:R-:W-:Y:S01]  /*3ce0*/  ISETP.NE.AND.EX P1, PT, R9, R11, PT, P1 ;  /* 0x0000000b0900720c */ /* 0x000fe20003f25310 */
[----:B---3--:R-:W-:Y:S01]  /*3cf0*/  VIADD R0, R4, 0x2 ;  /* 0x0000000204007836 */ /* 0x008fe20000000000 */
[----:B------:R-:W-:Y:S02]  /*3d00*/  ISETP.NE.AND.EX P3, PT, R11, R15, PT, P3 ;  /* 0x0000000f0b00720c */ /* 0x000fe40003f65330 */
[-C--:B------:R-:W-:Y:S02]  /*3d10*/  ISETP.GE.OR P1, PT, R2, R33.reuse, P1 ;  /* 0x000000210200720c */ /* 0x080fe40000f26670 */
[----:B----4-:R-:W-:Y:S02]  /*3d20*/  ISETP.NE.U32.AND P4, PT, R14, R20, PT ;  /* 0x000000140e00720c */ /* 0x010fe40003f85070 */
[----:B------:R-:W-:Y:S01]  /*3d30*/  ISETP.GE.OR P3, PT, R0, R33, P3 ;  /* 0x000000210000720c */ /* 0x000fe20001f66670 */
[----:B------:R-:W-:Y:S01]  /*3d40*/  VIADD R0, R4, 0x3 ;  /* 0x0000000304007836 */ /* 0x000fe20000000000 */
[----:B------:R-:W-:-:S02]  /*3d50*/  ISETP.NE.AND.EX P4, PT, R15, R21, PT, P4 ;  /* 0x000000150f00720c */ /* 0x000fc40003f85340 */
[----:B------:R-:W-:Y:S02]  /*3d60*/  ISETP.NE.U32.AND P5, PT, R20, R6, PT ;  /* 0x000000061400720c */ /* 0x000fe40003fa5070 */
[----:B------:R-:W-:Y:S02]  /*3d70*/  ISETP.GE.OR P4, PT, R0, R33, P4 ;  /* 0x000000210000720c */ /* 0x000fe40002786670 */
[----:B------:R-:W-:Y:S02]  /*3d80*/  ISETP.NE.AND.EX P5, PT, R21, R7, PT, P5 ;  /* 0x000000071500720c */ /* 0x000fe40003fa5350 */
[----:B0-----:R-:W-:-:S04]  /*3d90*/  ISETP.NE.U32.AND P2, PT, R12, R8, PT ;  /* 0x000000080c00720c */ /* 0x001fc80003f45070 */
[----:B------:R-:W-:-:S04]  /*3da0*/  ISETP.NE.AND.EX P2, PT, R13, R9, PT, P2 ;  /* 0x000000090d00720c */ /* 0x000fc80003f45320 */
[C---:B------:R-:W-:Y:S01]  /*3db0*/  ISETP.GE.OR P2, PT, R4.reuse, R33, P2 ;  /* 0x000000210400720c */ /* 0x040fe20001746670 */
[----:B------:R-:W-:-:S03]  /*3dc0*/  VIADD R4, R4, 0x4 ;  /* 0x0000000404047836 */ /* 0x000fc60000000000 */
[----:B------:R-:W-:Y:S02]  /*3dd0*/  SEL R32, RZ, 0x1, !P2 ;  /* 0x00000001ff207807 */ /* 0x000fe40005000000 */
[----:B------:R-:W-:-:S03]  /*3de0*/  ISETP.GE.OR P5, PT, R4, R33, P5 ;  /* 0x000000210400720c */ /* 0x000fc60002fa6670 */
[----:B------:R-:W-:Y:S02]  /*3df0*/  VIADD R29, R32, 0x1 ;  /* 0x00000001201d7836 */ /* 0x000fe40000000000 */
[----:B------:R-:W-:-:S04]  /*3e00*/  @!P1 IMAD.MOV R29, RZ, RZ, R32 ;  /* 0x000000ffff1d9224 */ /* 0x000fc800078e0220 */
        /* <DEDUP_REMOVED lines=22> */
[----:B------:R-:W-:Y:S02]  /*3f70*/  ISETP.GT.U32.AND P6, PT, R3, 0x1f, PT ;  /* 0x0000001f0300780c */ /* 0x000fe40003fc4070 */
[----:B------:R-:W-:-:S04]  /*3f80*/  ISETP.NE.AND P0, PT, R35, RZ, PT ;  /* 0x000000ff2300720c */ /* 0x000fc80003f05270 */
[----:B------:R-:W-:Y:S02]  /*3f90*/  SEL R5, R4, RZ, P0 ;  /* 0x000000ff04057207 */ /* 0x000fe40000000000 */
[----:B------:R-:W-:-:S03]  /*3fa0*/  ISETP.GE.U32.AND P0, PT, R3, 0x20, PT ;  /* 0x000000200300780c */ /* 0x000fc60003f06070 */
[C---:B0-----:R-:W-:Y:S02]  /*3fb0*/  IMAD.IADD R5, R16.reuse, 0x1, R5 ;  /* 0x0000000110057824 */ /* 0x041fe400078e0205 */
        /* <DEDUP_REMOVED lines=16> */
.L_x_261:
[----:B------:R-:W-:Y:S05]  /*40c0*/  NANOSLEEP 0x1c2 ;  /* 0x000001c20000795d */ /* 0x000fea0003800000 */
[----:B------:R-:W-:Y:S01]  /*40d0*/  NOP ;  /* 0x0000000000007918 */ /* 0x000fe20000000000 */
.L_x_262:
[----:B------:R-:W-:-:S05]  /*40e0*/  IMAD.WIDE R12, R13, 0x8, R36 ;  /* 0x000000080d0c7825 */ /* 0x000fca00078e0224 */
[----:B------:R-:W3:Y:S01]  /*40f0*/  LD.E.64.STRONG.GPU R18, desc[UR8][R12.64+0x100] ;  /* 0x000100080c127980 */ /* 0x000ee2000c10fb00 */
[----:B------:R-:W-:Y:S01]  /*4100*/  UMOV UR5, 0xffffffff ;  /* 0xffffffff00057882 */ /* 0x000fe20000000000 */
[----:B---3--:R-:W-:Y:S02]  /*4110*/  ISETP.NE.AND P0, PT, R18, 0x63, PT ;  /* 0x000000631200780c */ /* 0x008fe40003f05270 */
[----:B------:R-:W-:Y:S11]  /*4120*/  BRA.DIV UR5, `(.L_x_263) ;  /* 0x0000001e05187947 */ /* 0x000ff6000b800000 */
[----:B------:R-:W-:-:S13]  /*4130*/  VOTE.ANY P0, !P0 ;  /* 0x0000000000ff7806 */ /* 0x000fda0004000100 */
.L_x_321:
[----:B------:R-:W-:Y:S05]  /*4140*/  @!P0 BRA `(.L_x_264) ;  /* 0x0000000000308947 */ /* 0x000fea0003800000 */
.L_x_268:
[----:B------:R-:W-:Y:S05]  /*4150*/  YIELD ;  /* 0x0000000000007946 */ /* 0x000fea0003800000 */
[----:B------:R-:W-:Y:S05]  /*4160*/  @P6 BRA `(.L_x_265) ;  /* 0x0000000000086947 */ /* 0x000fea0003800000 */
[----:B------:R0:W-:Y:S06]  /*4170*/  MEMBAR.SC.CTA ;  /* 0x0000000000007992 */ /* 0x0001ec0000000000 */
[----:B0-----:R-:W-:Y:S05]  /*4180*/  BRA `(.L_x_266) ;  /* 0x0000000000087947 */ /* 0x001fea0003800000 */
.L_x_265:
[----:B------:R-:W-:Y:S05]  /*4190*/  NANOSLEEP 0x15e ;  /* 0x0000015e0000795d */ /* 0x000fea0003800000 */
[----:B------:R-:W-:Y:S01]  /*41a0*/  NOP ;  /* 0x0000000000007918 */ /* 0x000fe20000000000 */
.L_x_266:
[----:B------:R-:W3:Y:S01]  /*41b0*/  LD.E.64.STRONG.GPU R18, desc[UR8][R12.64+0x100] ;  /* 0x000100080c127980 */ /* 0x000ee2000c10fb00 */
[----:B------:R-:W-:Y:S01]  /*41c0*/  UMOV UR5, 0xffffffff ;  /* 0xffffffff00057882 */ /* 0x000fe20000000000 */
[----:B---3--:R-:W-:Y:S02]  /*41d0*/  ISETP.NE.AND P0, PT, R18, 0x63, PT ;  /* 0x000000631200780c */ /* 0x008fe40003f05270 */
[----:B------:R-:W-:Y:S11]  /*41e0*/  BRA.DIV UR5, `(.L_x_267) ;  /* 0x0000001e05087947 */ /* 0x000ff6000b800000 */
[----:B------:R-:W-:-:S13]  /*41f0*/  VOTE.ANY P0, !P0 ;  /* 0x0000000000ff7806 */ /* 0x000fda0004000100 */
.L_x_324:
[----:B------:R-:W-:Y:S05]  /*4200*/  @P0 BRA `(.L_x_268) ;  /* 0xfffffffc00d00947 */ /* 0x000fea000383ffff */
.L_x_264:
[----:B------:R-:W-:Y:S01]  /*4210*/  UMOV UR5, 0xffffffff ;  /* 0xffffffff00057882 */ /* 0x000fe20000000000 */
[----:B------:R-:W-:Y:S02]  /*4220*/  ISETP.NE.AND P6, PT, R18, 0x65, PT ;  /* 0x000000651200780c */ /* 0x000fe40003fc5270 */
[----:B------:R-:W-:Y:S11]  /*4230*/  BRA.DIV UR5, `(.L_x_269) ;  /* 0x0000001e05147947 */ /* 0x000ff6000b800000 */
[----:B------:R-:W0:Y:S01]  /*4240*/  S2R R5, SR_GEMASK ;  /* 0x0000000000057919 */ /* 0x000e220000003c00 */
[----:B------:R-:W-:Y:S01]  /*4250*/  VOTE.ANY R30, PT, !P6 ;  /* 0x00000000001e7806 */ /* 0x000fe200070e0100 */
[C---:B------:R-:W-:Y:S02]  /*4260*/  VIADD R22, R35.reuse, 0x2 ;  /* 0x0000000223167836 */ /* 0x040fe40000000000 */
[C---:B--2---:R-:W-:Y:S01]  /*4270*/  VIADD R16, R35.reuse, 0x4 ;  /* 0x0000000423107836 */ /* 0x044fe20000000000 */
[----:B------:R-:W1:Y:S01]  /*4280*/  S2R R27, SR_CTAID.X ;  /* 0x00000000001b7919 */ /* 0x000e620000002500 */
[----:B------:R-:W-:Y:S01]  /*4290*/  VIADD R24, R35, 0x10 ;  /* 0x0000001023187836 */ /* 0x000fe20000000000 */
[----:B0-----:R-:W-:-:S05]  /*42a0*/  LOP3.LUT R30, R30, 0x80000000, R5, 0xec, !PT ;  /* 0x800000001e1e7812 */ /* 0x001fca00078eec05 */
[----:B------:R-:W-:-:S05]  /*42b0*/  VIADD R5, R30, 0xffffffff ;  /* 0xffffffff1e057836 */ /* 0x000fca0000000000 */
[----:B------:R-:W-:-:S04]  /*42c0*/  LOP3.LUT R5, R30, R5, RZ, 0xc, !PT ;  /* 0x000000051e057212 */ /* 0x000fc800078e0cff */
[----:B------:R0:W2:Y:S02]  /*42d0*/  POPC R28, R5 ;  /* 0x00000005001c7309 */ /* 0x0000a40000000000 */
[C---:B0-----:R-:W-:Y:S01]  /*42e0*/  VIADD R5, R35.reuse, 0x8 ;  /* 0x0000000823057836 */ /* 0x041fe20000000000 */
[----:B--2---:R-:W0:Y:S01]  /*42f0*/  SHFL.DOWN PT, R31, R19, 0x1, R28 ;  /* 0x08200000131f7989 */ /* 0x004e2200000e001c */
        /* <DEDUP_REMOVED lines=12> */
[----:B------:R-:W-:Y:S02]  /*43c0*/  IMAD.IADD R26, R25, 0x1, R12 ;  /* 0x00000001191a7824 */ /* 0x000fe400078e020c */
[----:B------:R-:W0:Y:S03]  /*43d0*/  LDC.64 R12, c[0x0][0x3a8] ;  /* 0x0000ea00ff0c7b82 */ /* 0x000e260000000a00 */
[----:B------:R-:W2:Y:S02]  /*43e0*/  SHFL.DOWN PT, R31, R26, 0x8, R28 ;  /* 0x090000001a1f7989 */ /* 0x000ea400000e001c */
[----:B--2---:R-:W-:Y:S02]  /*43f0*/  SEL R19, R31, RZ, !P0 ;  /* 0x000000ff1f137207 */ /* 0x004fe40004000000 */
[----:B------:R-:W-:-:S03]  /*4400*/  ISETP.NE.AND P0, PT, R18, 0x65, PT ;  /* 0x000000651200780c */ /* 0x000fc60003f05270 */
[----:B------:R-:W-:-:S05]  /*4410*/  IMAD.IADD R19, R26, 0x1, R19 ;  /* 0x000000011a137824 */ /* 0x000fca00078e0213 */
[----:B------:R-:W2:Y:S05]  /*4420*/  SHFL.DOWN PT, R31, R19, 0x10, R28 ;  /* 0x0a000000131f7989 */ /* 0x000eaa00000e001c */
[----:B------:R-:W-:Y:S02]  /*4430*/  VOTE.ALL P0, P0 ;  /* 0x0000000000ff7806 */ /* 0x000fe40000000000 */
[----:B--2---:R-:W-:Y:S02]  /*4440*/  SEL R18, R31, RZ, !P6 ;  /* 0x000000ff1f127207 */ /* 0x004fe40007000000 */
[----:B0-----:R-:W-:Y:S02]  /*4450*/  IADD3 R23, P6, PT, R12, 0x100, RZ ;  /* 0x000001000c177810 */ /* 0x001fe40007fde0ff */
[----:B------:R-:W-:Y:S01]  /*4460*/  LOP3.LUT R12, RZ, R3, RZ, 0x33, !PT ;  /* 0x00000003ff0c7212 */ /* 0x000fe200078e33ff */
[----:B------:R-:W-:-:S02]  /*4470*/  IMAD.IADD R25, R19, 0x1, R18 ;  /* 0x0000000113197824 */ /* 0x000fc400078e0212 */
[----:B------:R-:W-:Y:S02]  /*4480*/  IMAD.X R26, RZ, RZ, R13, P6 ;  /* 0x000000ffff1a7224 */ /* 0x000fe400030e060d */
[----:B-1----:R-:W-:-:S07]  /*4490*/  IMAD.IADD R28, R27, 0x1, R12 ;  /* 0x000000011b1c7824 */ /* 0x002fce00078e020c */
.L_x_333:
[----:B------:R-:W-:Y:S05]  /*44a0*/  @!P0 BRA `(.L_x_270) ;  /* 0x0000000000e08947 */ /* 0x000fea0003800000 */
.L_x_278:
        /* <DEDUP_REMOVED lines=9> */
.L_x_336:
[----:B------:R-:W-:Y:S05]  /*4540*/  @!P0 BRA `(.L_x_272) ;  /* 0x0000000000348947 */ /* 0x000fea0003800000 */
[----:B------:R-:W-:-:S13]  /*4550*/  ISETP.GT.U32.AND P6, PT, R4, 0x1f3, PT ;  /* 0x000001f30400780c */ /* 0x000fda0003fc4070 */
.L_x_276:
[----:B------:R-:W-:Y:S05]  /*4560*/  YIELD ;  /* 0x0000000000007946 */ /* 0x000fea0003800000 */
[----:B------:R-:W-:Y:S05]  /*4570*/  @P6 BRA `(.L_x_273) ;  /* 0x0000000000086947 */ /* 0x000fea0003800000 */
[----:B------:R0:W-:Y:S06]  /*4580*/  MEMBAR.SC.CTA ;  /* 0x0000000000007992 */ /* 0x0001ec0000000000 */
[----:B0-----:R-:W-:Y:S05]  /*4590*/  BRA `(.L_x_274) ;  /* 0x0000000000087947 */ /* 0x001fea0003800000 */
.L_x_273:
[----:B------:R-:W-:Y:S05]  /*45a0*/  NANOSLEEP 0x15e ;  /* 0x0000015e0000795d */ /* 0x000fea0003800000 */
[----:B------:R-:W-:Y:S01]  /*45b0*/  NOP ;  /* 0x0000000000007918 */ /* 0x000fe20000000000 */
.L_x_274:
[----:B------:R-:W2:Y:S01]  /*45c0*/  LD.E.64.STRONG.GPU R18, desc[UR8][R12.64+-0x100] ;  /* 0xffff00080c127980 */ /* 0x000ea2000c10fb00 */
[----:B------:R-:W-:Y:S01]  /*45d0*/  UMOV UR5, 0xffffffff ;  /* 0xffffffff00057882 */ /* 0x000fe20000000000 */
[----:B--2---:R-:W-:Y:S02]  /*45e0*/  ISETP.NE.AND P0, PT, R18, 0x63, PT ;  /* 0x000000631200780c */ /* 0x004fe40003f05270 */
[----:B------:R-:W-:Y:S11]  /*45f0*/  BRA.DIV UR5, `(.L_x_275) ;  /* 0x0000001e05587947 */ /* 0x000ff6000b800000 */
[----:B------:R-:W-:-:S13]  /*4600*/  VOTE.ANY P0, !P0 ;  /* 0x0000000000ff7806 */ /* 0x000fda0004000100 */
.L_x_339:
[----:B------:R-:W-:Y:S05]  /*4610*/  @P0 BRA `(.L_x_276) ;  /* 0xfffffffc00d00947 */ /* 0x000fea000383ffff */
.L_x_272:
[----:B------:R-:W-:Y:S01]  /*4620*/  UMOV UR5, 0xffffffff ;  /* 0xffffffff00057882 */ /* 0x000fe20000000000 */
[----:B------:R-:W-:Y:S02]  /*4630*/  ISETP.NE.AND P6, PT, R18, 0x65, PT ;  /* 0x000000651200780c */ /* 0x000fe40003fc5270 */
[----:B------:R-:W-:Y:S11]  /*4640*/  BRA.DIV UR5, `(.L_x_277) ;  /* 0x0000001e05647947 */ /* 0x000ff6000b800000 */
[----:B------:R-:W0:Y:S01]  /*4650*/  S2R R12, SR_GEMASK ;  /* 0x00000000000c7919 */ /* 0x000e220000003c00 */
[----:B------:R-:W-:Y:S01]  /*4660*/  VOTE.ANY R30, PT, !P6 ;  /* 0x00000000001e7806 */ /* 0x000fe200070e0100 */
[----:B------:R-:W-:-:S03]  /*4670*/  VIADD R28, R28, 0xffffffe0 ;  /* 0xffffffe01c1c7836 */ /* 0x000fc60000000000 */
[----:B0-----:R-:W-:-:S05]  /*4680*/  LOP3.LUT R30, R30, 0x80000000, R12, 0xec, !PT ;  /* 0x800000001e1e7812 */ /* 0x001fca00078eec0c */
        /* <DEDUP_REMOVED lines=25> */
.L_x_348:
[----:B------:R-:W-:Y:S05]  /*4820*/  @P0 BRA `(.L_x_278) ;  /* 0xfffffffc00200947 */ /* 0x000fea000383ffff */
.L_x_270:
        /* <DEDUP_REMOVED lines=16> */
.L_x_260:
[----:B------:R-:W-:Y:S05]  /*4930*/  WARPSYNC.ALL ;  /* 0x0000000000007948 */ /* 0x000fea0003800000 */
[----:B------:R-:W-:Y:S01]  /*4940*/  ISETP.NE.AND P0, PT, R3, RZ, PT ;  /* 0x000000ff0300720c */ /* 0x000fe20003f05270 */
[----:B------:R-:W0:Y:S08]  /*4950*/  S2UR UR5, SR_CgaCtaId ;  /* 0x00000000000579c3 */ /* 0x000e300000008800 */
[----:B------:R-:W-:Y:S01]  /*4960*/  BAR.SYNC.DEFER_BLOCKING 0x0 ;  /* 0x0000000000007b1d */ /* 0x000fe20000010000 */
[----:B------:R-:W-:-:S05]  /*4970*/  IADD3 R33, PT, PT, -R33, 0x140, RZ ;  /* 0x0000014021217810 */ /* 0x000fca0007ffe1ff */
[----:B------:R-:W-:Y:S01]  /*4980*/  UMOV UR4, 0x400 ;  /* 0x0000040000047882 */ /* 0x000fe20000000000 */
[----:B------:R-:W-:Y:S01]  /*4990*/  BSSY.RECONVERGENT B0, `(.L_x_279) ;  /* 0x000009e000007945 */ /* 0x000fe20003800200 */
[----:B0-----:R-:W-:-:S09]  /*49a0*/  ULEA UR4, UR5, UR4, 0x18 ;  /* 0x0000000405047291 */ /* 0x001fd2000f8ec0ff */
[----:B--2---:R-:W0:Y:S04]  /*49b0*/  @P0 LDS R4, [UR4+0xc] ;  /* 0x00000c04ff040984 */ /* 0x004e280008000800 */
[----:B------:R-:W1:Y:S01]  /*49c0*/  LDS.128 R16, [UR4+0x20] ;  /* 0x00002004ff107984 */ /* 0x000e620008000c00 */
[----:B0-----:R-:W-:-:S04]  /*49d0*/  @P0 IMAD.IADD R5, R5, 0x1, R4 ;  /* 0x0000000105050824 */ /* 0x001fc800078e0204 */
[--C-:B------:R-:W-:Y:S01]  /*49e0*/  IMAD.IADD R4, R29, 0x1, R5.reuse ;  /* 0x000000011d047824 */ /* 0x100fe200078e0205 */
[----:B-1----:R-:W-:Y:S01]  /*49f0*/  @P1 IADD3 R32, PT, PT, -R17, R5, R32 ;  /* 0x0000000511201210 */ /* 0x002fe20007ffe120 */
[----:B------:R-:W-:Y:S02]  /*4a00*/  IMAD.IADD R16, R0, 0x1, R5 ;  /* 0x0000000100107824 */ /* 0x000fe400078e0205 */
[----:B------:R-:W-:Y:S01]  /*4a10*/  @P3 IMAD.IADD R0, R4, 0x1, -R17 ;  /* 0x0000000104003824 */ /* 0x000fe200078e0a11 */
[----:B------:R-:W-:Y:S01]  /*4a20*/  @P1 LEA R13, R32, UR4, 0x3 ;  /* 0x00000004200d1c11 */ /* 0x000fe2000f8e18ff */
[----:B------:R-:W-:Y:S02]  /*4a30*/  IMAD.IADD R12, R2, 0x1, R5 ;  /* 0x00000001020c7824 */ /* 0x000fe400078e0205 */
[----:B------:R-:W-:Y:S01]  /*4a40*/  @P2 IMAD.IADD R2, R5, 0x1, -R17 ;  /* 0x0000000105022824 */ /* 0x000fe200078e0a11 */
[----:B------:R-:W-:Y:S01]  /*4a50*/  @P3 LEA R23, R0, UR4, 0x3 ;  /* 0x0000000400173c11 */ /* 0x000fe2000f8e18ff */
[----:B------:R-:W-:-:S02]  /*4a60*/  IMAD.IADD R0, R19, 0x1, -R33 ;  /* 0x0000000113007824 */ /* 0x000fc400078e0a21 */
[--C-:B------:R-:W-:Y:S01]  /*4a70*/  @P5 IMAD.IADD R4, R16, 0x1, -R17.reuse ;  /* 0x0000000110045824 */ /* 0x100fe200078e0a11 */
[----:B------:R-:W-:Y:S01]  /*4a80*/  @P2 LEA R5, R2, UR4, 0x3 ;  /* 0x0000000402052c11 */ /* 0x000fe2000f8e18ff */
[----:B------:R-:W-:Y:S01]  /*4a90*/  BAR.SYNC.DEFER_BLOCKING 0x0 ;  /* 0x0000000000007b1d */ /* 0x000fe20000010000 */
[----:B------:R-:W-:Y:S01]  /*4aa0*/  @P4 IMAD.IADD R2, R12, 0x1, -R17 ;  /* 0x000000010c024824 */ /* 0x000fe200078e0a11 */
[----:B------:R-:W-:Y:S01]  /*4ab0*/  ISETP.GE.AND P0, PT, R3, R0, PT ;  /* 0x000000000300720c */ /* 0x000fe20003f06270 */
[----:B------:R-:W-:Y:S01]  /*4ac0*/  IMAD.IADD R18, R18, 0x1, -R33 ;  /* 0x0000000112127824 */ /* 0x000fe200078e0a21 */
[----:B------:R-:W-:Y:S02]  /*4ad0*/  @P5 LEA R27, R4, UR4, 0x3 ;  /* 0x00000004041b5c11 */ /* 0x000fe4000f8e18ff */
[----:B------:R-:W-:Y:S01]  /*4ae0*/  @P4 LEA R25, R2, UR4, 0x3 ;  /* 0x0000000402194c11 */ /* 0x000fe2000f8e18ff */
[----:B------:R0:W-:Y:S04]  /*4af0*/  @P2 STS.64 [R5], R8 ;  /* 0x0000000805002388 */ /* 0x0001e80000000a00 */
[----:B------:R0:W-:Y:S04]  /*4b00*/  @P1 STS.64 [R13], R10 ;  /* 0x0000000a0d001388 */ /* 0x0001e80000000a00 */
[----:B------:R0:W-:Y:S04]  /*4b10*/  @P3 STS.64 [R23], R14 ;  /* 0x0000000e17003388 */ /* 0x0001e80000000a00 */
[----:B------:R0:W-:Y:S04]  /*4b20*/  @P4 STS.64 [R25], R20 ;  /* 0x0000001419004388 */ /* 0x0001e80000000a00 */
[----:B------:R0:W-:Y:S01]  /*4b30*/  @P5 STS.64 [R27], R6 ;  /* 0x000000061b005388 */ /* 0x0001e20000000a00 */
[----:B------:R-:W-:Y:S06]  /*4b40*/  BAR.SYNC.DEFER_BLOCKING 0x0 ;  /* 0x0000000000007b1d */ /* 0x000fec0000010000 */
[----:B------:R-:W-:Y:S05]  /*4b50*/  @P0 BRA `(.L_x_280) ;  /* 0x0000000800040947 */ /* 0x000fea0003800000 */
[----:B------:R-:W1:Y:S01]  /*4b60*/  S2R R22, SR_CTAID.X ;  /* 0x0000000000167919 */ /* 0x000e620000002500 */
[----:B------:R-:W2:Y:S01]  /*4b70*/  LDCU UR5, c[0x0][0x3a0] ;  /* 0x00007400ff0577ac */ /* 0x000ea20008000800 */
[----:B------:R-:W-:Y:S01]  /*4b80*/  BSSY.RECONVERGENT B1, `(.L_x_281) ;  /* 0x000001a000017945 */ /* 0x000fe20003800200 */
[----:B-1----:R-:W-:-:S04]  /*4b90*/  IMAD R2, R22, 0x140, RZ ;  /* 0x0000014016027824 */ /* 0x002fc800078e02ff */
[----:B------:R-:W-:-:S05]  /*4ba0*/  IMAD.IADD R2, R2, 0x1, R3 ;  /* 0x0000000102027824 */ /* 0x000fca00078e0203 */
[----:B--2---:R-:W-:-:S05]  /*4bb0*/  IADD3 R2, PT, PT, -R2, UR5, R19 ;  /* 0x0000000502027c10 */ /* 0x004fca000fffe113 */
[----:B------:R-:W-:-:S05]  /*4bc0*/  VIADD R2, R2, 0xfffffebf ;  /* 0xfffffebf02027836 */ /* 0x000fca0000000000 */
[C---:B------:R-:W-:Y:S02]  /*4bd0*/  LOP3.LUT R4, R2.reuse, 0xc0, RZ, 0xc0, !PT ;  /* 0x000000c002047812 */ /* 0x040fe400078ec0ff */
[----:B------:R-:W-:Y:S02]  /*4be0*/  ISETP.GE.U32.AND P1, PT, R2, 0xc0, PT ;  /* 0x000000c00200780c */ /* 0x000fe40003f26070 */
[----:B------:R-:W-:-:S13]  /*4bf0*/  ISETP.NE.AND P0, PT, R4, 0xc0, PT ;  /* 0x000000c00400780c */ /* 0x000fda0003f05270 */
[----:B------:R-:W-:Y:S05]  /*4c00*/  @!P0 BRA `(.L_x_282) ;  /* 0x0000000000448947 */ /* 0x000fea0003800000 */
[----:B0-----:R-:W0:Y:S01]  /*4c10*/  LDC.64 R8, c[0x0][0x388] ;  /* 0x0000e200ff087b82 */ /* 0x001e220000000a00 */
        /* <DEDUP_REMOVED lines=8> */
.L_x_283:
        /* <DEDUP_REMOVED lines=8> */
.L_x_282:
[----:B------:R-:W-:Y:S05]  /*4d20*/  BSYNC.RECONVERGENT B1 ;  /* 0x0000000000017941 */ /* 0x000fea0003800200 */
.L_x_281:
[----:B------:R-:W-:Y:S05]  /*4d30*/  @!P1 BRA `(.L_x_280) ;  /* 0x00000004008c9947 */ /* 0x000fea0003800000 */
[----:B------:R-:W2:Y:S01]  /*4d40*/  LDCU.64 UR6, c[0x0][0x388] ;  /* 0x00007100ff0677ac */ /* 0x000ea20008000a00 */
[----:B------:R-:W-:Y:S01]  /*4d50*/  IMAD.IADD R2, R0, 0x1, -R3 ;  /* 0x0000000100027824 */ /* 0x000fe200078e0a03 */
[----:B------:R-:W-:Y:S01]  /*4d60*/  BSSY.RECONVERGENT B1, `(.L_x_284) ;  /* 0x0000039000017945 */ /* 0x000fe20003800200 */
[C---:B------:R-:W-:Y:S01]  /*4d70*/  IMAD.IADD R19, R3.reuse, 0x1, R17 ;  /* 0x0000000103137824 */ /* 0x040fe200078e0211 */
[----:B------:R-:W-:Y:S02]  /*4d80*/  PLOP3.LUT P0, PT, PT, PT, PT, 0x80, 0x8 ;  /* 0x000000000008781c */ /* 0x000fe40003f0f070 */
[----:B------:R-:W-:Y:S02]  /*4d90*/  ISETP.GT.AND P1, PT, R2, 0x300, PT ;  /* 0x000003000200780c */ /* 0x000fe40003f24270 */
[----:B------:R-:W-:-:S05]  /*4da0*/  LEA R2, R3, UR4, 0x3 ;  /* 0x0000000403027c11 */ /* 0x000fca000f8e18ff */
[----:B------:R-:W-:Y:S01]  /*4db0*/  VIADD R2, R2, 0x400 ;  /* 0x0000040002027836 */ /* 0x000fe20000000000 */
[----:B--2---:R-:W-:-:S04]  /*4dc0*/  UIADD3 UR6, UP0, UPT, UR6, 0x400, URZ ;  /* 0x0000040006067890 */ /* 0x004fc8000ff1e0ff */
[----:B------:R-:W-:Y:S02]  /*4dd0*/  UIADD3.X UR7, UPT, UPT, URZ, UR7, URZ, UP0, !UPT ;  /* 0x00000007ff077290 */ /* 0x000fe400087fe4ff */
[----:B-1----:R-:W-:-:S04]  /*4de0*/  IMAD.U32 R4, RZ, RZ, UR6 ;  /* 0x00000006ff047e24 */ /* 0x002fc8000f8e00ff */
[----:B0-----:R-:W-:Y:S01]  /*4df0*/  IMAD.U32 R5, RZ, RZ, UR7 ;  /* 0x00000007ff057e24 */ /* 0x001fe2000f8e00ff */
[----:B------:R-:W-:Y:S06]  /*4e00*/  @!P1 BRA `(.L_x_285) ;  /* 0x0000000000b89947 */ /* 0x000fec0003800000 */
[----:B------:R-:W-:Y:S01]  /*4e10*/  PLOP3.LUT P0, PT, PT, PT, PT, 0x8, 0x80 ;  /* 0x000000000080781c */ /* 0x000fe20003f0e170 */
[----:B------:R-:W-:-:S12]  /*4e20*/  VIADD R34, R0, 0xfffffd00 ;  /* 0xfffffd0000227836 */ /* 0x000fd80000000000 */
.L_x_286:
[----:B----4-:R-:W0:Y:S01]  /*4e30*/  LDS.64 R14, [R2+0x200] ;  /* 0x00020000020e7984 */ /* 0x010e220000000a00 */
[----:B------:R-:W-:-:S03]  /*4e40*/  IMAD.WIDE R36, R19, 0x8, R4 ;  /* 0x0000000813247825 */ /* 0x000fc600078e0204 */
[----:B------:R-:W1:Y:S01]  /*4e50*/  LDS.64 R28, [R2+-0x400] ;  /* 0xfffc0000021c7984 */ /* 0x000e620000000a00 */
[----:B------:R-:W-:Y:S02]  /*4e60*/  VIADD R35, R19, 0x300 ;  /* 0x0000030013237836 */ /* 0x000fe40000000000 */
[----:B------:R-:W-:Y:S01]  /*4e70*/  VIADD R3, R3, 0x400 ;  /* 0x0000040003037836 */ /* 0x000fe20000000000 */
[----:B------:R-:W2:Y:S04]  /*4e80*/  LDS.64 R30, [R2+-0x200] ;  /* 0xfffe0000021e7984 */ /* 0x000ea80000000a00 */
[----:B------:R-:W3:Y:S01]  /*4e90*/  LDS.64 R32, [R2] ;  /* 0x0000000002207984 */ /* 0x000ee20000000a00 */
[----:B------:R-:W-:-:S03]  /*4ea0*/  ISETP.GE.AND P1, PT, R3, R34, PT ;  /* 0x000000220300720c */ /* 0x000fc60003f26270 */
[----:B------:R-:W4:Y:S04]  /*4eb0*/  LDS.64 R6, [R2+0x400] ;  /* 0x0004000002067984 */ /* 0x000f280000000a00 */
        /* <DEDUP_REMOVED lines=8> */
[----:B------:R-:W0:Y:S04]  /*4f40*/  LDS.64 R14, [R2+0xc00] ;  /* 0x000c0000020e7984 */ /* 0x000e280000000a00 */
[----:B------:R-:W1:Y:S04]  /*4f50*/  LDS.64 R22, [R2+0x1200] ;  /* 0x0012000002167984 */ /* 0x000e680000000a00 */
[----:B------:R-:W2:Y:S04]  /*4f60*/  LDS.64 R24, [R2+0x1400] ;  /* 0x0014000002187984 */ /* 0x000ea80000000a00 */
[----:B------:R-:W2:Y:S04]  /*4f70*/  LDS.64 R26, [R2+0x1600] ;  /* 0x00160000021a7984 */ /* 0x000ea80000000a00 */
[----:B------:R-:W2:Y:S04]  /*4f80*/  LDS.64 R28, [R2+0x1800] ;  /* 0x00180000021c7984 */ /* 0x000ea80000000a00 */
[----:B------:R4:W2:Y:S04]  /*4f90*/  LDS.64 R30, [R2+0x1a00] ;  /* 0x001a0000021e7984 */ /* 0x0008a80000000a00 */
[----:B---3--:R3:W-:Y:S01]  /*4fa0*/  STG.E.64 desc[UR8][R36.64], R32 ;  /* 0x0000002024007986 */ /* 0x0087e2000c101b08 */
[----:B----4-:R-:W-:-:S02]  /*4fb0*/  VIADD R2, R2, 0x2000 ;  /* 0x0000200002027836 */ /* 0x010fc40000000000 */
[C---:B---3--:R-:W-:Y:S02]  /*4fc0*/  VIADD R33, R19.reuse, 0x100 ;  /* 0x0000010013217836 */ /* 0x048fe40000000000 */
[----:B------:R-:W-:Y:S02]  /*4fd0*/  VIADD R37, R19, 0x200 ;  /* 0x0000020013257836 */ /* 0x000fe40000000000 */
[----:B------:R-:W-:-:S04]  /*4fe0*/  IMAD.WIDE R32, R33, 0x8, R4 ;  /* 0x0000000821207825 */ /* 0x000fc800078e0204 */
[--C-:B------:R-:W-:Y:S01]  /*4ff0*/  IMAD.WIDE R36, R37, 0x8, R4.reuse ;  /* 0x0000000825247825 */ /* 0x100fe200078e0204 */
[----:B------:R3:W-:Y:S03]  /*5000*/  STG.E.64 desc[UR8][R32.64+-0x400], R6 ;  /* 0xfffc000620007986 */ /* 0x0007e6000c101b08 */
[----:B------:R-:W-:Y:S01]  /*5010*/  VIADD R19, R19, 0x400 ;  /* 0x0000040013137836 */ /* 0x000fe20000000000 */
[----:B-----5:R4:W-:Y:S04]  /*5020*/  STG.E.64 desc[UR8][R32.64+-0x200], R8 ;  /* 0xfffe000820007986 */ /* 0x0209e8000c101b08 */
[----:B------:R4:W-:Y:S04]  /*5030*/  STG.E.64 desc[UR8][R32.64], R10 ;  /* 0x0000000a20007986 */ /* 0x0009e8000c101b08 */
[----:B------:R4:W-:Y:S01]  /*5040*/  STG.E.64 desc[UR8][R32.64+0x200], R12 ;  /* 0x0002000c20007986 */ /* 0x0009e2000c101b08 */
[----:B---3--:R-:W-:-:S03]  /*5050*/  IMAD.WIDE R6, R35, 0x8, R4 ;  /* 0x0000000823067825 */ /* 0x008fc600078e0204 */
[----:B0-----:R4:W-:Y:S04]  /*5060*/  STG.E.64 desc[UR8][R36.64+-0x400], R14 ;  /* 0xfffc000e24007986 */ /* 0x0019e8000c101b08 */
[----:B------:R4:W-:Y:S04]  /*5070*/  STG.E.64 desc[UR8][R36.64+-0x200], R16 ;  /* 0xfffe001024007986 */ /* 0x0009e8000c101b08 */
[----:B------:R4:W-:Y:S04]  /*5080*/  STG.E.64 desc[UR8][R36.64], R20 ;  /* 0x0000001424007986 */ /* 0x0009e8000c101b08 */
[----:B-1----:R4:W-:Y:S04]  /*5090*/  STG.E.64 desc[UR8][R36.64+0x200], R22 ;  /* 0x0002001624007986 */ /* 0x0029e8000c101b08 */
[----:B--2---:R4:W-:Y:S04]  /*50a0*/  STG.E.64 desc[UR8][R6.64+-0x400], R24 ;  /* 0xfffc001806007986 */ /* 0x0049e8000c101b08 */
[----:B------:R4:W-:Y:S04]  /*50b0*/  STG.E.64 desc[UR8][R6.64+-0x200], R26 ;  /* 0xfffe001a06007986 */ /* 0x0009e8000c101b08 */
[----:B------:R4:W-:Y:S04]  /*50c0*/  STG.E.64 desc[UR8][R6.64], R28 ;  /* 0x0000001c06007986 */ /* 0x0009e8000c101b08 */
[----:B------:R4:W-:Y:S01]  /*50d0*/  STG.E.64 desc[UR8][R6.64+0x200], R30 ;  /* 0x0002001e06007986 */ /* 0x0009e2000c101b08 */
[----:B------:R-:W-:Y:S05]  /*50e0*/  @!P1 BRA `(.L_x_286) ;  /* 0xfffffffc00509947 */ /* 0x000fea000383ffff */
.L_x_285:
[----:B------:R-:W-:Y:S05]  /*50f0*/  BSYNC.RECONVERGENT B1 ;  /* 0x0000000000017941 */ /* 0x000fea0003800200 */
.L_x_284:
[----:B----4-:R-:W-:Y:S01]  /*5100*/  IMAD.IADD R6, R0, 0x1, -R3 ;  /* 0x0000000100067824 */ /* 0x010fe200078e0a03 */
        /* <DEDUP_REMOVED lines=26> */
.L_x_288:
[----:B------:R-:W-:Y:S05]  /*52b0*/  BSYNC.RECONVERGENT B1 ;  /* 0x0000000000017941 */ /* 0x000fea0003800200 */
.L_x_287:
        /* <DEDUP_REMOVED lines=11> */
.L_x_280:
[----:B------:R-:W-:Y:S05]  /*5370*/  BSYNC.RECONVERGENT B0 ;  /* 0x0000000000007941 */ /* 0x000fea0003800200 */
.L_x_279:
[----:B------:R-:W-:Y:S06]  /*5380*/  BAR.SYNC.DEFER_BLOCKING 0x0 ;  /* 0x0000000000007b1d */ /* 0x000fec0000010000 */
.L_x_259:
[----:B------:R-:W2:Y:S02]  /*5390*/  S2R R0, SR_TID.X ;  /* 0x0000000000007919 */ /* 0x000ea40000002100 */
[----:B--2---:R-:W-:-:S13]  /*53a0*/  ISETP.NE.AND P0, PT, R0, RZ, PT ;  /* 0x000000ff0000720c */ /* 0x004fda0003f05270 */
[----:B------:R-:W-:Y:S05]  /*53b0*/  @P0 EXIT ;  /* 0x000000000000094d */ /* 0x000fea0003800000 */
[----:B01--4-:R-:W0:Y:S02]  /*53c0*/  LDC.64 R2, c[0x0][0x398] ;  /* 0x0000e600ff027b82 */ /* 0x013e240000000a00 */
[----:B0-----:R-:W-:Y:S01]  /*53d0*/  STG.E desc[UR8][R2.64], R18 ;  /* 0x0000001202007986 */ /* 0x001fe2000c101908 */
[----:B------:R-:W-:Y:S05]  /*53e0*/  EXIT ;  /* 0x000000000000794d */ /* 0x000fea0003800000 */
.L_x_222:
[----:B------:R-:W-:Y:S01]  /*53f0*/  BSSY B0, `(.L_x_289) ;  /* 0x0000006000007945 */ /* 0x000fe20003800000 */
[----:B------:R-:W-:Y:S01]  /*5400*/  PLOP3.LUT P0, PT, P0, PT, PT, 0x8, 0x80 ;  /* 0x000000000080781c */ /* 0x000fe2000070e170 */
[----:B------:R-:W-:-:S12]  /*5410*/  IMAD.MOV.U32 R30, RZ, RZ, -0x1 ;  /* 0xffffffffff1e7424 */ /* 0x000fd800078e00ff */
[----:B--2---:R-:W-:Y:S05]  /*5420*/  WARPSYNC.COLLECTIVE R30, `(.L_x_290) ;  /* 0x000000001e087348 */ /* 0x004fea0003c00000 */
[----:B------:R-:W-:Y:S01]  /*5430*/  VOTE.ANY P0, P0 ;  /* 0x0000000000ff7806 */ /* 0x000fe20000000100 */
[----:B--2---:R-:W-:-:S12]  /*5440*/  ENDCOLLECTIVE ;  /* 0x000000000000791b */ /* 0x004fd80003800000 */
.L_x_290:
[----:B------:R-:W-:Y:S05]  /*5450*/  BSYNC B0 ;  /* 0x0000000000007941 */ /* 0x000fea0003800000 */
.L_x_289:
[----:B------:R-:W-:Y:S05]  /*5460*/  BRA `(.L_x_291) ;  /* 0xffffffc000587947 */ /* 0x000fea000383ffff */
.L_x_226:
[----:B------:R-:W-:Y:S01]  /*5470*/  BSSY B0, `(.L_x_292) ;  /* 0x0000006000007945 */ /* 0x000fe20003800000 */
[----:B------:R-:W-:Y:S01]  /*5480*/  PLOP3.LUT P0, PT, P0, PT, PT, 0x8, 0x80 ;  /* 0x000000000080781c */ /* 0x000fe2000070e170 */
[----:B------:R-:W-:-:S12]  /*5490*/  IMAD.MOV.U32 R30, RZ, RZ, -0x1 ;  /* 0xffffffffff1e7424 */ /* 0x000fd800078e00ff */
[----:B--2---:R-:W-:Y:S05]  /*54a0*/  WARPSYNC.COLLECTIVE R30, `(.L_x_293) ;  /* 0x000000001e087348 */ /* 0x004fea0003c00000 */
[----:B------:R-:W-:Y:S01]  /*54b0*/  VOTE.ANY P0, P0 ;  /* 0x0000000000ff7806 */ /* 0x000fe20000000100 */
[----:B--2---:R-:W-:-:S12]  /*54c0*/  ENDCOLLECTIVE ;  /* 0x000000000000791b */ /* 0x004fd80003800000 */
.L_x_293:
[----:B------:R-:W-:Y:S05]  /*54d0*/  BSYNC B0 ;  /* 0x0000000000007941 */ /* 0x000fea0003800000 */
.L_x_292:
[----:B------:R-:W-:Y:S05]  /*54e0*/  BRA `(.L_x_294) ;  /* 0xffffffc000687947 */ /* 0x000fea000383ffff */
.L_x_228:
[----:B------:R-:W0:Y:S01]  /*54f0*/  S2R R5, SR_CTAID.X ;  /* 0x0000000000057919 */ /* 0x000e220000002500 */
[----:B------:R-:W-:Y:S01]  /*5500*/  BSSY B0, `(.L_x_295) ;  /* 0x0000008000007945 */ /* 0x000fe20003800000 */
[----:B------:R-:W-:Y:S01]  /*5510*/  PLOP3.LUT P6, PT, P6, PT, PT, 0x8, 0x80 ;  /* 0x000000000080781c */ /* 0x000fe200037ce170 */
[----:B------:R-:W-:Y:S01]  /*5520*/  IMAD.MOV.U32 R30, RZ, RZ, -0x1 ;  /* 0xffffffffff1e7424 */ /* 0x000fe200078e00ff */
[----:B------:R-:W1:Y:S01]  /*5530*/  S2R R36, SR_GEMASK ;  /* 0x0000000000247919 */ /* 0x000e620000003c00 */
[----:B0-----:R-:W-:-:S10]  /*5540*/  IMAD.IADD R29, R29, 0x1, R5 ;  /* 0x000000011d1d7824 */ /* 0x001fd400078e0205 */
[----:B-12---:R-:W-:Y:S05]  /*5550*/  WARPSYNC.COLLECTIVE R30, `(.L_x_296) ;  /* 0x000000001e087348 */ /* 0x006fea0003c00000 */
[----:B------:R-:W-:Y:S01]  /*5560*/  VOTE.ANY R30, PT, P6 ;  /* 0x00000000001e7806 */ /* 0x000fe200030e0100 */
[----:B-12---:R-:W-:Y:S06]  /*5570*/  ENDCOLLECTIVE ;  /* 0x000000000000791b */ /* 0x006fec0003800000 */
.L_x_296:
[----:B------:R-:W-:Y:S05]  /*5580*/  BSYNC B0 ;  /* 0x0000000000007941 */ /* 0x000fea0003800000 */
.L_x_295:
[----:B------:R-:W-:Y:S01]  /*5590*/  LOP3.LUT R30, R30, 0x80000000, R36, 0xec, !PT ;  /* 0x800000001e1e7812 */ /* 0x000fe200078eec24 */
[----:B------:R-:W-:Y:S01]  /*55a0*/  IMAD.MOV.U32 R13, RZ, RZ, 0x1 ;  /* 0x00000001ff0d7424 */ /* 0x000fe200078e00ff */
[----:B------:R-:W-:Y:S01]  /*55b0*/  ISETP.NE.AND P0, PT, R26, 0x65, PT ;  /* 0x000000651a00780c */ /* 0x000fe20003f05270 */
[C---:B------:R-:W-:Y:S02]  /*55c0*/  VIADD R8, R33.reuse, 0x2 ;  /* 0x0000000221087836 */ /* 0x040fe40000000000 */
[C---:B------:R-:W-:Y:S02]  /*55d0*/  VIADD R5, R30.reuse, 0xffffffff ;  /* 0xffffffff1e057836 */ /* 0x040fe40000000000 */
[C---:B------:R-:W-:Y:S02]  /*55e0*/  VIADD R9, R33.reuse, 0x4 ;  /* 0x0000000421097836 */ /* 0x040fe40000000000 */
[----:B------:R-:W-:Y:S01]  /*55f0*/  VIADD R10, R33, 0x8 ;  /* 0x00000008210a7836 */ /* 0x000fe20000000000 */
[----:B------:R-:W-:Y:S01]  /*5600*/  LOP3.LUT R5, R30, R5, RZ, 0xc, !PT ;  /* 0x000000051e057212 */ /* 0x000fe200078e0cff */
[----:B------:R-:W-:-:S05]  /*5610*/  IMAD.MOV.U32 R30, RZ, RZ, -0x1 ;  /* 0xffffffffff1e7424 */ /* 0x000fca00078e00ff */
[----:B------:R-:W0:Y:S02]  /*5620*/  POPC R5, R5 ;  /* 0x0000000500057309 */ /* 0x000e240000000000 */
[----:B0-----:R-:W-:Y:S01]  /*5630*/  IMAD.MOV.U32 R12, RZ, RZ, R5 ;  /* 0x000000ffff0c7224 */ /* 0x001fe200078e0005 */
[----:B------:R-:W-:-:S13]  /*5640*/  ISETP.GE.AND P2, PT, R33, R5, PT ;  /* 0x000000052100720c */ /* 0x000fda0003f46270 */
[----:B------:R-:W-:Y:S05]  /*5650*/  WARPSYNC.COLLECTIVE R30, `(.L_x_297) ;  /* 0x000000001e087348 */ /* 0x000fea0003c00000 */
[----:B------:R0:W1:Y:S02]  /*5660*/  SHFL.DOWN P6, R31, R27, R13, R12 ;  /* 0x0800000d1b1f7389 */ /* 0x00006400000c000c */
[----:B01----:R-:W-:Y:S05]  /*5670*/  ENDCOLLECTIVE ;  /* 0x000000000000791b */ /* 0x003fea0003800000 */
.L_x_297:
[----:B------:R-:W-:Y:S01]  /*5680*/  IMAD.MOV.U32 R13, RZ, RZ, 0x2 ;  /* 0x00000002ff0d7424 */ /* 0x000fe200078e00ff */
[----:B------:R-:W-:Y:S02]  /*5690*/  SEL R6, R31, RZ, !P2 ;  /* 0x000000ff1f067207 */ /* 0x000fe40005000000 */
[----:B------:R-:W-:-:S03]  /*56a0*/  ISETP.GT.AND P2, PT, R8, R5, PT ;  /* 0x000000050800720c */ /* 0x000fc60003f44270 */
[----:B------:R-:W-:-:S04]  /*56b0*/  IMAD.IADD R6, R6, 0x1, R27 ;  /* 0x0000000106067824 */ /* 0x000fc800078e021b */
[----:B------:R-:W-:-:S07]  /*56c0*/  IMAD.MOV.U32 R27, RZ, RZ, R6 ;  /* 0x000000ffff1b7224 */ /* 0x000fce00078e0006 */
[----:B------:R-:W-:Y:S05]  /*56d0*/  WARPSYNC.COLLECTIVE R30, `(.L_x_298) ;  /* 0x000000001e087348 */ /* 0x000fea0003c00000 */
[----:B------:R0:W1:Y:S02]  /*56e0*/  SHFL.DOWN P6, R31, R27, R13, R12 ;  /* 0x0800000d1b1f7389 */ /* 0x00006400000c000c */
[----:B01----:R-:W-:Y:S05]  /*56f0*/  ENDCOLLECTIVE ;  /* 0x000000000000791b */ /* 0x003fea0003800000 */
.L_x_298:
[----:B------:R-:W-:Y:S01]  /*5700*/  IMAD.MOV.U32 R13, RZ, RZ, 0x4 ;  /* 0x00000004ff0d7424 */ /* 0x000fe200078e00ff */
[----:B------:R-:W-:Y:S02]  /*5710*/  SEL R11, R31, RZ, !P2 ;  /* 0x000000ff1f0b7207 */ /* 0x000fe40005000000 */
[----:B------:R-:W-:-:S03]  /*5720*/  ISETP.GT.AND P2, PT, R9, R5, PT ;  /* 0x000000050900720c */ /* 0x000fc60003f44270 */
[----:B------:R-:W-:Y:S02]  /*5730*/  IMAD.IADD R11, R6, 0x1, R11 ;  /* 0x00000001060b7824 */ /* 0x000fe400078e020b */
[----:B------:R-:W-:Y:S02]  /*5740*/  VIADD R6, R33, 0x10 ;  /* 0x0000001021067836 */ /* 0x000fe40000000000 */
[----:B------:R-:W-:-:S07]  /*5750*/  IMAD.MOV.U32 R27, RZ, RZ, R11 ;  /* 0x000000ffff1b7224 */ /* 0x000fce00078e000b */
[----:B------:R-:W-:Y:S05]  /*5760*/  WARPSYNC.COLLECTIVE R30, `(.L_x_299) ;  /* 0x000000001e087348 */ /* 0x000fea0003c00000 */
[----:B------:R0:W1:Y:S02]  /*5770*/  SHFL.DOWN P6, R31, R27, R13, R12 ;  /* 0x0800000d1b1f7389 */ /* 0x00006400000c000c */
[----:B01----:R-:W-:Y:S05]  /*5780*/  ENDCOLLECTIVE ;  /* 0x000000000000791b */ /* 0x003fea0003800000 */
.L_x_299:
        /* <DEDUP_REMOVED lines=8> */
.L_x_300:
[----:B------:R-:W-:Y:S01]  /*5810*/  IMAD.MOV.U32 R13, RZ, RZ, 0x10 ;  /* 0x00000010ff0d7424 */ /* 0x000fe200078e00ff */
[----:B------:R-:W-:Y:S02]  /*5820*/  SEL R31, R31, RZ, !P2 ;  /* 0x000000ff1f1f7207 */ /* 0x000fe40005000000 */
[----:B------:R-:W-:-:S03]  /*5830*/  ISETP.GT.AND P2, PT, R6, R5, PT ;  /* 0x000000050600720c */ /* 0x000fc60003f44270 */
[----:B------:R-:W-:-:S10]  /*5840*/  IMAD.IADD R27, R28, 0x1, R31 ;  /* 0x000000011c1b7824 */ /* 0x000fd400078e021f */
[----:B------:R-:W-:Y:S05]  /*5850*/  WARPSYNC.COLLECTIVE R30, `(.L_x_301) ;  /* 0x000000001e087348 */ /* 0x000fea0003c00000 */
[----:B------:R0:W1:Y:S02]  /*5860*/  SHFL.DOWN P6, R31, R27, R13, R12 ;  /* 0x0800000d1b1f7389 */ /* 0x00006400000c000c */
[----:B01----:R-:W-:Y:S05]  /*5870*/  ENDCOLLECTIVE ;  /* 0x000000000000791b */ /* 0x003fea0003800000 */
.L_x_301:
[----:B------:R-:W-:Y:S05]  /*5880*/  WARPSYNC.COLLECTIVE R30, `(.L_x_302) ;  /* 0x000000001e087348 */ /* 0x000fea0003c00000 */
[----:B------:R-:W-:Y:S01]  /*5890*/  VOTE.ALL P0, P0 ;  /* 0x0000000000ff7806 */ /* 0x000fe20000000000 */
[----:B------:R-:W-:-:S12]  /*58a0*/  ENDCOLLECTIVE ;  /* 0x000000000000791b */ /* 0x000fd80003800000 */
.L_x_302:
[----:B------:R-:W0:Y:S01]  /*58b0*/  LDC.64 R12, c[0x0][0x3a8] ;  /* 0x0000ea00ff0c7b82 */ /* 0x000e220000000a00 */
[----:B------:R-:W-:-:S05]  /*58c0*/  SEL R26, R31, RZ, !P2 ;  /* 0x000000ff1f1a7207 */ /* 0x000fca0005000000 */
[----:B------:R-:W-:Y:S01]  /*58d0*/  IMAD.IADD R5, R27, 0x1, R26 ;  /* 0x000000011b057824 */ /* 0x000fe200078e021a */
[----:B0-----:R-:W-:-:S05]  /*58e0*/  IADD3 R11, P2, PT, R12, 0x100, RZ ;  /* 0x000001000c0b7810 */ /* 0x001fca0007f5e0ff */
[----:B------:R-:W-:Y:S01]  /*58f0*/  IMAD.X R28, RZ, RZ, R13, P2 ;  /* 0x000000ffff1c7224 */ /* 0x000fe200010e060d */
[----:B------:R-:W-:Y:S07]  /*5900*/  BRA `(.L_x_303) ;  /* 0xffffffc000047947 */ /* 0x000fee000383ffff */
.L_x_230:
[----:B------:R-:W-:Y:S01]  /*5910*/  BSSY B0, `(.L_x_304) ;  /* 0x0000006000007945 */ /* 0x000fe20003800000 */
[----:B------:R-:W-:Y:S01]  /*5920*/  PLOP3.LUT P0, PT, P0, PT, PT, 0x8, 0x80 ;  /* 0x000000000080781c */ /* 0x000fe2000070e170 */
[----:B------:R-:W-:-:S12]  /*5930*/  IMAD.MOV.U32 R30, RZ, RZ, -0x1 ;  /* 0xffffffffff1e7424 */ /* 0x000fd800078e00ff */
[----:B------:R-:W-:Y:S05]  /*5940*/  WARPSYNC.COLLECTIVE R30, `(.L_x_305) ;  /* 0x000000001e087348 */ /* 0x000fea0003c00000 */
[----:B------:R-:W-:Y:S01]  /*5950*/  VOTE.ANY P0, P0 ;  /* 0x0000000000ff7806 */ /* 0x000fe20000000100 */
[----:B------:R-:W-:-:S12]  /*5960*/  ENDCOLLECTIVE ;  /* 0x000000000000791b */ /* 0x000fd80003800000 */
.L_x_305:
[----:B------:R-:W-:Y:S05]  /*5970*/  BSYNC B0 ;  /* 0x0000000000007941 */ /* 0x000fea0003800000 */
.L_x_304:
[----:B------:R-:W-:Y:S05]  /*5980*/  BRA `(.L_x_306) ;  /* 0xffffffc0000c7947 */ /* 0x000fea000383ffff */
.L_x_234:
[----:B------:R-:W-:Y:S01]  /*5990*/  BSSY B0, `(.L_x_307) ;  /* 0x0000006000007945 */ /* 0x000fe20003800000 */
[----:B------:R-:W-:Y:S01]  /*59a0*/  PLOP3.LUT P0, PT, P0, PT, PT, 0x8, 0x80 ;  /* 0x000000000080781c */ /* 0x000fe2000070e170 */
[----:B------:R-:W-:-:S12]  /*59b0*/  IMAD.MOV.U32 R30, RZ, RZ, -0x1 ;  /* 0xffffffffff1e7424 */ /* 0x000fd800078e00ff */
[----:B------:R-:W-:Y:S05]  /*59c0*/  WARPSYNC.COLLECTIVE R30, `(.L_x_308) ;  /* 0x000000001e087348 */ /* 0x000fea0003c00000 */
[----:B------:R-:W-:Y:S01]  /*59d0*/  VOTE.ANY P0, P0 ;  /* 0x0000000000ff7806 */ /* 0x000fe20000000100 */
[----:B------:R-:W-:-:S12]  /*59e0*/  ENDCOLLECTIVE ;  /* 0x000000000000791b */ /* 0x000fd80003800000 */
.L_x_308:
[----:B------:R-:W-:Y:S05]  /*59f0*/  BSYNC B0 ;  /* 0x0000000000007941 */ /* 0x000fea0003800000 */
.L_x_307:
[----:B------:R-:W-:Y:S05]  /*5a00*/  BRA `(.L_x_309) ;  /* 0xffffffc0001c7947 */ /* 0x000fea000383ffff */
.L_x_236:
[----:B------:R-:W-:Y:S01]  /*5a10*/  BSSY B0, `(.L_x_310) ;  /* 0x0000006000007945 */ /* 0x000fe20003800000 */
[----:B------:R-:W-:Y:S01]  /*5a20*/  PLOP3.LUT P6, PT, P6, PT, PT, 0x8, 0x80 ;  /* 0x000000000080781c */ /* 0x000fe200037ce170 */
[----:B------:R-:W-:-:S12]  /*5a30*/  IMAD.MOV.U32 R30, RZ, RZ, -0x1 ;  /* 0xffffffffff1e7424 */ /* 0x000fd800078e00ff */
[----:B------:R-:W-:Y:S05]  /*5a40*/  WARPSYNC.COLLECTIVE R30, `(.L_x_311) ;  /* 0x000000001e087348 */ /* 0x000fea0003c00000 */
[----:B------:R-:W-:Y:S01]  /*5a50*/  VOTE.ANY R30, PT, P6 ;  /* 0x00000000001e7806 */ /* 0x000fe200030e0100 */
[----:B------:R-:W-:Y:S06]  /*5a60*/  ENDCOLLECTIVE ;  /* 0x000000000000791b */ /* 0x000fec0003800000 */
.L_x_311:
[----:B------:R-:W-:Y:S05]  /*5a70*/  BSYNC B0 ;  /* 0x0000000000007941 */ /* 0x000fea0003800000 */
.L_x_310:
[----:B------:R-:W-:Y:S01]  /*5a80*/  LOP3.LUT R30, R30, 0x80000000, R36, 0xec, !PT ;  /* 0x800000001e1e7812 */ /* 0x000fe200078eec24 */
[----:B------:R-:W-:-:S04]  /*5a90*/  VIADD R29, R29, 0xffffffe0 ;  /* 0xffffffe01d1d7836 */ /* 0x000fc80000000000 */
[----:B------:R-:W-:-:S05]  /*5aa0*/  VIADD R13, R30, 0xffffffff ;  /* 0xffffffff1e0d7836 */ /* 0x000fca0000000000 */
[----:B------:R-:W-:Y:S01]  /*5ab0*/  LOP3.LUT R13, R30, R13, RZ, 0xc, !PT ;  /* 0x0000000d1e0d7212 */ /* 0x000fe200078e0cff */
[----:B------:R-:W-:-:S03]  /*5ac0*/  IMAD.MOV.U32 R30, RZ, RZ, -0x1 ;  /* 0xffffffffff1e7424 */ /* 0x000fc600078e00ff */
[----:B------:R0:W1:Y:S02]  /*5ad0*/  POPC R12, R13 ;  /* 0x0000000d000c7309 */ /* 0x0000640000000000 */
[----:B0-----:R-:W-:Y:S01]  /*5ae0*/  IMAD.MOV.U32 R13, RZ, RZ, 0x1 ;  /* 0x00000001ff0d7424 */ /* 0x001fe200078e00ff */
[----:B-1----:R-:W-:-:S13]  /*5af0*/  ISETP.GE.AND P0, PT, R33, R12, PT ;  /* 0x0000000c2100720c */ /* 0x002fda0003f06270 */
[----:B------:R-:W-:Y:S05]  /*5b00*/  WARPSYNC.COLLECTIVE R30, `(.L_x_312) ;  /* 0x000000001e087348 */ /* 0x000fea0003c00000 */
[----:B------:R0:W1:Y:S02]  /*5b10*/  SHFL.DOWN P6, R31, R27, R13, R12 ;  /* 0x0800000d1b1f7389 */ /* 0x00006400000c000c */
[----:B01----:R-:W-:Y:S05]  /*5b20*/  ENDCOLLECTIVE ;  /* 0x000000000000791b */ /* 0x003fea0003800000 */
.L_x_312:
        /* <DEDUP_REMOVED lines=8> */
.L_x_313:
        /* <DEDUP_REMOVED lines=8> */
.L_x_314:
[----:B------:R-:W-:Y:S01]  /*5c30*/  IMAD.MOV.U32 R13, RZ, RZ, 0x8 ;  /* 0x00000008ff0d7424 */ /* 0x000fe200078e00ff */
[----:B------:R-:W-:Y:S02]  /*5c40*/  SEL R31, R31, RZ, !P0 ;  /* 0x000000ff1f1f7207 */ /* 0x000fe40004000000 */
[----:B------:R-:W-:-:S03]  /*5c50*/  ISETP.GT.AND P0, PT, R10, R12, PT ;  /* 0x0000000c0a00720c */ /* 0x000fc60003f04270 */
[----:B------:R-:W-:-:S10]  /*5c60*/  IMAD.IADD R27, R37, 0x1, R31 ;  /* 0x00000001251b7824 */ /* 0x000fd400078e021f */
[----:B------:R-:W-:Y:S05]  /*5c70*/  WARPSYNC.COLLECTIVE R30, `(.L_x_315) ;  /* 0x000000001e087348 */ /* 0x000fea0003c00000 */
[----:B------:R0:W1:Y:S02]  /*5c80*/  SHFL.DOWN P6, R31, R27, R13, R12 ;  /* 0x0800000d1b1f7389 */ /* 0x00006400000c000c */
[----:B01----:R-:W-:Y:S05]  /*5c90*/  ENDCOLLECTIVE ;  /* 0x000000000000791b */ /* 0x003fea0003800000 */
.L_x_315:
        /* <DEDUP_REMOVED lines=8> */
.L_x_316:
[----:B------:R-:W-:Y:S02]  /*5d20*/  SEL R31, R31, RZ, !P0 ;  /* 0x000000ff1f1f7207 */ /* 0x000fe40004000000 */
[----:B------:R-:W-:Y:S02]  /*5d30*/  ISETP.NE.AND P0, PT, R26, 0x65, PT ;  /* 0x000000651a00780c */ /* 0x000fe40003f05270 */
[----:B------:R-:W-:-:S11]  /*5d40*/  IADD3 R5, PT, PT, R37, R31, R5 ;  /* 0x0000001f25057210 */ /* 0x000fd60007ffe005 */
[----:B------:R-:W-:Y:S05]  /*5d50*/  WARPSYNC.COLLECTIVE R30, `(.L_x_317) ;  /* 0x000000001e087348 */ /* 0x000fea0003c00000 */
[----:B------:R-:W-:Y:S01]  /*5d60*/  VOTE.ALL P0, P0 ;  /* 0x0000000000ff7806 */ /* 0x000fe20000000000 */
[----:B------:R-:W-:-:S12]  /*5d70*/  ENDCOLLECTIVE ;  /* 0x000000000000791b */ /* 0x000fd80003800000 */
.L_x_317:
[----:B------:R-:W-:Y:S05]  /*5d80*/  BRA `(.L_x_318) ;  /* 0xffffffbc00bc7947 */ /* 0x000fea000383ffff */
.L_x_263:
[----:B------:R-:W-:Y:S01]  /*5d90*/  BSSY B0, `(.L_x_319) ;  /* 0x0000006000007945 */ /* 0x000fe20003800000 */
[----:B------:R-:W-:Y:S01]  /*5da0*/  PLOP3.LUT P0, PT, P0, PT, PT, 0x8, 0x80 ;  /* 0x000000000080781c */ /* 0x000fe2000070e170 */
[----:B------:R-:W-:-:S12]  /*5db0*/  IMAD.MOV.U32 R30, RZ, RZ, -0x1 ;  /* 0xffffffffff1e7424 */ /* 0x000fd800078e00ff */
[----:B--2---:R-:W-:Y:S05]  /*5dc0*/  WARPSYNC.COLLECTIVE R30, `(.L_x_320) ;  /* 0x000000001e087348 */ /* 0x004fea0003c00000 */
[----:B------:R-:W-:Y:S01]  /*5dd0*/  VOTE.ANY P0, P0 ;  /* 0x0000000000ff7806 */ /* 0x000fe20000000100 */
[----:B--2---:R-:W-:-:S12]  /*5de0*/  ENDCOLLECTIVE ;  /* 0x000000000000791b */ /* 0x004fd80003800000 */
.L_x_320:
[----:B------:R-:W-:Y:S05]  /*5df0*/  BSYNC B0 ;  /* 0x0000000000007941 */ /* 0x000fea0003800000 */
.L_x_319:
[----:B------:R-:W-:Y:S05]  /*5e00*/  BRA `(.L_x_321) ;  /* 0xffffffe000cc7947 */ /* 0x000fea000383ffff */
.L_x_267:
[----:B------:R-:W-:Y:S01]  /*5e10*/  BSSY B0, `(.L_x_322) ;  /* 0x0000006000007945 */ /* 0x000fe20003800000 */
[----:B------:R-:W-:Y:S01]  /*5e20*/  PLOP3.LUT P0, PT, P0, PT, PT, 0x8, 0x80 ;  /* 0x000000000080781c */ /* 0x000fe2000070e170 */
[----:B------:R-:W-:-:S12]  /*5e30*/  IMAD.MOV.U32 R30, RZ, RZ, -0x1 ;  /* 0xffffffffff1e7424 */ /* 0x000fd800078e00ff */
[----:B--2---:R-:W-:Y:S05]  /*5e40*/  WARPSYNC.COLLECTIVE R30, `(.L_x_323) ;  /* 0x000000001e087348 */ /* 0x004fea0003c00000 */
[----:B------:R-:W-:Y:S01]  /*5e50*/  VOTE.ANY P0, P0 ;  /* 0x0000000000ff7806 */ /* 0x000fe20000000100 */
[----:B--2---:R-:W-:-:S12]  /*5e60*/  ENDCOLLECTIVE ;  /* 0x000000000000791b */ /* 0x004fd80003800000 */
.L_x_323:
[----:B------:R-:W-:Y:S05]  /*5e70*/  BSYNC B0 ;  /* 0x0000000000007941 */ /* 0x000fea0003800000 */
.L_x_322:
[----:B------:R-:W-:Y:S05]  /*5e80*/  BRA `(.L_x_324) ;  /* 0xffffffe000dc7947 */ /* 0x000fea000383ffff */
.L_x_269:
[----:B------:R-:W0:Y:S01]  /*5e90*/  S2R R5, SR_GEMASK ;  /* 0x0000000000057919 */ /* 0x000e220000003c00 */
[----:B------:R-:W-:Y:S01]  /*5ea0*/  BSSY B0, `(.L_x_325) ;  /* 0x0000007000007945 */ /* 0x000fe20003800000 */
[----:B------:R-:W-:Y:S01]  /*5eb0*/  ISETP.NE.AND P0, PT, R18, 0x65, PT ;  /* 0x000000651200780c */ /* 0x000fe20003f05270 */
[----:B------:R-:W-:Y:S01]  /*5ec0*/  IMAD.MOV.U32 R30, RZ, RZ, -0x1 ;  /* 0xffffffffff1e7424 */ /* 0x000fe200078e00ff */
[----:B------:R-:W-:-:S13]  /*5ed0*/  PLOP3.LUT P6, PT, P6, PT, PT, 0x8, 0x80 ;  /* 0x000000000080781c */ /* 0x000fda00037ce170 */
[----:B0-2---:R-:W-:Y:S05]  /*5ee0*/  WARPSYNC.COLLECTIVE R30, `(.L_x_326) ;  /* 0x000000001e087348 */ /* 0x005fea0003c00000 */
[----:B------:R-:W-:Y:S01]  /*5ef0*/  VOTE.ANY R30, PT, P6 ;  /* 0x00000000001e7806 */ /* 0x000fe200030e0100 */
[----:B0-2---:R-:W-:Y:S06]  /*5f00*/  ENDCOLLECTIVE ;  /* 0x000000000000791b */ /* 0x005fec0003800000 */
.L_x_326:
[----:B------:R-:W-:Y:S05]  /*5f10*/  BSYNC B0 ;  /* 0x0000000000007941 */ /* 0x000fea0003800000 */
.L_x_325:
[----:B------:R-:W-:Y:S01]  /*5f20*/  LOP3.LUT R30, R30, 0x80000000, R5, 0xec, !PT ;  /* 0x800000001e1e7812 */ /* 0x000fe200078eec05 */
[----:B------:R-:W-:Y:S02]  /*5f30*/  IMAD.MOV.U32 R27, RZ, RZ, R19 ;  /* 0x000000ffff1b7224 */ /* 0x000fe400078e0013 */
[----:B------:R-:W-:Y:S02]  /*5f40*/  IMAD.MOV.U32 R13, RZ, RZ, 0x1 ;  /* 0x00000001ff0d7424 */ /* 0x000fe400078e00ff */
[C---:B------:R-:W-:Y:S02]  /*5f50*/  VIADD R5, R30.reuse, 0xffffffff ;  /* 0xffffffff1e057836 */ /* 0x040fe40000000000 */
[C---:B------:R-:W-:Y:S02]  /*5f60*/  VIADD R22, R35.reuse, 0x2 ;  /* 0x0000000223167836 */ /* 0x040fe40000000000 */
[----:B------:R-:W-:Y:S01]  /*5f70*/  VIADD R24, R35, 0x10 ;  /* 0x0000001023187836 */ /* 0x000fe20000000000 */
[----:B------:R-:W-:Y:S01]  /*5f80*/  LOP3.LUT R5, R30, R5, RZ, 0xc, !PT ;  /* 0x000000051e057212 */ /* 0x000fe200078e0cff */
[----:B------:R-:W-:-:S03]  /*5f90*/  IMAD.MOV.U32 R30, RZ, RZ, -0x1 ;  /* 0xffffffffff1e7424 */ /* 0x000fc600078e00ff */
[----:B------:R0:W1:Y:S02]  /*5fa0*/  POPC R28, R5 ;  /* 0x00000005001c7309 */ /* 0x0000640000000000 */
[----:B0-----:R-:W-:Y:S02]  /*5fb0*/  VIADD R5, R35, 0x8 ;  /* 0x0000000823057836 */ /* 0x001fe40000000000 */
[----:B-1----:R-:W-:-:S07]  /*5fc0*/  IMAD.MOV.U32 R12, RZ, RZ, R28 ;  /* 0x000000ffff0c7224 */ /* 0x002fce00078e001c */
[----:B------:R-:W-:Y:S05]  /*5fd0*/  WARPSYNC.COLLECTIVE R30, `(.L_x_327) ;  /* 0x000000001e087348 */ /* 0x000fea0003c00000 */
[----:B------:R0:W1:Y:S02]  /*5fe0*/  SHFL.DOWN P6, R31, R27, R13, R12 ;  /* 0x0800000d1b1f7389 */ /* 0x00006400000c000c */
[----:B01----:R-:W-:Y:S05]  /*5ff0*/  ENDCOLLECTIVE ;  /* 0x000000000000791b */ /* 0x003fea0003800000 */
.L_x_327:
[----:B------:R-:W-:Y:S01]  /*6000*/  IMAD.MOV.U32 R13, RZ, RZ, 0x2 ;  /* 0x00000002ff0d7424 */ /* 0x000fe200078e00ff */
[----:B------:R-:W-:-:S04]  /*6010*/  ISETP.GE.AND P6, PT, R35, R28, PT ;  /* 0x0000001c2300720c */ /* 0x000fc80003fc6270 */
[----:B------:R-:W-:-:S05]  /*6020*/  SEL R16, R31, RZ, !P6 ;  /* 0x000000ff1f107207 */ /* 0x000fca0007000000 */
[----:B------:R-:W-:-:S04]  /*6030*/  IMAD.IADD R23, R16, 0x1, R19 ;  /* 0x0000000110177824 */ /* 0x000fc800078e0213 */
[----:B------:R-:W-:-:S07]  /*6040*/  IMAD.MOV.U32 R27, RZ, RZ, R23 ;  /* 0x000000ffff1b7224 */ /* 0x000fce00078e0017 */
[----:B------:R-:W-:Y:S05]  /*6050*/  WARPSYNC.COLLECTIVE R30, `(.L_x_328) ;  /* 0x000000001e087348 */ /* 0x000fea0003c00000 */
[----:B------:R0:W1:Y:S02]  /*6060*/  SHFL.DOWN P6, R31, R27, R13, R12 ;  /* 0x0800000d1b1f7389 */ /* 0x00006400000c000c */
[----:B01----:R-:W-:Y:S05]  /*6070*/  ENDCOLLECTIVE ;  /* 0x000000000000791b */ /* 0x003fea0003800000 */
.L_x_328:
[----:B------:R-:W-:Y:S01]  /*6080*/  IMAD.MOV.U32 R13, RZ, RZ, 0x4 ;  /* 0x00000004ff0d7424 */ /* 0x000fe200078e00ff */
[----:B------:R-:W-:-:S04]  /*6090*/  ISETP.GT.AND P6, PT, R22, R28, PT ;  /* 0x0000001c1600720c */ /* 0x000fc80003fc4270 */
[----:B------:R-:W-:-:S05]  /*60a0*/  SEL R16, R31, RZ, !P6 ;  /* 0x000000ff1f107207 */ /* 0x000fca0007000000 */
[----:B------:R-:W-:Y:S02]  /*60b0*/  IMAD.IADD R25, R23, 0x1, R16 ;  /* 0x0000000117197824 */ /* 0x000fe400078e0210 */
[----:B------:R-:W-:Y:S02]  /*60c0*/  VIADD R16, R35, 0x4 ;  /* 0x0000000423107836 */ /* 0x000fe40000000000 */
[----:B------:R-:W-:-:S07]  /*60d0*/  IMAD.MOV.U32 R27, RZ, RZ, R25 ;  /* 0x000000ffff1b7224 */ /* 0x000fce00078e0019 */
[----:B------:R-:W-:Y:S05]  /*60e0*/  WARPSYNC.COLLECTIVE R30, `(.L_x_329) ;  /* 0x000000001e087348 */ /* 0x000fea0003c00000 */
[----:B------:R0:W1:Y:S02]  /*60f0*/  SHFL.DOWN P6, R31, R27, R13, R12 ;  /* 0x0800000d1b1f7389 */ /* 0x00006400000c000c */
[----:B01----:R-:W-:Y:S05]  /*6100*/  ENDCOLLECTIVE ;  /* 0x000000000000791b */ /* 0x003fea0003800000 */
.L_x_329:
[----:B------:R-:W-:Y:S01]  /*6110*/  IMAD.MOV.U32 R13, RZ, RZ, 0x8 ;  /* 0x00000008ff0d7424 */ /* 0x000fe200078e00ff */
[----:B------:R-:W-:-:S04]  /*6120*/  ISETP.GT.AND P6, PT, R16, R28, PT ;  /* 0x0000001c1000720c */ /* 0x000fc80003fc4270 */
[----:B------:R-:W-:-:S05]  /*6130*/  SEL R26, R31, RZ, !P6 ;  /* 0x000000ff1f1a7207 */ /* 0x000fca0007000000 */
[----:B------:R-:W-:-:S04]  /*6140*/  IMAD.IADD R26, R25, 0x1, R26 ;  /* 0x00000001191a7824 */ /* 0x000fc800078e021a */
[----:B------:R-:W-:-:S07]  /*6150*/  IMAD.MOV.U32 R27, RZ, RZ, R26 ;  /* 0x000000ffff1b7224 */ /* 0x000fce00078e001a */
[----:B------:R-:W-:Y:S05]  /*6160*/  WARPSYNC.COLLECTIVE R30, `(.L_x_330) ;  /* 0x000000001e087348 */ /* 0x000fea0003c00000 */
[----:B------:R0:W1:Y:S02]  /*6170*/  SHFL.DOWN P6, R31, R27, R13, R12 ;  /* 0x0800000d1b1f7389 */ /* 0x00006400000c000c */
[----:B01----:R-:W-:Y:S05]  /*6180*/  ENDCOLLECTIVE ;  /* 0x000000000000791b */ /* 0x003fea0003800000 */
.L_x_330:
        /* <DEDUP_REMOVED lines=8> */
.L_x_331:
[----:B------:R-:W-:Y:S05]  /*6210*/  WARPSYNC.COLLECTIVE R30, `(.L_x_332) ;  /* 0x000000001e087348 */ /* 0x000fea0003c00000 */
[----:B------:R-:W-:Y:S01]  /*6220*/  VOTE.ALL P0, P0 ;  /* 0x0000000000ff7806 */ /* 0x000fe20000000000 */
[----:B------:R-:W-:-:S12]  /*6230*/  ENDCOLLECTIVE ;  /* 0x000000000000791b */ /* 0x000fd80003800000 */
.L_x_332:
[----:B------:R-:W0:Y:S01]  /*6240*/  S2R R27, SR_CTAID.X ;  /* 0x00000000001b7919 */ /* 0x000e220000002500 */
[----:B------:R-:W1:Y:S01]  /*6250*/  LDC.64 R12, c[0x0][0x3a8] ;  /* 0x0000ea00ff0c7b82 */ /* 0x000e620000000a00 */
[----:B------:R-:W-:Y:S02]  /*6260*/  ISETP.GT.AND P6, PT, R24, R28, PT ;  /* 0x0000001c1800720c */ /* 0x000fe40003fc4270 */
[----:B------:R-:W-:Y:S02]  /*6270*/  LOP3.LUT R28, RZ, R3, RZ, 0x33, !PT ;  /* 0x00000003ff1c7212 */ /* 0x000fe400078e33ff */
[----:B------:R-:W-:-:S05]  /*6280*/  SEL R18, R31, RZ, !P6 ;  /* 0x000000ff1f127207 */ /* 0x000fca0007000000 */
[----:B------:R-:W-:Y:S01]  /*6290*/  IMAD.IADD R25, R19, 0x1, R18 ;  /* 0x0000000113197824 */ /* 0x000fe200078e0212 */
[----:B-1----:R-:W-:-:S05]  /*62a0*/  IADD3 R23, P6, PT, R12, 0x100, RZ ;  /* 0x000001000c177810 */ /* 0x002fca0007fde0ff */
[----:B------:R-:W-:Y:S02]  /*62b0*/  IMAD.X R26, RZ, RZ, R13, P6 ;  /* 0x000000ffff1a7224 */ /* 0x000fe400030e060d */
[----:B0-----:R-:W-:Y:S01]  /*62c0*/  IMAD.IADD R28, R27, 0x1, R28 ;  /* 0x000000011b1c7824 */ /* 0x001fe200078e021c */
[----:B------:R-:W-:Y:S06]  /*62d0*/  BRA `(.L_x_333) ;  /* 0xffffffe000707947 */ /* 0x000fec000383ffff */
.L_x_271:
[----:B------:R-:W-:Y:S01]  /*62e0*/  BSSY B0, `(.L_x_334) ;  /* 0x0000006000007945 */ /* 0x000fe20003800000 */
[----:B------:R-:W-:Y:S01]  /*62f0*/  PLOP3.LUT P0, PT, P0, PT, PT, 0x8, 0x80 ;  /* 0x000000000080781c */ /* 0x000fe2000070e170 */
[----:B------:R-:W-:-:S12]  /*6300*/  IMAD.MOV.U32 R30, RZ, RZ, -0x1 ;  /* 0xffffffffff1e7424 */ /* 0x000fd800078e00ff */
[----:B------:R-:W-:Y:S05]  /*6310*/  WARPSYNC.COLLECTIVE R30, `(.L_x_335) ;  /* 0x000000001e087348 */ /* 0x000fea0003c00000 */
[----:B------:R-:W-:Y:S01]  /*6320*/  VOTE.ANY P0, P0 ;  /* 0x0000000000ff7806 */ /* 0x000fe20000000100 */
[----:B------:R-:W-:-:S12]  /*6330*/  ENDCOLLECTIVE ;  /* 0x000000000000791b */ /* 0x000fd80003800000 */
.L_x_335:
[----:B------:R-:W-:Y:S05]  /*6340*/  BSYNC B0 ;  /* 0x0000000000007941 */ /* 0x000fea0003800000 */
.L_x_334:
[----:B------:R-:W-:Y:S05]  /*6350*/  BRA `(.L_x_336) ;  /* 0xffffffe000787947 */ /* 0x000fea000383ffff */
.L_x_275:
[----:B------:R-:W-:Y:S01]  /*6360*/  BSSY B0, `(.L_x_337) ;  /* 0x0000006000007945 */ /* 0x000fe20003800000 */
[----:B------:R-:W-:Y:S01]  /*6370*/  PLOP3.LUT P0, PT, P0, PT, PT, 0x8, 0x80 ;  /* 0x000000000080781c */ /* 0x000fe2000070e170 */
[----:B------:R-:W-:-:S12]  /*6380*/  IMAD.MOV.U32 R30, RZ, RZ, -0x1 ;  /* 0xffffffffff1e7424 */ /* 0x000fd800078e00ff */
[----:B------:R-:W-:Y:S05]  /*6390*/  WARPSYNC.COLLECTIVE R30, `(.L_x_338) ;  /* 0x000000001e087348 */ /* 0x000fea0003c00000 */
[----:B------:R-:W-:Y:S01]  /*63a0*/  VOTE.ANY P0, P0 ;  /* 0x0000000000ff7806 */ /* 0x000fe20000000100 */
[----:B------:R-:W-:-:S12]  /*63b0*/  ENDCOLLECTIVE ;  /* 0x000000000000791b */ /* 0x000fd80003800000 */
.L_x_338:
[----:B------:R-:W-:Y:S05]  /*63c0*/  BSYNC B0 ;  /* 0x0000000000007941 */ /* 0x000fea0003800000 */
.L_x_337:
[----:B------:R-:W-:Y:S05]  /*63d0*/  BRA `(.L_x_339) ;  /* 0xffffffe0008c7947 */ /* 0x000fea000383ffff */
.L_x_277:
[----:B------:R-:W-:Y:S01]  /*63e0*/  BSSY B0, `(.L_x_340) ;  /* 0x0000006000007945 */ /* 0x000fe20003800000 */
[----:B------:R-:W-:Y:S01]  /*63f0*/  PLOP3.LUT P6, PT, P6, PT, PT, 0x8, 0x80 ;  /* 0x000000000080781c */ /* 0x000fe200037ce170 */
[----:B------:R-:W-:-:S12]  /*6400*/  IMAD.MOV.U32 R30, RZ, RZ, -0x1 ;  /* 0xffffffffff1e7424 */ /* 0x000fd800078e00ff */
[----:B------:R-:W-:Y:S05]  /*6410*/  WARPSYNC.COLLECTIVE R30, `(.L_x_341) ;  /* 0x000000001e087348 */ /* 0x000fea0003c00000 */
[----:B------:R-:W-:Y:S01]  /*6420*/  VOTE.ANY R30, PT, P6 ;  /* 0x00000000001e7806 */ /* 0x000fe200030e0100 */
[----:B------:R-:W-:Y:S06]  /*6430*/  ENDCOLLECTIVE ;  /* 0x000000000000791b */ /* 0x000fec0003800000 */
.L_x_341:
[----:B------:R-:W-:Y:S05]  /*6440*/  BSYNC B0 ;  /* 0x0000000000007941 */ /* 0x000fea0003800000 */
.L_x_340:
[----:B------:R-:W0:Y:S01]  /*6450*/  S2R R12, SR_GEMASK ;  /* 0x00000000000c7919 */ /* 0x000e220000003c00 */
[----:B------:R-:W-:Y:S02]  /*6460*/  IMAD.MOV.U32 R27, RZ, RZ, R19 ;  /* 0x000000ffff1b7224 */ /* 0x000fe400078e0013 */
[----:B------:R-:W-:Y:S01]  /*6470*/  VIADD R28, R28, 0xffffffe0 ;  /* 0xffffffe01c1c7836 */ /* 0x000fe20000000000 */
[----:B0-----:R-:W-:-:S05]  /*6480*/  LOP3.LUT R30, R30, 0x80000000, R12, 0xec, !PT ;  /* 0x800000001e1e7812 */ /* 0x001fca00078eec0c */
        /* <DEDUP_REMOVED lines=9> */
.L_x_342:
        /* <DEDUP_REMOVED lines=8> */
.L_x_343:
        /* <DEDUP_REMOVED lines=8> */
.L_x_344:
        /* <DEDUP_REMOVED lines=8> */
.L_x_345:
        /* <DEDUP_REMOVED lines=8> */
.L_x_346:
[----:B------:R-:W-:Y:S02]  /*6720*/  SEL R31, R31, RZ, !P0 ;  /* 0x000000ff1f1f7207 */ /* 0x000fe40004000000 */
[----:B------:R-:W-:Y:S02]  /*6730*/  ISETP.NE.AND P0, PT, R18, 0x65, PT ;  /* 0x000000651200780c */ /* 0x000fe40003f05270 */
[----:B------:R-:W-:-:S11]  /*6740*/  IADD3 R25, PT, PT, R19, R31, R25 ;  /* 0x0000001f13197210 */ /* 0x000fd60007ffe019 */
[----:B------:R-:W-:Y:S05]  /*6750*/  WARPSYNC.COLLECTIVE R30, `(.L_x_347) ;  /* 0x000000001e087348 */ /* 0x000fea0003c00000 */
[----:B------:R-:W-:Y:S01]  /*6760*/  VOTE.ALL P0, P0 ;  /* 0x0000000000ff7806 */ /* 0x000fe20000000000 */
[----:B------:R-:W-:-:S12]  /*6770*/  ENDCOLLECTIVE ;  /* 0x000000000000791b */ /* 0x000fd80003800000 */
.L_x_347:
[----:B------:R-:W-:Y:S05]  /*6780*/  BRA `(.L_x_348) ;  /* 0xffffffe000247947 */ /* 0x000fea000383ffff */
.L_x_349:
        /* <DEDUP_REMOVED lines=15> */
.L_x_356:


//--------------------- .text._ZN6thrust24THRUST_300001_SM_1000_NS8cuda_cub4core6detail13_kernel_agentINS1_8__unique9InitAgentIN3cub18CUB_300001_SM_100013ScanTileStateIiLb1EEEPiiEEJSA_mSB_EEEvDpT0_ --------------------------
	.section	.text._ZN6thrust24THRUST_300001_SM_1000_NS8cuda_cub4core6detail13_kernel_agentINS1_8__unique9InitAgentIN3cub18CUB_300001_SM_100013ScanTileStateIiLb1EEEPiiEEJSA_mSB_EEEvDpT0_,"ax",@progbits
	.align	128
        .global         _ZN6thrust24THRUST_300001_SM_1000_NS8cuda_cub4core6detail13_kernel_agentINS1_8__unique9InitAgentIN3cub18CUB_300001_SM_100013ScanTileStateIiLb1EEEPiiEEJSA_mSB_EEEvDpT0_
        .type           _ZN6thrust24THRUST_300001_SM_1000_NS8cuda_cub4core6detail13_kernel_agentINS1_8__unique9InitAgentIN3cub18CUB_300001_SM_100013ScanTileStateIiLb1EEEPiiEEJSA_mSB_EEEvDpT0_,@function
        .size           _ZN6thrust24THRUST_300001_SM_1000_NS8cuda_cub4core6detail13_kernel_agentINS1_8__unique9InitAgentIN3cub18CUB_300001_SM_100013ScanTileStateIiLb1EEEPiiEEJSA_mSB_EEEvDpT0_,(.L_x_357 - _ZN6thrust24THRUST_300001_SM_1000_NS8cuda_cub4core6detail13_kernel_agentINS1_8__unique9InitAgentIN3cub18CUB_300001_SM_100013ScanTileStateIiLb1EEEPiiEEJSA_mSB_EEEvDpT0_)
        .other          _ZN6thrust24THRUST_300001_SM_1000_NS8cuda_cub4core6detail13_kernel_agentINS1_8__unique9InitAgentIN3cub18CUB_300001_SM_100013ScanTileStateIiLb1EEEPiiEEJSA_mSB_EEEvDpT0_,@"STO_CUDA_ENTRY STV_DEFAULT"
_ZN6thrust24THRUST_300001_SM_1000_NS8cuda_cub4core6detail13_kernel_agentINS1_8__unique9InitAgentIN3cub18CUB_300001_SM_100013ScanTileStateIiLb1EEEPiiEEJSA_mSB_EEEvDpT0_:
.text._ZN6thrust24THRUST_300001_SM_1000_NS8cuda_cub4core6detail13_kernel_agentINS1_8__unique9InitAgentIN3cub18CUB_300001_SM_100013ScanTileStateIiLb1EEEPiiEEJSA_mSB_EEEvDpT0_:
[----:B------:R-:W-:Y:S01]  /*0000*/  LDC R1, c[0x0][0x37c] ;  /* 0x0000df00ff017b82 */ /* 0x000fe20000000800 */
[----:B------:R-:W0:Y:S07]  /*0010*/  S2R R0, SR_TID.X ;  /* 0x0000000000007919 */ /* 0x000e2e0000002100 */
[----:B------:R-:W1:Y:S01]  /*0020*/  S2UR UR6, SR_CTAID.X ;  /* 0x00000000000679c3 */ /* 0x000e620000002500 */
[----:B------:R-:W2:Y:S07]  /*0030*/  LDCU UR4, c[0x0][0x388] ;  /* 0x00007100ff0477ac */ /* 0x000eae0008000800 */
[----:B------:R-:W1:Y:S01]  /*0040*/  LDC R7, c[0x0][0x360] ;  /* 0x0000d800ff077b82 */ /* 0x000e620000000800 */
[C---:B0-----:R-:W-:Y:S01]  /*0050*/  ISETP.GT.U32.AND P0, PT, R0.reuse, 0x1f, PT ;  /* 0x0000001f0000780c */ /* 0x041fe20003f04070 */
[----:B-1----:R-:W-:Y:S01]  /*0060*/  IMAD R7, R7, UR6, R0 ;  /* 0x0000000607077c24 */ /* 0x002fe2000f8e0200 */
[----:B------:R-:W-:-:S02]  /*0070*/  LOP3.LUT P2, RZ, R0, UR6, RZ, 0xfc, !PT ;  /* 0x0000000600ff7c12 */ /* 0x000fc4000f84fcff */
[----:B------:R-:W-:Y:S02]  /*0080*/  ISETP.NE.OR P0, PT, RZ, UR6, P0 ;  /* 0x00000006ff007c0c */ /* 0x000fe40008705670 */
[----:B--2---:R-:W-:Y:S01]  /*0090*/  ISETP.GE.AND P1, PT, R7, UR4, PT ;  /* 0x0000000407007c0c */ /* 0x004fe2000bf26270 */
[----:B------:R-:W0:Y:S10]  /*00a0*/  LDCU.64 UR4, c[0x0][0x358] ;  /* 0x00006b00ff0477ac */ /* 0x000e340008000a00 */
[----:B------:R-:W1:Y:S02]  /*00b0*/  @!P0 LDC.64 R4, c[0x0][0x380] ;  /* 0x0000e000ff048b82 */ /* 0x000e640000000a00 */
[----:B------:R-:W-:-:S06]  /*00c0*/  @!P1 MOV R6, 0x63 ;  /* 0x0000006300069802 */ /* 0x000fcc0000000f00 */
[----:B------:R-:W2:Y:S01]  /*00d0*/  @!P1 LDC.64 R2, c[0x0][0x380] ;  /* 0x0000e000ff029b82 */ /* 0x000ea20000000a00 */
[----:B-1----:R-:W-:-:S04]  /*00e0*/  @!P0 IMAD.WIDE.U32 R4, R0, 0x8, R4 ;  /* 0x0000000800048825 */ /* 0x002fc800078e0004 */
[----:B--2---:R-:W-:-:S04]  /*00f0*/  @!P1 IMAD.WIDE R2, R7, 0x8, R2 ;  /* 0x0000000807029825 */ /* 0x004fc800078e0202 */
[----:B------:R-:W-:-:S05]  /*0100*/  IMAD.MOV.U32 R7, RZ, RZ, RZ ;  /* 0x000000ffff077224 */ /* 0x000fca00078e00ff */
[----:B0-----:R0:W-:Y:S04]  /*0110*/  @!P1 STG.E.64 desc[UR4][R2.64+0x100], R6 ;  /* 0x0001000602009986 */ /* 0x0011e8000c101b04 */
[----:B------:R0:W-:Y:S01]  /*0120*/  @!P0 STG.E.64 desc[UR4][R4.64], RZ ;  /* 0x000000ff04008986 */ /* 0x0001e2000c101b04 */
[----:B------:R-:W-:Y:S05]  /*0130*/  @P2 EXIT ;  /* 0x000000000000294d */ /* 0x000fea0003800000 */
[----:B0-----:R-:W0:Y:S02]  /*0140*/  LDC.64 R2, c[0x0][0x390] ;  /* 0x0000e400ff027b82 */ /* 0x001e240000000a00 */
[----:B0-----:R-:W-:Y:S01]  /*0150*/  STG.E desc[UR4][R2.64], RZ ;  /* 0x000000ff02007986 */ /* 0x001fe2000c101904 */
[----:B------:R-:W-:Y:S05]  /*0160*/  EXIT ;  /* 0x000000000000794d */ /* 0x000fea0003800000 */
.L_x_350:
        /* <DEDUP_REMOVED lines=9> */
.L_x_357:


//--------------------- .nv.shared._ZN3cub18CUB_300001_SM_10006detail10radix_sort29DeviceRadixSortOnesweepKernelINS1_5radix10policy_hubImNS0_8NullTypeEyE10Policy1000ELNS0_9SortOrderE0EmS6_yiiNS1_21identity_decomposer_tEEEvPT5_SC_PT3_PKSD_PT1_PKSH_PT2_PKSL_T4_iiT6_ --------------------------
	.section	.nv.shared._ZN3cub18CUB_300001_SM_10006detail10radix_sort29DeviceRadixSortOnesweepKernelINS1_5radix10policy_hubImNS0_8NullTypeEyE10Policy1000ELNS0_9SortOrderE0EmS6_yiiNS1_21identity_decomposer_tEEEvPT5_SC_PT3_PKSD_PT1_PKSH_PT2_PKSL_T4_iiT6_,"aw",@nobits
	.sectionflags	@""
	.align	16
.nv.shared._ZN3cub18CUB_300001_SM_10006detail10radix_sort29DeviceRadixSortOnesweepKernelINS1_5radix10policy_hubImNS0_8NullTypeEyE10Policy1000ELNS0_9SortOrderE0EmS6_yiiNS1_21identity_decomposer_tEEEvPT5_SC_PT3_PKSD_PT1_PKSH_PT2_PKSL_T4_iiT6_:
	.zero		49152


//--------------------- .nv.shared.reserved.0     --------------------------
	.section	.nv.shared.reserved.0,"aw",@nobits
	.weak		__nv_reservedSMEM_offset_0_alias
	.size		__nv_reservedSMEM_offset_0_alias, 0, 64
	.other		__nv_reservedSMEM_offset_0_alias,@"STO_CUDA_RESERVED_SHARED STV_DEFAULT"
__nv_reservedSMEM_offset_0_alias:
	.zero		0
	.zero		64


//--------------------- .nv.global                --------------------------
	.section	.nv.global,"aw",@nobits
.nv.global:
	.type		_ZN34_INTERNAL_8c1d9c4d_4_k_cu_16752ad26thrust24THRUST_300001_SM_1000_NS12placeholders2_8E,@object
	.size		_ZN34_INTERNAL_8c1d9c4d_4_k_cu_16752ad26thrust24THRUST_300001_SM_1000_NS12placeholders2_8E,(_ZN34_INTERNAL_8c1d9c4d_4_k_cu_16752ad24cuda3std3__436_GLOBAL__N__8c1d9c4d_4_k_cu_16752ad26ignoreE - _ZN34_INTERNAL_8c1d9c4d_4_k_cu_16752ad26thrust24THRUST_300001_SM_1000_NS12placeholders2_8E)
_ZN34_INTERNAL_8c1d9c4d_4_k_cu_16752ad26thrust24THRUST_300001_SM_1000_NS12placeholders2_8E:
	.zero		1
	.type		_ZN34_INTERNAL_8c1d9c4d_4_k_cu_16752ad24cuda3std3__436_GLOBAL__N__8c1d9c4d_4_k_cu_16752ad26ignoreE,@object
	.size		_ZN34_INTERNAL_8c1d9c4d_4_k_cu_16752ad24cuda3std3__436_GLOBAL__N__8c1d9c4d_4_k_cu_16752ad26ignoreE,(_ZN34_INTERNAL_8c1d9c4d_4_k_cu_16752ad24cuda3std6ranges3__45__cpo4dataE - _ZN34_INTERNAL_8c1d9c4d_4_k_cu_16752ad24cuda3std3__436_GLOBAL__N__8c1d9c4d_4_k_cu_16752ad26ignoreE)
_ZN34_INTERNAL_8c1d9c4d_4_k_cu_16752ad24cuda3std3__436_GLOBAL__N__8c1d9c4d_4_k_cu_16752ad26ignoreE:
	.zero		1
	.type		_ZN34_INTERNAL_8c1d9c4d_4_k_cu_16752ad24cuda3std6ranges3__45__cpo4dataE,@object
	.size		_ZN34_INTERNAL_8c1d9c4d_4_k_cu_16752ad24cuda3std6ranges3__45__cpo4dataE,(_ZN34_INTERNAL_8c1d9c4d_4_k_cu_16752ad26thrust24THRUST_300001_SM_1000_NS6system3cpp3parE - _ZN34_INTERNAL_8c1d9c4d_4_k_cu_16752ad24cuda3std6ranges3__45__cpo4dataE)
_ZN34_INTERNAL_8c1d9c4d_4_k_cu_16752ad24cuda3std6ranges3__45__cpo4dataE:
	.zero		1
	.type		_ZN34_INTERNAL_8c1d9c4d_4_k_cu_16752ad26thrust24THRUST_300001_SM_1000_NS6system3cpp3parE,@object
	.size		_ZN34_INTERNAL_8c1d9c4d_4_k_cu_16752ad26thrust24THRUST_300001_SM_1000_NS6system3cpp3parE,(_ZN34_INTERNAL_8c1d9c4d_4_k_cu_16752ad24cuda3std3__45__cpo5beginE - _ZN34_INTERNAL_8c1d9c4d_4_k_cu_16752ad26thrust24THRUST_300001_SM_1000_NS6system3cpp3parE)
_ZN34_INTERNAL_8c1d9c4d_4_k_cu_16752ad26thrust24THRUST_300001_SM_1000_NS6system3cpp3parE:
	.zero		1
	.type		_ZN34_INTERNAL_8c1d9c4d_4_k_cu_16752ad24cuda3std3__45__cpo5beginE,@object
	.size		_ZN34_INTERNAL_8c1d9c4d_4_k_cu_16752ad24cuda3std3__45__cpo5beginE,(_ZN34_INTERNAL_8c1d9c4d_4_k_cu_16752ad24cuda3std6ranges3__45__cpo5beginE - _ZN34_INTERNAL_8c1d9c4d_4_k_cu_16752ad24cuda3std3__45__cpo5beginE)
_ZN34_INTERNAL_8c1d9c4d_4_k_cu_16752ad24cuda3std3__45__cpo5beginE:
	.zero		1
	.type		_ZN34_INTERNAL_8c1d9c4d_4_k_cu_16752ad24cuda3std6ranges3__45__cpo5beginE,@object
	.size		_ZN34_INTERNAL_8c1d9c4d_4_k_cu_16752ad24cuda3std6ranges3__45__cpo5beginE,(_ZN34_INTERNAL_8c1d9c4d_4_k_cu_16752ad26thrust24THRUST_300001_SM_1000_NS6deviceE - _ZN34_INTERNAL_8c1d9c4d_4_k_cu_16752ad24cuda3std6ranges3__45__cpo5beginE)
_ZN34_INTERNAL_8c1d9c4d_4_k_cu_16752ad24cuda3std6ranges3__45__cpo5beginE:
	.zero		1
	.type		_ZN34_INTERNAL_8c1d9c4d_4_k_cu_16752ad26thrust24THRUST_300001_SM_1000_NS6deviceE,@object
	.size		_ZN34_INTERNAL_8c1d9c4d_4_k_cu_16752ad26thrust24THRUST_300001_SM_1000_NS6deviceE,(_ZN34_INTERNAL_8c1d9c4d_4_k_cu_16752ad24cuda3std3__47nulloptE - _ZN34_INTERNAL_8c1d9c4d_4_k_cu_16752ad26thrust24THRUST_300001_SM_1000_NS6deviceE)
_ZN34_INTERNAL_8c1d9c4d_4_k_cu_16752ad26thrust24THRUST_300001_SM_1000_NS6deviceE:
	.zero		1
	.type		_ZN34_INTERNAL_8c1d9c4d_4_k_cu_16752ad24cuda3std3__47nulloptE,@object
	.size		_ZN34_INTERNAL_8c1d9c4d_4_k_cu_16752ad24cuda3std3__47nulloptE,(_ZN34_INTERNAL_8c1d9c4d_4_k_cu_16752ad24cuda3std6ranges3__45__cpo8distanceE - _ZN34_INTERNAL_8c1d9c4d_4_k_cu_16752ad24cuda3std3__47nulloptE)
_ZN34_INTERNAL_8c1d9c4d_4_k_cu_16752ad24cuda3std3__47nulloptE:
	.zero		1
	.type		_ZN34_INTERNAL_8c1d9c4d_4_k_cu_16752ad24cuda3std6ranges3__45__cpo8distanceE,@object
	.size		_ZN34_INTERNAL_8c1d9c4d_4_k_cu_16752ad24cuda3std6ranges3__45__cpo8distanceE,(_ZN34_INTERNAL_8c1d9c4d_4_k_cu_16752ad26thrust24THRUST_300001_SM_1000_NS12placeholders2_4E - _ZN34_INTERNAL_8c1d9c4d_4_k_cu_16752ad24cuda3std6ranges3__45__cpo8distanceE)
_ZN34_INTERNAL_8c1d9c4d_4_k_cu_16752ad24cuda3std6ranges3__45__cpo8distanceE:
	.zero		1
	.type		_ZN34_INTERNAL_8c1d9c4d_4_k_cu_16752ad26thrust24THRUST_300001_SM_1000_NS12placeholders2_4E,@object
	.size		_ZN34_INTERNAL_8c1d9c4d_4_k_cu_16752ad26thrust24THRUST_300001_SM_1000_NS12placeholders2_4E,(_ZN34_INTERNAL_8c1d9c4d_4_k_cu_16752ad24cuda3std3__45__cpo6rbeginE - _ZN34_INTERNAL_8c1d9c4d_4_k_cu_16752ad26thrust24THRUST_300001_SM_1000_NS12placeholders2_4E)
_ZN34_INTERNAL_8c1d9c4d_4_k_cu_16752ad26thrust24THRUST_300001_SM_1000_NS12placeholders2_4E:
	.zero		1
	.type		_ZN34_INTERNAL_8c1d9c4d_4_k_cu_16752ad24cuda3std3__45__cpo6rbeginE,@object
	.size		_ZN34_INTERNAL_8c1d9c4d_4_k_cu_16752ad24cuda3std3__45__cpo6rbeginE,(_ZN34_INTERNAL_8c1d9c4d_4_k_cu_16752ad24cuda3std6ranges3__45__cpo7advanceE - _ZN34_INTERNAL_8c1d9c4d_4_k_cu_16752ad24cuda3std3__45__cpo6rbeginE)
_ZN34_INTERNAL_8c1d9c4d_4_k_cu_16752ad24cuda3std3__45__cpo6rbeginE:
	.zero		1
	.type		_ZN34_INTERNAL_8c1d9c4d_4_k_cu_16752ad24cuda3std6ranges3__45__cpo7advanceE,@object
	.size		_ZN34_INTERNAL_8c1d9c4d_4_k_cu_16752ad24cuda3std6ranges3__45__cpo7advanceE,(_ZN34_INTERNAL_8c1d9c4d_4_k_cu_16752ad26thrust24THRUST_300001_SM_1000_NS12placeholders3_10E - _ZN34_INTERNAL_8c1d9c4d_4_k_cu_16752ad24cuda3std6ranges3__45__cpo7advanceE)
_ZN34_INTERNAL_8c1d9c4d_4_k_cu_16752ad24cuda3std6ranges3__45__cpo7advanceE:
	.zero		1
	.type		_ZN34_INTERNAL_8c1d9c4d_4_k_cu_16752ad26thrust24THRUST_300001_SM_1000_NS12placeholders3_10E,@object
	.size		_ZN34_INTERNAL_8c1d9c4d_4_k_cu_16752ad26thrust24THRUST_300001_SM_1000_NS12placeholders3_10E,(_ZN34_INTERNAL_8c1d9c4d_4_k_cu_16752ad24cuda3std3__48in_placeE - _ZN34_INTERNAL_8c1d9c4d_4_k_cu_16752ad26thrust24THRUST_300001_SM_1000_NS12placeholders3_10E)
_ZN34_INTERNAL_8c1d9c4d_4_k_cu_16752ad26thrust24THRUST_300001_SM_1000_NS12placeholders3_10E:
	.zero		1
	.type		_ZN34_INTERNAL_8c1d9c4d_4_k_cu_16752ad24cuda3std3__48in_placeE,@object
	.size		_ZN34_INTERNAL_8c1d9c4d_4_k_cu_16752ad24cuda3std3__48in_placeE,(_ZN34_INTERNAL_8c1d9c4d_4_k_cu_16752ad24cuda3std6ranges3__45__cpo4sizeE - _ZN34_INTERNAL_8c1d9c4d_4_k_cu_16752ad24cuda3std3__48in_placeE)
_ZN34_INTERNAL_8c1d9c4d_4_k_cu_16752ad24cuda3std3__48in_placeE:
	.zero		1
	.type		_ZN34_INTERNAL_8c1d9c4d_4_k_cu_16752ad24cuda3std6ranges3__45__cpo4sizeE,@object
	.size		_ZN34_INTERNAL_8c1d9c4d_4_k_cu_16752ad24cuda3std6ranges3__45__cpo4sizeE,(_ZN34_INTERNAL_8c1d9c4d_4_k_cu_16752ad26thrust24THRUST_300001_SM_1000_NS12placeholders2_2E - _ZN34_INTERNAL_8c1d9c4d_4_k_cu_16752ad24cuda3std6ranges3__45__cpo4sizeE)
_ZN34_INTERNAL_8c1d9c4d_4_k_cu_16752ad24cuda3std6ranges3__45__cpo4sizeE:
	.zero		1
	.type		_ZN34_INTERNAL_8c1d9c4d_4_k_cu_16752ad26thrust24THRUST_300001_SM_1000_NS12placeholders2_2E,@object
	.size		_ZN34_INTERNAL_8c1d9c4d_4_k_cu_16752ad26thrust24THRUST_300001_SM_1000_NS12placeholders2_2E,(_ZN34_INTERNAL_8c1d9c4d_4_k_cu_16752ad24cuda3std3__45__cpo6cbeginE - _ZN34_INTERNAL_8c1d9c4d_4_k_cu_16752ad26thrust24THRUST_300001_SM_1000_NS12placeholders2_2E)
_ZN34_INTERNAL_8c1d9c4d_4_k_cu_16752ad26thrust24THRUST_300001_SM_1000_NS12placeholders2_2E:
	.zero		1
	.type		_ZN34_INTERNAL_8c1d9c4d_4_k_cu_16752ad24cuda3std3__45__cpo6cbeginE,@object
	.size		_ZN34_INTERNAL_8c1d9c4d_4_k_cu_16752ad24cuda3std3__45__cpo6cbeginE,(_ZN34_INTERNAL_8c1d9c4d_4_k_cu_16752ad24cuda3std6ranges3__45__cpo6cbeginE - _ZN34_INTERNAL_8c1d9c4d_4_k_cu_16752ad24cuda3std3__45__cpo6cbeginE)
_ZN34_INTERNAL_8c1d9c4d_4_k_cu_16752ad24cuda3std3__45__cpo6cbeginE:
	.zero		1
	.type		_ZN34_INTERNAL_8c1d9c4d_4_k_cu_16752ad24cuda3std6ranges3__45__cpo6cbeginE,@object
	.size		_ZN34_INTERNAL_8c1d9c4d_4_k_cu_16752ad24cuda3std6ranges3__45__cpo6cbeginE,(_ZN34_INTERNAL_8c1d9c4d_4_k_cu_16752ad26thrust24THRUST_300001_SM_1000_NS12placeholders2_6E - _ZN34_INTERNAL_8c1d9c4d_4_k_cu_16752ad24cuda3std6ranges3__45__cpo6cbeginE)
_ZN34_INTERNAL_8c1d9c4d_4_k_cu_16752ad24cuda3std6ranges3__45__cpo6cbeginE:
	.zero		1
	.type		_ZN34_INTERNAL_8c1d9c4d_4_k_cu_16752ad26thrust24THRUST_300001_SM_1000_NS12placeholders2_6E,@object
	.size		_ZN34_INTERNAL_8c1d9c4d_4_k_cu_16752ad26thrust24THRUST_300001_SM_1000_NS12placeholders2_6E,(_ZN34_INTERNAL_8c1d9c4d_4_k_cu_16752ad24cuda3std3__45__cpo7crbeginE - _ZN34_INTERNAL_8c1d9c4d_4_k_cu_16752ad26thrust24THRUST_300001_SM_1000_NS12placeholders2_6E)
_ZN34_INTERNAL_8c1d9c4d_4_k_cu_16752ad26thrust24THRUST_300001_SM_1000_NS12placeholders2_6E:
	.zero		1
	.type		_ZN34_INTERNAL_8c1d9c4d_4_k_cu_16752ad24cuda3std3__45__cpo7crbeginE,@object
	.size		_ZN34_INTERNAL_8c1d9c4d_4_k_cu_16752ad24cuda3std3__45__cpo7crbeginE,(_ZN34_INTERNAL_8c1d9c4d_4_k_cu_16752ad24cuda3std6ranges3__45__cpo4nextE - _ZN34_INTERNAL_8c1d9c4d_4_k_cu_16752ad24cuda3std3__45__cpo7crbeginE)
_ZN34_INTERNAL_8c1d9c4d_4_k_cu_16752ad24cuda3std3__45__cpo7crbeginE:
	.zero		1
	.type		_ZN34_INTERNAL_8c1d9c4d_4_k_cu_16752ad24cuda3std6ranges3__45__cpo4nextE,@object
	.size		_ZN34_INTERNAL_8c1d9c4d_4_k_cu_16752ad24cuda3std6ranges3__45__cpo4nextE,(_ZN34_INTERNAL_8c1d9c4d_4_k_cu_16752ad24cuda3std6ranges3__45__cpo4swapE - _ZN34_INTERNAL_8c1d9c4d_4_k_cu_16752ad24cuda3std6ranges3__45__cpo4nextE)
_ZN34_INTERNAL_8c1d9c4d_4_k_cu_16752ad24cuda3std6ranges3__45__cpo4nextE:
	.zero		1
	.type		_ZN34_INTERNAL_8c1d9c4d_4_k_cu_16752ad24cuda3std6ranges3__45__cpo4swapE,@object
	.size		_ZN34_INTERNAL_8c1d9c4d_4_k_cu_16752ad24cuda3std6ranges3__45__cpo4swapE,(_ZN34_INTERNAL_8c1d9c4d_4_k_cu_16752ad26thrust24THRUST_300001_SM_1000_NS8cuda_cub10par_nosyncE - _ZN34_INTERNAL_8c1d9c4d_4_k_cu_16752ad24cuda3std6ranges3__45__cpo4swapE)
_ZN34_INTERNAL_8c1d9c4d_4_k_cu_16752ad24cuda3std6ranges3__45__cpo4swapE:
	.zero		1
	.type		_ZN34_INTERNAL_8c1d9c4d_4_k_cu_16752ad26thrust24THRUST_300001_SM_1000_NS8cuda_cub10par_nosyncE,@object
	.size		_ZN34_INTERNAL_8c1d9c4d_4_k_cu_16752ad26thrust24THRUST_300001_SM_1000_NS8cuda_cub10par_nosyncE,(_ZN34_INTERNAL_8c1d9c4d_4_k_cu_16752ad26thrust24THRUST_300001_SM_1000_NS3seqE - _ZN34_INTERNAL_8c1d9c4d_4_k_cu_16752ad26thrust24THRUST_300001_SM_1000_NS8cuda_cub10par_nosyncE)
_ZN34_INTERNAL_8c1d9c4d_4_k_cu_16752ad26thrust24THRUST_300001_SM_1000_NS8cuda_cub10par_nosyncE:
	.zero		1
	.type		_ZN34_INTERNAL_8c1d9c4d_4_k_cu_16752ad26thrust24THRUST_300001_SM_1000_NS3seqE,@object
	.size		_ZN34_INTERNAL_8c1d9c4d_4_k_cu_16752ad26thrust24THRUST_300001_SM_1000_NS3seqE,(_ZN34_INTERNAL_8c1d9c4d_4_k_cu_16752ad24cuda3std3__420unreachable_sentinelE - _ZN34_INTERNAL_8c1d9c4d_4_k_cu_16752ad26thrust24THRUST_300001_SM_1000_NS3seqE)
_ZN34_INTERNAL_8c1d9c4d_4_k_cu_16752ad26thrust24THRUST_300001_SM_1000_NS3seqE:
	.zero		1
	.type		_ZN34_INTERNAL_8c1d9c4d_4_k_cu_16752ad24cuda3std3__420unreachable_sentinelE,@object
	.size		_ZN34_INTERNAL_8c1d9c4d_4_k_cu_16752ad24cuda3std3__420unreachable_sentinelE,(_ZN34_INTERNAL_8c1d9c4d_4_k_cu_16752ad24cuda3std6ranges3__45__cpo5ssizeE - _ZN34_INTERNAL_8c1d9c4d_4_k_cu_16752ad24cuda3std3__420unreachable_sentinelE)
_ZN34_INTERNAL_8c1d9c4d_4_k_cu_16752ad24cuda3std3__420unreachable_sentinelE:
	.zero		1
	.type		_ZN34_INTERNAL_8c1d9c4d_4_k_cu_16752ad24cuda3std6ranges3__45__cpo5ssizeE,@object
	.size		_ZN34_INTERNAL_8c1d9c4d_4_k_cu_16752ad24cuda3std6ranges3__45__cpo5ssizeE,(_ZN34_INTERNAL_8c1d9c4d_4_k_cu_16752ad26thrust24THRUST_300001_SM_1000_NS12placeholders2_3E - _ZN34_INTERNAL_8c1d9c4d_4_k_cu_16752ad24cuda3std6ranges3__45__cpo5ssizeE)
_ZN34_INTERNAL_8c1d9c4d_4_k_cu_16752ad24cuda3std6ranges3__45__cpo5ssizeE:
	.zero		1
	.type		_ZN34_INTERNAL_8c1d9c4d_4_k_cu_16752ad26thrust24THRUST_300001_SM_1000_NS12placeholders2_3E,@object
	.size		_ZN34_INTERNAL_8c1d9c4d_4_k_cu_16752ad26thrust24THRUST_300001_SM_1000_NS12placeholders2_3E,(_ZN34_INTERNAL_8c1d9c4d_4_k_cu_16752ad24cuda3std3__45__cpo4cendE - _ZN34_INTERNAL_8c1d9c4d_4_k_cu_16752ad26thrust24THRUST_300001_SM_1000_NS12placeholders2_3E)
_ZN34_INTERNAL_8c1d9c4d_4_k_cu_16752ad26thrust24THRUST_300001_SM_1000_NS12placeholders2_3E:
	.zero		1
	.type		_ZN34_INTERNAL_8c1d9c4d_4_k_cu_16752ad24cuda3std3__45__cpo4cendE,@object
	.size		_ZN34_INTERNAL_8c1d9c4d_4_k_cu_16752ad24cuda3std3__45__cpo4cendE,(_ZN34_INTERNAL_8c1d9c4d_4_k_cu_16752ad24cuda3std6ranges3__45__cpo4cendE - _ZN34_INTERNAL_8c1d9c4d_4_k_cu_16752ad24cuda3std3__45__cpo4cendE)
_ZN34_INTERNAL_8c1d9c4d_4_k_cu_16752ad24cuda3std3__45__cpo4cendE:
	.zero		1
	.type		_ZN34_INTERNAL_8c1d9c4d_4_k_cu_16752ad24cuda3std6ranges3__45__cpo4cendE,@object
	.size		_ZN34_INTERNAL_8c1d9c4d_4_k_cu_16752ad24cuda3std6ranges3__45__cpo4cendE,(_ZN34_INTERNAL_8c1d9c4d_4_k_cu_16752ad26thrust24THRUST_300001_SM_1000_NS12placeholders2_7E - _ZN34_INTERNAL_8c1d9c4d_4_k_cu_16752ad24cuda3std6ranges3__45__cpo4cendE)
_ZN34_INTERNAL_8c1d9c4d_4_k_cu_16752ad24cuda3std6ranges3__45__cpo4cendE:
	.zero		1
	.type		_ZN34_INTERNAL_8c1d9c4d_4_k_cu_16752ad26thrust24THRUST_300001_SM_1000_NS12placeholders2_7E,@object
	.size		_ZN34_INTERNAL_8c1d9c4d_4_k_cu_16752ad26thrust24THRUST_300001_SM_1000_NS12placeholders2_7E,(_ZN34_INTERNAL_8c1d9c4d_4_k_cu_16752ad24cuda3std3__45__cpo5crendE - _ZN34_INTERNAL_8c1d9c4d_4_k_cu_16752ad26thrust24THRUST_300001_SM_1000_NS12placeholders2_7E)
_ZN34_INTERNAL_8c1d9c4d_4_k_cu_16752ad26thrust24THRUST_300001_SM_1000_NS12placeholders2_7E:
	.zero		1
	.type		_ZN34_INTERNAL_8c1d9c4d_4_k_cu_16752ad24cuda3std3__45__cpo5crendE,@object
	.size		_ZN34_INTERNAL_8c1d9c4d_4_k_cu_16752ad24cuda3std3__45__cpo5crendE,(_ZN34_INTERNAL_8c1d9c4d_4_k_cu_16752ad24cuda3std6ranges3__45__cpo4prevE - _ZN34_INTERNAL_8c1d9c4d_4_k_cu_16752ad24cuda3std3__45__cpo5crendE)
_ZN34_INTERNAL_8c1d9c4d_4_k_cu_16752ad24cuda3std3__45__cpo5crendE:
	.zero		1
	.type		_ZN34_INTERNAL_8c1d9c4d_4_k_cu_16752ad24cuda3std6ranges3__45__cpo4prevE,@object
	.size		_ZN34_INTERNAL_8c1d9c4d_4_k_cu_16752ad24cuda3std6ranges3__45__cpo4prevE,(_ZN34_INTERNAL_8c1d9c4d_4_k_cu_16752ad24cuda3std6ranges3__45__cpo9iter_moveE - _ZN34_INTERNAL_8c1d9c4d_4_k_cu_16752ad24cuda3std6ranges3__45__cpo4prevE)
_ZN34_INTERNAL_8c1d9c4d_4_k_cu_16752ad24cuda3std6ranges3__45__cpo4prevE:
	.zero		1
	.type		_ZN34_INTERNAL_8c1d9c4d_4_k_cu_16752ad24cuda3std6ranges3__45__cpo9iter_moveE,@object
	.size		_ZN34_INTERNAL_8c1d9c4d_4_k_cu_16752ad24cuda3std6ranges3__45__cpo9iter_moveE,(_ZN34_INTERNAL_8c1d9c4d_4_k_cu_16752ad26thrust24THRUST_300001_SM_1000_NS6system6detail10sequential3seqE - _ZN34_INTERNAL_8c1d9c4d_4_k_cu_16752ad24cuda3std6ranges3__45__cpo9iter_moveE)
_ZN34_INTERNAL_8c1d9c4d_4_k_cu_16752ad24cuda3std6ranges3__45__cpo9iter_moveE:
	.zero		1
	.type		_ZN34_INTERNAL_8c1d9c4d_4_k_cu_16752ad26thrust24THRUST_300001_SM_1000_NS6system6detail10sequential3seqE,@object
	.size		_ZN34_INTERNAL_8c1d9c4d_4_k_cu_16752ad26thrust24THRUST_300001_SM_1000_NS6system6detail10sequential3seqE,(_ZN34_INTERNAL_8c1d9c4d_4_k_cu_16752ad26thrust24THRUST_300001_SM_1000_NS12placeholders2_9E - _ZN34_INTERNAL_8c1d9c4d_4_k_cu_16752ad26thrust24THRUST_300001_SM_1000_NS6system6detail10sequential3seqE)
_ZN34_INTERNAL_8c1d9c4d_4_k_cu_16752ad26thrust24THRUST_300001_SM_1000_NS6system6detail10sequential3seqE:
	.zero		1
	.type		_ZN34_INTERNAL_8c1d9c4d_4_k_cu_16752ad26thrust24THRUST_300001_SM_1000_NS12placeholders2_9E,@object
	.size		_ZN34_INTERNAL_8c1d9c4d_4_k_cu_16752ad26thrust24THRUST_300001_SM_1000_NS12placeholders2_9E,(_ZN34_INTERNAL_8c1d9c4d_4_k_cu_16752ad24cuda3std3__419piecewise_constructE - _ZN34_INTERNAL_8c1d9c4d_4_k_cu_16752ad26thrust24THRUST_300001_SM_1000_NS12placeholders2_9E)
_ZN34_INTERNAL_8c1d9c4d_4_k_cu_16752ad26thrust24THRUST_300001_SM_1000_NS12placeholders2_9E:
	.zero		1
	.type		_ZN34_INTERNAL_8c1d9c4d_4_k_cu_16752ad24cuda3std3__419piecewise_constructE,@object
	.size		_ZN34_INTERNAL_8c1d9c4d_4_k_cu_16752ad24cuda3std3__419piecewise_constructE,(_ZN34_INTERNAL_8c1d9c4d_4_k_cu_16752ad24cuda3std6ranges3__45__cpo5cdataE - _ZN34_INTERNAL_8c1d9c4d_4_k_cu_16752ad24cuda3std3__419piecewise_constructE)
_ZN34_INTERNAL_8c1d9c4d_4_k_cu_16752ad24cuda3std3__419piecewise_constructE:
	.zero		1
	.type		_ZN34_INTERNAL_8c1d9c4d_4_k_cu_16752ad24cuda3std6ranges3__45__cpo5cdataE,@object
	.size		_ZN34_INTERNAL_8c1d9c4d_4_k_cu_16752ad24cuda3std6ranges3__45__cpo5cdataE,(_ZN34_INTERNAL_8c1d9c4d_4_k_cu_16752ad26thrust24THRUST_300001_SM_1000_NS12placeholders2_1E - _ZN34_INTERNAL_8c1d9c4d_4_k_cu_16752ad24cuda3std6ranges3__45__cpo5cdataE)
_ZN34_INTERNAL_8c1d9c4d_4_k_cu_16752ad24cuda3std6ranges3__45__cpo5cdataE:
	.zero		1
	.type		_ZN34_INTERNAL_8c1d9c4d_4_k_cu_16752ad26thrust24THRUST_300001_SM_1000_NS12placeholders2_1E,@object
	.size		_ZN34_INTERNAL_8c1d9c4d_4_k_cu_16752ad26thrust24THRUST_300001_SM_1000_NS12placeholders2_1E,(_ZN34_INTERNAL_8c1d9c4d_4_k_cu_16752ad24cuda3std3__45__cpo3endE - _ZN34_INTERNAL_8c1d9c4d_4_k_cu_16752ad26thrust24THRUST_300001_SM_1000_NS12placeholders2_1E)
_ZN34_INTERNAL_8c1d9c4d_4_k_cu_16752ad26thrust24THRUST_300001_SM_1000_NS12placeholders2_1E:
	.zero		1
	.type		_ZN34_INTERNAL_8c1d9c4d_4_k_cu_16752ad24cuda3std3__45__cpo3endE,@object
	.size		_ZN34_INTERNAL_8c1d9c4d_4_k_cu_16752ad24cuda3std3__45__cpo3endE,(_ZN34_INTERNAL_8c1d9c4d_4_k_cu_16752ad24cuda3std6ranges3__45__cpo3endE - _ZN34_INTERNAL_8c1d9c4d_4_k_cu_16752ad24cuda3std3__45__cpo3endE)
_ZN34_INTERNAL_8c1d9c4d_4_k_cu_16752ad24cuda3std3__45__cpo3endE:
	.zero		1
	.type		_ZN34_INTERNAL_8c1d9c4d_4_k_cu_16752ad24cuda3std6ranges3__45__cpo3endE,@object
	.size		_ZN34_INTERNAL_8c1d9c4d_4_k_cu_16752ad24cuda3std6ranges3__45__cpo3endE,(_ZN34_INTERNAL_8c1d9c4d_4_k_cu_16752ad26thrust24THRUST_300001_SM_1000_NS12placeholders2_5E - _ZN34_INTERNAL_8c1d9c4d_4_k_cu_16752ad24cuda3std6ranges3__45__cpo3endE)
_ZN34_INTERNAL_8c1d9c4d_4_k_cu_16752ad24cuda3std6ranges3__45__cpo3endE:
	.zero		1
	.type		_ZN34_INTERNAL_8c1d9c4d_4_k_cu_16752ad26thrust24THRUST_300001_SM_1000_NS12placeholders2_5E,@object
	.size		_ZN34_INTERNAL_8c1d9c4d_4_k_cu_16752ad26thrust24THRUST_300001_SM_1000_NS12placeholders2_5E,(_ZN34_INTERNAL_8c1d9c4d_4_k_cu_16752ad24cuda3std3__45__cpo4rendE - _ZN34_INTERNAL_8c1d9c4d_4_k_cu_16752ad26thrust24THRUST_300001_SM_1000_NS12placeholders2_5E)
_ZN34_INTERNAL_8c1d9c4d_4_k_cu_16752ad26thrust24THRUST_300001_SM_1000_NS12placeholders2_5E:
	.zero		1
	.type		_ZN34_INTERNAL_8c1d9c4d_4_k_cu_16752ad24cuda3std3__45__cpo4rendE,@object
	.size		_ZN34_INTERNAL_8c1d9c4d_4_k_cu_16752ad24cuda3std3__45__cpo4rendE,(_ZN34_INTERNAL_8c1d9c4d_4_k_cu_16752ad24cuda3std6ranges3__45__cpo9iter_swapE - _ZN34_INTERNAL_8c1d9c4d_4_k_cu_16752ad24cuda3std3__45__cpo4rendE)
_ZN34_INTERNAL_8c1d9c4d_4_k_cu_16752ad24cuda3std3__45__cpo4rendE:
	.zero		1
	.type		_ZN34_INTERNAL_8c1d9c4d_4_k_cu_16752ad24cuda3std6ranges3__45__cpo9iter_swapE,@object
	.size		_ZN34_INTERNAL_8c1d9c4d_4_k_cu_16752ad24cuda3std6ranges3__45__cpo9iter_swapE,(_ZN34_INTERNAL_8c1d9c4d_4_k_cu_16752ad24cuda3std3__48unexpectE - _ZN34_INTERNAL_8c1d9c4d_4_k_cu_16752ad24cuda3std6ranges3__45__cpo9iter_swapE)
_ZN34_INTERNAL_8c1d9c4d_4_k_cu_16752ad24cuda3std6ranges3__45__cpo9iter_swapE:
	.zero		1
	.type		_ZN34_INTERNAL_8c1d9c4d_4_k_cu_16752ad24cuda3std3__48unexpectE,@object
	.size		_ZN34_INTERNAL_8c1d9c4d_4_k_cu_16752ad24cuda3std3__48unexpectE,(_ZN34_INTERNAL_8c1d9c4d_4_k_cu_16752ad26thrust24THRUST_300001_SM_1000_NS8cuda_cub3parE - _ZN34_INTERNAL_8c1d9c4d_4_k_cu_16752ad24cuda3std3__48unexpectE)
_ZN34_INTERNAL_8c1d9c4d_4_k_cu_16752ad24cuda3std3__48unexpectE:
	.zero		1
	.type		_ZN34_INTERNAL_8c1d9c4d_4_k_cu_16752ad26thrust24THRUST_300001_SM_1000_NS8cuda_cub3parE,@object
	.size		_ZN34_INTERNAL_8c1d9c4d_4_k_cu_16752ad26thrust24THRUST_300001_SM_1000_NS8cuda_cub3parE,(.L_29 - _ZN34_INTERNAL_8c1d9c4d_4_k_cu_16752ad26thrust24THRUST_300001_SM_1000_NS8cuda_cub3parE)
_ZN34_INTERNAL_8c1d9c4d_4_k_cu_16752ad26thrust24THRUST_300001_SM_1000_NS8cuda_cub3parE:
	.zero		1
.L_29:


//--------------------- .nv.shared._ZN3cub18CUB_300001_SM_10006detail10radix_sort33DeviceRadixSortExclusiveSumKernelINS1_5radix10policy_hubImNS0_8NullTypeEyE10Policy1000EyEEvPT0_ --------------------------
	.section	.nv.shared._ZN3cub18CUB_300001_SM_10006detail10radix_sort33DeviceRadixSortExclusiveSumKernelINS1_5radix10policy_hubImNS0_8NullTypeEyE10Policy1000EyEEvPT0_,"aw",@nobits
	.sectionflags	@""
	.align	16
.nv.shared._ZN3cub18CUB_300001_SM_10006detail10radix_sort33DeviceRadixSortExclusiveSumKernelINS1_5radix10policy_hubImNS0_8NullTypeEyE10Policy1000EyEEvPT0_:
	.zero		3360


//--------------------- .nv.shared._ZN3cub18CUB_300001_SM_10006detail10radix_sort30DeviceRadixSortHistogramKernelINS1_5radix10policy_hubImNS0_8NullTypeEyE10Policy1000ELNS0_9SortOrderE0EmyNS1_21identity_decomposer_tEEEvPT2_PKT1_SB_iiT3_ --------------------------
	.section	.nv.shared._ZN3cub18CUB_300001_SM_10006detail10radix_sort30DeviceRadixSortHistogramKernelINS1_5radix10policy_hubImNS0_8NullTypeEyE10Policy1000ELNS0_9SortOrderE0EmyNS1_21identity_decomposer_tEEEvPT2_PKT1_SB_iiT3_,"aw",@nobits
	.sectionflags	@""
	.align	16
.nv.shared._ZN3cub18CUB_300001_SM_10006detail10radix_sort30DeviceRadixSortHistogramKernelINS1_5radix10policy_hubImNS0_8NullTypeEyE10Policy1000ELNS0_9SortOrderE0EmyNS1_21identity_decomposer_tEEEvPT2_PKT1_SB_iiT3_:
	.zero		9216


//--------------------- .nv.shared._ZN3cub18CUB_300001_SM_10006detail10radix_sort31DeviceRadixSortSingleTileKernelINS1_5radix10policy_hubImNS0_8NullTypeEyE10Policy1000ELNS0_9SortOrderE0EmS6_yNS1_21identity_decomposer_tEEEvPKT1_PSB_PKT2_PSF_T3_iiT4_ --------------------------
	.section	.nv.shared._ZN3cub18CUB_300001_SM_10006detail10radix_sort31DeviceRadixSortSingleTileKernelINS1_5radix10policy_hubImNS0_8NullTypeEyE10Policy1000ELNS0_9SortOrderE0EmS6_yNS1_21identity_decomposer_tEEEvPKT1_PSB_PKT2_PSF_T3_iiT4_,"aw",@nobits
	.sectionflags	@""
	.align	16
.nv.shared._ZN3cub18CUB_300001_SM_10006detail10radix_sort31DeviceRadixSortSingleTileKernelINS1_5radix10policy_hubImNS0_8NullTypeEyE10Policy1000ELNS0_9SortOrderE0EmS6_yNS1_21identity_decomposer_tEEEvPKT1_PSB_PKT2_PSF_T3_iiT4_:
	.zero		34880


//--------------------- .nv.shared._ZN3cub18CUB_300001_SM_10006detail11EmptyKernelIvEEvv --------------------------
	.section	.nv.shared._ZN3cub18CUB_300001_SM_10006detail11EmptyKernelIvEEvv,"aw",@nobits
	.sectionflags	@""
	.align	16
	.zero		1024


//--------------------- .nv.shared._ZN6thrust24THRUST_300001_SM_1000_NS8cuda_cub4core6detail13_kernel_agentINS1_8__unique11UniqueAgentINS0_6detail15normal_iteratorINS0_10device_ptrImEEEESB_N4cuda3std3__48equal_toImEEiPiEEJSB_SB_SG_SH_iN3cub18CUB_300001_SM_100013ScanTileStateIiLb1EEEmEEEvDpT0_ --------------------------
	.section	.nv.shared._ZN6thrust24THRUST_300001_SM_1000_NS8cuda_cub4core6detail13_kernel_agentINS1_8__unique11UniqueAgentINS0_6detail15normal_iteratorINS0_10device_ptrImEEEESB_N4cuda3std3__48equal_toImEEiPiEEJSB_SB_SG_SH_iN3cub18CUB_300001_SM_100013ScanTileStateIiLb1EEEmEEEvDpT0_,"aw",@nobits
	.sectionflags	@""
	.align	16
	.zero		1024


//--------------------- .nv.shared._ZN6thrust24THRUST_300001_SM_1000_NS8cuda_cub4core6detail13_kernel_agentINS1_8__unique9InitAgentIN3cub18CUB_300001_SM_100013ScanTileStateIiLb1EEEPiiEEJSA_mSB_EEEvDpT0_ --------------------------
	.section	.nv.shared._ZN6thrust24THRUST_300001_SM_1000_NS8cuda_cub4core6detail13_kernel_agentINS1_8__unique9InitAgentIN3cub18CUB_300001_SM_100013ScanTileStateIiLb1EEEPiiEEJSA_mSB_EEEvDpT0_,"aw",@nobits
	.sectionflags	@""
	.align	16
	.zero		1024


//--------------------- .nv.constant0._ZN3cub18CUB_300001_SM_10006detail10radix_sort29DeviceRadixSortOnesweepKernelINS1_5radix10policy_hubImNS0_8NullTypeEyE10Policy1000ELNS0_9SortOrderE0EmS6_yiiNS1_21identity_decomposer_tEEEvPT5_SC_PT3_PKSD_PT1_PKSH_PT2_PKSL_T4_iiT6_ --------------------------
	.section	.nv.constant0._ZN3cub18CUB_300001_SM_10006detail10radix_sort29DeviceRadixSortOnesweepKernelINS1_5radix10policy_hubImNS0_8NullTypeEyE10Policy1000ELNS0_9SortOrderE0EmS6_yiiNS1_21identity_decomposer_tEEEvPT5_SC_PT3_PKSD_PT1_PKSH_PT2_PKSL_T4_iiT6_,"a",@progbits
	.sectionflags	@""
	.align	4
.nv.constant0._ZN3cub18CUB_300001_SM_10006detail10radix_sort29DeviceRadixSortOnesweepKernelINS1_5radix10policy_hubImNS0_8NullTypeEyE10Policy1000ELNS0_9SortOrderE0EmS6_yiiNS1_21identity_decomposer_tEEEvPT5_SC_PT3_PKSD_PT1_PKSH_PT2_PKSL_T4_iiT6_:
	.zero		973


//--------------------- .nv.constant0._ZN3cub18CUB_300001_SM_10006detail10radix_sort33DeviceRadixSortExclusiveSumKernelINS1_5radix10policy_hubImNS0_8NullTypeEyE10Policy1000EyEEvPT0_ --------------------------
	.section	.nv.constant0._ZN3cub18CUB_300001_SM_10006detail10radix_sort33DeviceRadixSortExclusiveSumKernelINS1_5radix10policy_hubImNS0_8NullTypeEyE10Policy1000EyEEvPT0_,"a",@progbits
	.sectionflags	@""
	.align	4
.nv.constant0._ZN3cub18CUB_300001_SM_10006detail10radix_sort33DeviceRadixSortExclusiveSumKernelINS1_5radix10policy_hubImNS0_8NullTypeEyE10Policy1000EyEEvPT0_:
	.zero		904


//--------------------- .nv.constant0._ZN3cub18CUB_300001_SM_10006detail10radix_sort30DeviceRadixSortHistogramKernelINS1_5radix10policy_hubImNS0_8NullTypeEyE10Policy1000ELNS0_9SortOrderE0EmyNS1_21identity_decomposer_tEEEvPT2_PKT1_SB_iiT3_ --------------------------
	.section	.nv.constant0._ZN3cub18CUB_300001_SM_10006detail10radix_sort30DeviceRadixSortHistogramKernelINS1_5radix10policy_hubImNS0_8NullTypeEyE10Policy1000ELNS0_9SortOrderE0EmyNS1_21identity_decomposer_tEEEvPT2_PKT1_SB_iiT3_,"a",@progbits
	.sectionflags	@""
	.align	4
.nv.constant0._ZN3cub18CUB_300001_SM_10006detail10radix_sort30DeviceRadixSortHistogramKernelINS1_5radix10policy_hubImNS0_8NullTypeEyE10Policy1000ELNS0_9SortOrderE0EmyNS1_21identity_decomposer_tEEEvPT2_PKT1_SB_iiT3_:
	.zero		929


//--------------------- .nv.constant0._ZN3cub18CUB_300001_SM_10006detail10radix_sort31DeviceRadixSortSingleTileKernelINS1_5radix10policy_hubImNS0_8NullTypeEyE10Policy1000ELNS0_9SortOrderE0EmS6_yNS1_21identity_decomposer_tEEEvPKT1_PSB_PKT2_PSF_T3_iiT4_ --------------------------
	.section	.nv.constant0._ZN3cub18CUB_300001_SM_10006detail10radix_sort31DeviceRadixSortSingleTileKernelINS1_5radix10policy_hubImNS0_8NullTypeEyE10Policy1000ELNS0_9SortOrderE0EmS6_yNS1_21identity_decomposer_tEEEvPKT1_PSB_PKT2_PSF_T3_iiT4_,"a",@progbits
	.sectionflags	@""
	.align	4
.nv.constant0._ZN3cub18CUB_300001_SM_10006detail10radix_sort31DeviceRadixSortSingleTileKernelINS1_5radix10policy_hubImNS0_8NullTypeEyE10Policy1000ELNS0_9SortOrderE0EmS6_yNS1_21identity_decomposer_tEEEvPKT1_PSB_PKT2_PSF_T3_iiT4_:
	.zero		945


//--------------------- .nv.constant0._ZN3cub18CUB_300001_SM_10006detail11EmptyKernelIvEEvv --------------------------
	.section	.nv.constant0._ZN3cub18CUB_300001_SM_10006detail11EmptyKernelIvEEvv,"a",@progbits
	.sectionflags	@""
	.align	4
.nv.constant0._ZN3cub18CUB_300001_SM_10006detail11EmptyKernelIvEEvv:
	.zero		896


//--------------------- .nv.constant0._ZN6thrust24THRUST_300001_SM_1000_NS8cuda_cub4core6detail13_kernel_agentINS1_8__unique11UniqueAgentINS0_6detail15normal_iteratorINS0_10device_ptrImEEEESB_N4cuda3std3__48equal_toImEEiPiEEJSB_SB_SG_SH_iN3cub18CUB_300001_SM_100013ScanTileStateIiLb1EEEmEEEvDpT0_ --------------------------
	.section	.nv.constant0._ZN6thrust24THRUST_300001_SM_1000_NS8cuda_cub4core6detail13_kernel_agentINS1_8__unique11UniqueAgentINS0_6detail15normal_iteratorINS0_10device_ptrImEEEESB_N4cuda3std3__48equal_toImEEiPiEEJSB_SB_SG_SH_iN3cub18CUB_300001_SM_100013ScanTileStateIiLb1EEEmEEEvDpT0_,"a",@progbits
	.sectionflags	@""
	.align	4
.nv.constant0._ZN6thrust24THRUST_300001_SM_1000_NS8cuda_cub4core6detail13_kernel_agentINS1_8__unique11UniqueAgentINS0_6detail15normal_iteratorINS0_10device_ptrImEEEESB_N4cuda3std3__48equal_toImEEiPiEEJSB_SB_SG_SH_iN3cub18CUB_300001_SM_100013ScanTileStateIiLb1EEEmEEEvDpT0_:
	.zero		952


//--------------------- .nv.constant0._ZN6thrust24THRUST_300001_SM_1000_NS8cuda_cub4core6detail13_kernel_agentINS1_8__unique9InitAgentIN3cub18CUB_300001_SM_100013ScanTileStateIiLb1EEEPiiEEJSA_mSB_EEEvDpT0_ --------------------------
	.section	.nv.constant0._ZN6thrust24THRUST_300001_SM_1000_NS8cuda_cub4core6detail13_kernel_agentINS1_8__unique9InitAgentIN3cub18CUB_300001_SM_100013ScanTileStateIiLb1EEEPiiEEJSA_mSB_EEEvDpT0_,"a",@progbits
	.sectionflags	@""
	.align	4
.nv.constant0._ZN6thrust24THRUST_300001_SM_1000_NS8cuda_cub4core6detail13_kernel_agentINS1_8__unique9InitAgentIN3cub18CUB_300001_SM_100013ScanTileStateIiLb1EEEPiiEEJSA_mSB_EEEvDpT0_:
	.zero		920


//--------------------- SYMBOLS --------------------------

	.type		.nv.reservedSmem.offset0,@object
	.size		.nv.reservedSmem.offset0,0x4
	.type		.nv.reservedSmem.cap,@object
	.size		.nv.reservedSmem.cap,0x4
